def attn_fwd(
    Q,
    K,
    V,
    Out,
    Lse,
    sm_scale,
    stride_qz,
    stride_qh,
    stride_qm,
    stride_qk,
    stride_kz,
    stride_kh,
    stride_kn,
    stride_kk,
    stride_vz,
    stride_vh,
    stride_vn,
    stride_vk,
    stride_oz,
    stride_oh,
    stride_om,
    stride_ok,
    seqlen_q,
    seqlen_k,
    BLOCK_M: tl.constexpr,
    BLOCK_N: tl.constexpr,
    HEAD_DIM: tl.constexpr,
    CAUSAL: tl.constexpr,
):
    start_m = tl.program_id(0)
    off_hz = tl.program_id(1)
    q_off = off_hz * stride_qh
    k_off = off_hz * stride_kh
    v_off = off_hz * stride_vh
    offs_m = start_m * BLOCK_M + tl.arange(0, BLOCK_M)
    offs_d = tl.arange(0, HEAD_DIM)
    offs_n = tl.arange(0, BLOCK_N)
    q_ptrs = Q + q_off + offs_m[:, None] * stride_qm + offs_d[None, :] * stride_qk
    k_ptrs = K + k_off + offs_d[:, None] * stride_kk + offs_n[None, :] * stride_kn
    v_ptrs = V + v_off + offs_n[:, None] * stride_vn + offs_d[None, :] * stride_vk
    m_i = tl.full([BLOCK_M], float("-inf"), dtype=tl.float32)
    l_i = tl.zeros([BLOCK_M], dtype=tl.float32) + 1.0
    acc = tl.zeros([BLOCK_M, HEAD_DIM], dtype=tl.float32)
    q = tl.load(q_ptrs)
    acc, l_i, m_i = _attn_fwd_inner(
        acc,
        l_i,
        m_i,
        q,
        k_ptrs,
        v_ptrs,
        sm_scale,
        stride_kn,
        stride_vn,
        start_m,
        seqlen_k,
        BLOCK_M,
        BLOCK_N,
        HEAD_DIM,
        CAUSAL,
    )
    acc = acc / l_i[:, None]
    lse = m_i + tl.math.log2(l_i) / 1.4426950408889634
    o_ptrs = (
        Out
        + off_hz * stride_oh
        + offs_m[:, None] * stride_om
        + offs_d[None, :] * stride_ok
    )
    tl.store(o_ptrs, acc.to(Out.dtype.element_ty))
    tl.store(Lse + off_hz * seqlen_q + offs_m, lse)

# config = {"BLOCK_M": 64, "BLOCK_N": 64, "HEAD_DIM": 512, "arch": "sm_100", "causal": true, "dtype": "bf16", "num_stages": 3, "num_warps": 8}
# arch = sm_100


// ===== COMPILED SASS (sm_100a) =====

	.target	sm_100a

	.elftype	@"ET_EXEC"


//--------------------- .note.nv.tkinfo           --------------------------
	.section	.note.nv.tkinfo,"",@"SHT_NOTE"
	.sectionflags	@"SHF_NOTE_NV_TKINFO"
	.tkinfo
        /*0018*/ 	.word	0x00000081
        /*0030*/ 	.string	""
        /*0030*/ 	.string	"ptxas-blackwell"
        /*0030*/ 	.string	"Cuda compilation tools, release 12.9, V12.9.86"
        /*0030*/ 	.string	"Build cuda_12.9.r12.9/compiler.36037853_0"
        /*0030*/ 	.string	"-v  -suppress-debug-info  -lineinfo  -arch sm_100a "



//--------------------- .note.nv.cuver            --------------------------
	.section	.note.nv.cuver,"",@"SHT_NOTE"
	.sectionflags	@"SHF_NOTE_NV_CUVER"
        /*0018*/ 	.short	0x0001
        /*001a*/ 	.short	0x0064
        /*001c*/ 	.short	0x0001
        /*001e*/ 	.short	0x0000
        /*0020*/ 	.short	0x0001
        /*0022*/ 	.short	0x0000


//--------------------- .nv.info                  --------------------------
	.section	.nv.info,"",@"SHT_CUDA_INFO"
	.align	4


	//----- nvinfo : EIATTR_REGCOUNT
	.align		4
        /*0000*/ 	.byte	0x04, 0x2f
        /*0002*/ 	.short	(.L_5 - .L_4)
	.align		4
.L_4:
        /*0004*/ 	.word	index@(attn_fwd)
        /*0008*/ 	.word	0x000000ff


	//----- nvinfo : EIATTR_FRAME_SIZE
	.align		4
.L_5:
        /*000c*/ 	.byte	0x04, 0x11
        /*000e*/ 	.short	(.L_7 - .L_6)
	.align		4
.L_6:
        /*0010*/ 	.word	index@($__internal_2_$__cuda_sm10x_tcgen05_guardrail_trap_unallocated_columns_being_dealloced)
        /*0014*/ 	.word	0x000008c0


	//----- nvinfo : EIATTR_FRAME_SIZE
	.align		4
.L_7:
        /*0018*/ 	.byte	0x04, 0x11
        /*001a*/ 	.short	(.L_9 - .L_8)
	.align		4
.L_8:
        /*001c*/ 	.word	index@($__internal_1_$__cuda_sm10x_tcgen05_guardrail_trap_phase_invalid_during_alloc)
        /*0020*/ 	.word	0x000008c0


	//----- nvinfo : EIATTR_FRAME_SIZE
	.align		4
.L_9:
        /*0024*/ 	.byte	0x04, 0x11
        /*0026*/ 	.short	(.L_11 - .L_10)
	.align		4
.L_10:
        /*0028*/ 	.word	index@($__internal_0_$__cuda_sm10x_tcgen05_guardrail_trap_col_being_dealloced_not_returned_by_alloc)
        /*002c*/ 	.word	0x000008c0


	//----- nvinfo : EIATTR_FRAME_SIZE
	.align		4
.L_11:
        /*0030*/ 	.byte	0x04, 0x11
        /*0032*/ 	.short	(.L_13 - .L_12)
	.align		4
.L_12:
        /*0034*/ 	.word	index@(attn_fwd)
        /*0038*/ 	.word	0x000008c0


	//----- nvinfo : EIATTR_MIN_STACK_SIZE
	.align		4
.L_13:
        /*003c*/ 	.byte	0x04, 0x12
        /*003e*/ 	.short	(.L_15 - .L_14)
	.align		4
.L_14:
        /*0040*/ 	.word	index@(attn_fwd)
        /*0044*/ 	.word	0x000008c0
.L_15:


//--------------------- .nv.info.attn_fwd         --------------------------
	.section	.nv.info.attn_fwd,"",@"SHT_CUDA_INFO"
	.sectionflags	@""
	.align	4


	//----- nvinfo : EIATTR_CUDA_API_VERSION
	.align		4
        /*0000*/ 	.byte	0x04, 0x37
        /*0002*/ 	.short	(.L_17 - .L_16)
.L_16:
        /*0004*/ 	.word	0x00000081


	//----- nvinfo : EIATTR_KPARAM_INFO
	.align		4
.L_17:
        /*0008*/ 	.byte	0x04, 0x17
        /*000a*/ 	.short	(.L_19 - .L_18)
.L_18:
        /*000c*/ 	.word	0x00000000
        /*0010*/ 	.short	0x0019
        /*0012*/ 	.short	0x0080
        /*0014*/ 	.byte	0x00, 0xf4, 0x21, 0x00


	//----- nvinfo : EIATTR_KPARAM_INFO
	.align		4
.L_19:
        /*0018*/ 	.byte	0x04, 0x17
        /*001a*/ 	.short	(.L_21 - .L_20)
.L_20:
        /*001c*/ 	.word	0x00000000
        /*0020*/ 	.short	0x0018
        /*0022*/ 	.short	0x0078
        /*0024*/ 	.byte	0x00, 0xf4, 0x21, 0x00


	//----- nvinfo : EIATTR_KPARAM_INFO
	.align		4
.L_21:
        /*0028*/ 	.byte	0x04, 0x17
        /*002a*/ 	.short	(.L_23 - .L_22)
.L_22:
        /*002c*/ 	.word	0x00000000
        /*0030*/ 	.short	0x0017
        /*0032*/ 	.short	0x0070
        /*0034*/ 	.byte	0x00, 0xf0, 0x11, 0x00


	//----- nvinfo : EIATTR_KPARAM_INFO
	.align		4
.L_23:
        /*0038*/ 	.byte	0x04, 0x17
        /*003a*/ 	.short	(.L_25 - .L_24)
.L_24:
        /*003c*/ 	.word	0x00000000
        /*0040*/ 	.short	0x0016
        /*0042*/ 	.short	0x006c
        /*0044*/ 	.byte	0x00, 0xf0, 0x11, 0x00


	//----- nvinfo : EIATTR_KPARAM_INFO
	.align		4
.L_25:
        /*0048*/ 	.byte	0x04, 0x17
        /*004a*/ 	.short	(.L_27 - .L_26)
.L_26:
        /*004c*/ 	.word	0x00000000
        /*0050*/ 	.short	0x0015
        /*0052*/ 	.short	0x0068
        /*0054*/ 	.byte	0x00, 0xf0, 0x11, 0x00


	//----- nvinfo : EIATTR_KPARAM_INFO
	.align		4
.L_27:
        /*0058*/ 	.byte	0x04, 0x17
        /*005a*/ 	.short	(.L_29 - .L_28)
.L_28:
        /*005c*/ 	.word	0x00000000
        /*0060*/ 	.short	0x0014
        /*0062*/ 	.short	0x0064
        /*0064*/ 	.byte	0x00, 0xf0, 0x11, 0x00


	//----- nvinfo : EIATTR_KPARAM_INFO
	.align		4
.L_29:
        /*0068*/ 	.byte	0x04, 0x17
        /*006a*/ 	.short	(.L_31 - .L_30)
.L_30:
        /*006c*/ 	.word	0x00000000
        /*0070*/ 	.short	0x0013
        /*0072*/ 	.short	0x0060
        /*0074*/ 	.byte	0x00, 0xf0, 0x11, 0x00


	//----- nvinfo : EIATTR_KPARAM_INFO
	.align		4
.L_31:
        /*0078*/ 	.byte	0x04, 0x17
        /*007a*/ 	.short	(.L_33 - .L_32)
.L_32:
        /*007c*/ 	.word	0x00000000
        /*0080*/ 	.short	0x0012
        /*0082*/ 	.short	0x005c
        /*0084*/ 	.byte	0x00, 0xf0, 0x11, 0x00


	//----- nvinfo : EIATTR_KPARAM_INFO
	.align		4
.L_33:
        /*0088*/ 	.byte	0x04, 0x17
        /*008a*/ 	.short	(.L_35 - .L_34)
.L_34:
        /*008c*/ 	.word	0x00000000
        /*0090*/ 	.short	0x0011
        /*0092*/ 	.short	0x0058
        /*0094*/ 	.byte	0x00, 0xf0, 0x11, 0x00


	//----- nvinfo : EIATTR_KPARAM_INFO
	.align		4
.L_35:
        /*0098*/ 	.byte	0x04, 0x17
        /*009a*/ 	.short	(.L_37 - .L_36)
.L_36:
        /*009c*/ 	.word	0x00000000
        /*00a0*/ 	.short	0x0010
        /*00a2*/ 	.short	0x0054
        /*00a4*/ 	.byte	0x00, 0xf0, 0x11, 0x00


	//----- nvinfo : EIATTR_KPARAM_INFO
	.align		4
.L_37:
        /*00a8*/ 	.byte	0x04, 0x17
        /*00aa*/ 	.short	(.L_39 - .L_38)
.L_38:
        /*00ac*/ 	.word	0x00000000
        /*00b0*/ 	.short	0x000f
        /*00b2*/ 	.short	0x0050
        /*00b4*/ 	.byte	0x00, 0xf0, 0x11, 0x00


	//----- nvinfo : EIATTR_KPARAM_INFO
	.align		4
.L_39:
        /*00b8*/ 	.byte	0x04, 0x17
        /*00ba*/ 	.short	(.L_41 - .L_40)
.L_40:
        /*00bc*/ 	.word	0x00000000
        /*00c0*/ 	.short	0x000e
        /*00c2*/ 	.short	0x004c
        /*00c4*/ 	.byte	0x00, 0xf0, 0x11, 0x00


	//----- nvinfo : EIATTR_KPARAM_INFO
	.align		4
.L_41:
        /*00c8*/ 	.byte	0x04, 0x17
        /*00ca*/ 	.short	(.L_43 - .L_42)
.L_42:
        /*00cc*/ 	.word	0x00000000
        /*00d0*/ 	.short	0x000d
        /*00d2*/ 	.short	0x0048
        /*00d4*/ 	.byte	0x00, 0xf0, 0x11, 0x00


	//----- nvinfo : EIATTR_KPARAM_INFO
	.align		4
.L_43:
        /*00d8*/ 	.byte	0x04, 0x17
        /*00da*/ 	.short	(.L_45 - .L_44)
.L_44:
        /*00dc*/ 	.word	0x00000000
        /*00e0*/ 	.short	0x000c
        /*00e2*/ 	.short	0x0044
        /*00e4*/ 	.byte	0x00, 0xf0, 0x11, 0x00


	//----- nvinfo : EIATTR_KPARAM_INFO
	.align		4
.L_45:
        /*00e8*/ 	.byte	0x04, 0x17
        /*00ea*/ 	.short	(.L_47 - .L_46)
.L_46:
        /*00ec*/ 	.word	0x00000000
        /*00f0*/ 	.short	0x000b
        /*00f2*/ 	.short	0x0040
        /*00f4*/ 	.byte	0x00, 0xf0, 0x11, 0x00


	//----- nvinfo : EIATTR_KPARAM_INFO
	.align		4
.L_47:
        /*00f8*/ 	.byte	0x04, 0x17
        /*00fa*/ 	.short	(.L_49 - .L_48)
.L_48:
        /*00fc*/ 	.word	0x00000000
        /*0100*/ 	.short	0x000a
        /*0102*/ 	.short	0x003c
        /*0104*/ 	.byte	0x00, 0xf0, 0x11, 0x00


	//----- nvinfo : EIATTR_KPARAM_INFO
	.align		4
.L_49:
        /*0108*/ 	.byte	0x04, 0x17
        /*010a*/ 	.short	(.L_51 - .L_50)
.L_50:
        /*010c*/ 	.word	0x00000000
        /*0110*/ 	.short	0x0009
        /*0112*/ 	.short	0x0038
        /*0114*/ 	.byte	0x00, 0xf0, 0x11, 0x00


	//----- nvinfo : EIATTR_KPARAM_INFO
	.align		4
.L_51:
        /*0118*/ 	.byte	0x04, 0x17
        /*011a*/ 	.short	(.L_53 - .L_52)
.L_52:
        /*011c*/ 	.word	0x00000000
        /*0120*/ 	.short	0x0008
        /*0122*/ 	.short	0x0034
        /*0124*/ 	.byte	0x00, 0xf0, 0x11, 0x00


	//----- nvinfo : EIATTR_KPARAM_INFO
	.align		4
.L_53:
        /*0128*/ 	.byte	0x04, 0x17
        /*012a*/ 	.short	(.L_55 - .L_54)
.L_54:
        /*012c*/ 	.word	0x00000000
        /*0130*/ 	.short	0x0007
        /*0132*/ 	.short	0x0030
        /*0134*/ 	.byte	0x00, 0xf0, 0x11, 0x00


	//----- nvinfo : EIATTR_KPARAM_INFO
	.align		4
.L_55:
        /*0138*/ 	.byte	0x04, 0x17
        /*013a*/ 	.short	(.L_57 - .L_56)
.L_56:
        /*013c*/ 	.word	0x00000000
        /*0140*/ 	.short	0x0006
        /*0142*/ 	.short	0x002c
        /*0144*/ 	.byte	0x00, 0xf0, 0x11, 0x00


	//----- nvinfo : EIATTR_KPARAM_INFO
	.align		4
.L_57:
        /*0148*/ 	.byte	0x04, 0x17
        /*014a*/ 	.short	(.L_59 - .L_58)
.L_58:
        /*014c*/ 	.word	0x00000000
        /*0150*/ 	.short	0x0005
        /*0152*/ 	.short	0x0028
        /*0154*/ 	.byte	0x00, 0xf0, 0x11, 0x00


	//----- nvinfo : EIATTR_KPARAM_INFO
	.align		4
.L_59:
        /*0158*/ 	.byte	0x04, 0x17
        /*015a*/ 	.short	(.L_61 - .L_60)
.L_60:
        /*015c*/ 	.word	0x00000000
        /*0160*/ 	.short	0x0004
        /*0162*/ 	.short	0x0020
        /*0164*/ 	.byte	0x00, 0xf4, 0x21, 0x00


	//----- nvinfo : EIATTR_KPARAM_INFO
	.align		4
.L_61:
        /*0168*/ 	.byte	0x04, 0x17
        /*016a*/ 	.short	(.L_63 - .L_62)
.L_62:
        /*016c*/ 	.word	0x00000000
        /*0170*/ 	.short	0x0003
        /*0172*/ 	.short	0x0018
        /*0174*/ 	.byte	0x00, 0xf4, 0x21, 0x00


	//----- nvinfo : EIATTR_KPARAM_INFO
	.align		4
.L_63:
        /*0178*/ 	.byte	0x04, 0x17
        /*017a*/ 	.short	(.L_65 - .L_64)
.L_64:
        /*017c*/ 	.word	0x00000000
        /*0180*/ 	.short	0x0002
        /*0182*/ 	.short	0x0010
        /*0184*/ 	.byte	0x00, 0xf4, 0x21, 0x00


	//----- nvinfo : EIATTR_KPARAM_INFO
	.align		4
.L_65:
        /*0188*/ 	.byte	0x04, 0x17
        /*018a*/ 	.short	(.L_67 - .L_66)
.L_66:
        /*018c*/ 	.word	0x00000000
        /*0190*/ 	.short	0x0001
        /*0192*/ 	.short	0x0008
        /*0194*/ 	.byte	0x00, 0xf4, 0x21, 0x00


	//----- nvinfo : EIATTR_KPARAM_INFO
	.align		4
.L_67:
        /*0198*/ 	.byte	0x04, 0x17
        /*019a*/ 	.short	(.L_69 - .L_68)
.L_68:
        /*019c*/ 	.word	0x00000000
        /*01a0*/ 	.short	0x0000
        /*01a2*/ 	.short	0x0000
        /*01a4*/ 	.byte	0x00, 0xf4, 0x21, 0x00


	//----- nvinfo : EIATTR_AT_ENTRY_FRAGMENTS
	.align		4
.L_69:
        /*01a8*/ 	.byte	0x04, 0x4f
        /*01aa*/ 	.short	(.L_71 - .L_70)


	//   ....[0]....
.L_70:
        /*01ac*/ 	.word	0x00000004


	//----- nvinfo : EIATTR_RESERVED_SMEM_USED
	.align		4
.L_71:
        /*01b0*/ 	.byte	0x01, 0x41
	.zero		2


	//----- nvinfo : EIATTR_SPARSE_MMA_MASK
	.align		4
        /*01b4*/ 	.byte	0x03, 0x50
        /*01b6*/ 	.short	0x0000


	//----- nvinfo : EIATTR_TCGEN05_1CTA_USED
	.align		4
        /*01b8*/ 	.byte	0x01, 0x51
	.zero		2


	//----- nvinfo : EIATTR_MAXREG_COUNT
	.align		4
        /*01bc*/ 	.byte	0x03, 0x1b
        /*01be*/ 	.short	0x00ff


	//----- nvinfo : EIATTR_NUM_BARRIERS
	.align		4
        /*01c0*/ 	.byte	0x02, 0x4c
        /*01c2*/ 	.byte	0x01
	.zero		1


	//----- nvinfo : EIATTR_ANNOTATIONS
	.align		4
        /*01c4*/ 	.byte	0x04, 0x55
        /*01c6*/ 	.short	(.L_73 - .L_72)


	//   ....[0]....
.L_72:
        /*01c8*/ 	.word	0x00000001
        /*01cc*/ 	.byte	0x30, 0x25, 0x00, 0x00, 0x01, 0x00, 0x00, 0x00, 0x80, 0x2a, 0x00, 0x00, 0x01, 0x00, 0x00, 0x00
        /* <DEDUP_REMOVED lines=344> */
        /*175c*/ 	.byte	0xa0, 0x3a, 0x01, 0x00


	//----- nvinfo : EIATTR_INT_WARP_WIDE_INSTR_OFFSETS
	.align		4
.L_73:
        /*1760*/ 	.byte	0x04, 0x31
        /*1762*/ 	.short	(.L_75 - .L_74)


	//   ....[0]....
.L_74:
        /*1764*/ 	.word	0x000038a0


	//   ....[1]....
        /*1768*/ 	.word	0x00003910


	//   ....[2]....
        /*176c*/ 	.word	0x00005020


	//   ....[3]....
        /*1770*/ 	.word	0x00007000


	//   ....[4]....
        /*1774*/ 	.word	0x00010fa0


	//   ....[5]....
        /*1778*/ 	.word	0x00019ff0


	//   ....[6]....
        /*177c*/ 	.word	0x0001a030


	//----- nvinfo : EIATTR_COOP_GROUP_MASK_REGIDS
	.align		4
.L_75:
        /*1780*/ 	.byte	0x04, 0x29
        /*1782*/ 	.short	(.L_77 - .L_76)


	//   ....[0]....
.L_76:
        /*1784*/ 	.word	0xffffffff


	//   ....[1]....
        /*1788*/ 	.word	0xffffffff


	//   ....[2]....
        /*178c*/ 	.word	0xffffffff


	//   ....[3]....
        /*1790*/ 	.word	0xffffffff


	//   ....[4]....
        /*1794*/ 	.word	0xffffffff


	//   ....[5]....
        /*1798*/ 	.word	0xffffffff


	//   ....[6]....
        /*179c*/ 	.word	0xffffffff


	//   ....[7]....
        /*17a0*/ 	.word	0xffffffff


	//   ....[8]....
        /*17a4*/ 	.word	0xffffffff


	//   ....[9]....
        /*17a8*/ 	.word	0xffffffff


	//   ....[10]....
        /*17ac*/ 	.word	0xffffffff


	//   ....[11]....
        /*17b0*/ 	.word	0xffffffff


	//----- nvinfo : EIATTR_COOP_GROUP_INSTR_OFFSETS
	.align		4
.L_77:
        /*17b4*/ 	.byte	0x04, 0x28
        /*17b6*/ 	.short	(.L_79 - .L_78)


	//   ....[0]....
.L_78:
        /*17b8*/ 	.word	0x00000080


	//   ....[1]....
        /*17bc*/ 	.word	0x00000340


	//   ....[2]....
        /*17c0*/ 	.word	0x00009f30


	//   ....[3]....
        /*17c4*/ 	.word	0x0000a250


	//   ....[4]....
        /*17c8*/ 	.word	0x0000a700


	//   ....[5]....
        /*17cc*/ 	.word	0x0000a750


	//   ....[6]....
        /*17d0*/ 	.word	0x00012450


	//   ....[7]....
        /*17d4*/ 	.word	0x000124b0


	//   ....[8]....
        /*17d8*/ 	.word	0x00012900


	//   ....[9]....
        /*17dc*/ 	.word	0x00012960


	//   ....[10]....
        /*17e0*/ 	.word	0x00019e70


	//   ....[11]....
        /*17e4*/ 	.word	0x0001a0e0


	//----- nvinfo : EIATTR_VRC_CTA_INIT_COUNT
	.align		4
.L_79:
        /*17e8*/ 	.byte	0x02, 0x4a
        /*17ea*/ 	.byte	0x80
	.zero		1


	//----- nvinfo : EIATTR_MBARRIER_INSTR_OFFSETS
	.align		4
        /*17ec*/ 	.byte	0x04, 0x39
        /*17ee*/ 	.short	(.L_81 - .L_80)


	//   ....[0]....
.L_80:
        /*17f0*/ 	.word	0x00003950
        /*17f4*/ 	.word	0x000000ff
        /*17f8*/ 	.word	0x00000000
        /*17fc*/ 	.short	0x0100
        /*17fe*/ 	.byte	0x07
	.zero		1


	//   ....[1]....
        /*1800*/ 	.word	0x000050e0
        /*1804*/ 	.word	0x000000ff
        /*1808*/ 	.word	0x00040008
        /*180c*/ 	.short	0x0100
        /*180e*/ 	.byte	0x09
	.zero		1


	//   ....[2]....
        /*1810*/ 	.word	0x000078f0
        /*1814*/ 	.word	0x000000ff
        /*1818*/ 	.word	0x00020000
        /*181c*/ 	.short	0x0100
        /*181e*/ 	.byte	0x09
	.zero		1


	//   ....[3]....
        /*1820*/ 	.word	0x00009310
        /*1824*/ 	.word	0x000000ff
        /*1828*/ 	.word	0x00020000
        /*182c*/ 	.short	0x010a
        /*182e*/ 	.byte	0x09
	.zero		1


	//   ....[4]....
        /*1830*/ 	.word	0x000096d0
        /*1834*/ 	.word	0x000000ff
        /*1838*/ 	.word	0x00020000
        /*183c*/ 	.short	0x0108
        /*183e*/ 	.byte	0x09
	.zero		1


	//   ....[5]....
        /*1840*/ 	.word	0x00011100
        /*1844*/ 	.word	0x000000ff
        /*1848*/ 	.word	0x00040010
        /*184c*/ 	.short	0x0100
        /*184e*/ 	.byte	0x09
	.zero		1


	//   ....[6]....
        /*1850*/ 	.word	0x00011de0
        /*1854*/ 	.word	0x000000ff
        /*1858*/ 	.word	0x00040010
        /*185c*/ 	.short	0x010a
        /*185e*/ 	.byte	0x09
	.zero		1


	//   ....[7]....
        /*1860*/ 	.word	0x00011e50
        /*1864*/ 	.word	0x000000ff
        /*1868*/ 	.word	0x00040010
        /*186c*/ 	.short	0x0108
        /*186e*/ 	.byte	0x09
	.zero		1


	//   ....[8]....
        /*1870*/ 	.word	0x000129b0
        /*1874*/ 	.word	0x000000ff
        /*1878*/ 	.word	0x00000000
        /*187c*/ 	.short	0x010a
        /*187e*/ 	.byte	0x07
	.zero		1


	//   ....[9]....
        /*1880*/ 	.word	0x000156d0
        /*1884*/ 	.word	0x000000ff
        /*1888*/ 	.word	0x00000000
        /*188c*/ 	.short	0x010a
        /*188e*/ 	.byte	0x07
	.zero		1


	//   ....[10]....
        /*1890*/ 	.word	0x00015830
        /*1894*/ 	.word	0x000000ff
        /*1898*/ 	.word	0x00040000
        /*189c*/ 	.short	0x0108
        /*189e*/ 	.byte	0x09
	.zero		1


	//   ....[11]....
        /*18a0*/ 	.word	0x00015940
        /*18a4*/ 	.word	0x000000ff
        /*18a8*/ 	.word	0x00040008
        /*18ac*/ 	.short	0x0108
        /*18ae*/ 	.byte	0x09
	.zero		1


	//   ....[12]....
        /*18b0*/ 	.word	0x0001a100
        /*18b4*/ 	.word	0x000000ff
        /*18b8*/ 	.word	0x00020000
        /*18bc*/ 	.short	0x010a
        /*18be*/ 	.byte	0x09
	.zero		1


	//   ....[13]....
        /*18c0*/ 	.word	0x0001a130
        /*18c4*/ 	.word	0x000000ff
        /*18c8*/ 	.word	0x00040010
        /*18cc*/ 	.short	0x010a
        /*18ce*/ 	.byte	0x09
	.zero		1


	//   ....[14]....
        /*18d0*/ 	.word	0x0001a160
        /*18d4*/ 	.word	0x000000ff
        /*18d8*/ 	.word	0x00000000
        /*18dc*/ 	.short	0x010a
        /*18de*/ 	.byte	0x07
	.zero		1


	//   ....[15]....
        /*18e0*/ 	.word	0x0001a190
        /*18e4*/ 	.word	0x000000ff
        /*18e8*/ 	.word	0x00000000
        /*18ec*/ 	.short	0x010a
        /*18ee*/ 	.byte	0x07
	.zero		1


	//----- nvinfo : EIATTR_NUM_MBARRIERS
	.align		4
.L_81:
        /*18f0*/ 	.byte	0x03, 0x38
        /*18f2*/ 	.short	0xffff


	//----- nvinfo : EIATTR_EXIT_INSTR_OFFSETS
	.align		4
        /*18f4*/ 	.byte	0x04, 0x1c
        /*18f6*/ 	.short	(.L_83 - .L_82)


	//   ....[0]....
.L_82:
        /*18f8*/ 	.word	0x0001a0f0


	//----- nvinfo : EIATTR_REQNTID
	.align		4
.L_83:
        /*18fc*/ 	.byte	0x04, 0x10
        /*18fe*/ 	.short	(.L_85 - .L_84)
.L_84:
        /*1900*/ 	.word	0x00000100
        /*1904*/ 	.word	0x00000001
        /*1908*/ 	.word	0x00000001


	//----- nvinfo : EIATTR_CRS_STACK_SIZE
	.align		4
.L_85:
        /*190c*/ 	.byte	0x04, 0x1e
        /*190e*/ 	.short	(.L_87 - .L_86)
.L_86:
        /*1910*/ 	.word	0x00000000


	//----- nvinfo : EIATTR_CBANK_PARAM_SIZE
	.align		4
.L_87:
        /*1914*/ 	.byte	0x03, 0x19
        /*1916*/ 	.short	0x0088


	//----- nvinfo : EIATTR_PARAM_CBANK
	.align		4
        /*1918*/ 	.byte	0x04, 0x0a
        /*191a*/ 	.short	(.L_89 - .L_88)
	.align		4
.L_88:
        /*191c*/ 	.word	index@(.nv.constant0.attn_fwd)
        /*1920*/ 	.short	0x0380
        /*1922*/ 	.short	0x0088


	//----- nvinfo : EIATTR_SW_WAR
	.align		4
.L_89:
        /*1924*/ 	.byte	0x04, 0x36
        /*1926*/ 	.short	(.L_91 - .L_90)
.L_90:
        /*1928*/ 	.word	0x00000008
.L_91:


//--------------------- .nv.compat                --------------------------
	.section	.nv.compat,"",@"SHT_CUDA_COMPAT_INFO"
	.align	4
        /*0000*/ 	.byte	0x02, 0x02, 0x02, 0x00, 0x02, 0x05, 0x05, 0x00, 0x02, 0x03, 0x00, 0x00, 0x02, 0x06, 0x01, 0x00


//--------------------- .nv.callgraph             --------------------------
	.section	.nv.callgraph,"",@"SHT_CUDA_CALLGRAPH"
	.align	4
	.sectionentsize	8
	.align		4
        /*0000*/ 	.word	0x00000000
	.align		4
        /*0004*/ 	.word	0xffffffff
	.align		4
        /*0008*/ 	.word	0x00000000
	.align		4
        /*000c*/ 	.word	0xfffffffe
	.align		4
        /*0010*/ 	.word	0x00000000
	.align		4
        /*0014*/ 	.word	0xfffffffd
	.align		4
        /*0018*/ 	.word	0x00000000
	.align		4
        /*001c*/ 	.word	0xfffffffc


//--------------------- .nv.constant4             --------------------------
	.section	.nv.constant4,"a",@progbits
	.align	8
	.align		8
.nv.constant4:
        /*0000*/ 	.dword	_$_str


//--------------------- .text.attn_fwd            --------------------------
	.section	.text.attn_fwd,"ax",@progbits
	.align	128
        .global         attn_fwd
        .type           attn_fwd,@function
        .size           attn_fwd,(.L_x_28 - attn_fwd)
        .other          attn_fwd,@"STO_CUDA_ENTRY STV_DEFAULT"
attn_fwd:
.text.attn_fwd:
[----:B------:R-:W0:Y:S01]  /*0000*/  LDC R1, c[0x0][0x37c] ;  /* 0x0000df00ff017b82 */ /* 0x000e220000000800 */
[----:B------:R-:W1:Y:S01]  /*0010*/  S2R R0, SR_TID.X ;  /* 0x0000000000007919 */ /* 0x000e620000002100 */
[----:B------:R-:W-:Y:S01]  /*0020*/  LOP3.LUT R2, R2, 0xffbfffff, RZ, 0xc0, !PT ;  /* 0xffbfffff02027812 */ /* 0x000fe200078ec0ff */
[----:B0-----:R-:W-:Y:S01]  /*0030*/  VIADD R1, R1, 0xfffff740 ;  /* 0xfffff74001017836 */ /* 0x001fe20000000000 */
[----:B-1----:R-:W-:-:S13]  /*0040*/  ISETP.GE.U32.AND P0, PT, R0, 0x20, PT ;  /* 0x000000200000780c */ /* 0x002fda0003f06070 */
[----:B------:R-:W-:Y:S01]  /*0050*/  @P0 LOP3.LUT R2, R2, 0x400000, RZ, 0xfc, !PT ;  /* 0x0040000002020812 */ /* 0x000fe200078efcff */
[----:B------:R-:W-:Y:S06]  /*0060*/  @P0 BRA `(.L_x_0) ;  /* 0x0000000000b80947 */ /* 0x000fec0003800000 */
[----:B------:R-:W0:Y:S01]  /*0070*/  S2R R7, SR_CgaCtaId ;  /* 0x0000000000077919 */ /* 0x000e220000008800 */
[----:B------:R-:W-:Y:S01]  /*0080*/  NOP ;  /* 0x0000000000007918 */ /* 0x000fe20000000000 */
[----:B------:R-:W-:-:S04]  /*0090*/  MOV R0, 0x40 ;  /* 0x0000004000007802 */ /* 0x000fc80000000f00 */
[----:B0-----:R-:W-:Y:S02]  /*00a0*/  LEA R3, R7, R0, 0x18 ;  /* 0x0000000007037211 */ /* 0x001fe400078ec0ff */
[----:B------:R-:W-:-:S04]  /*00b0*/  MOV R0, 0x400 ;  /* 0x0000040000007802 */ /* 0x000fc80000000f00 */
[----:B------:R-:W0:Y:S01]  /*00c0*/  LDS.U8 R3, [R3] ;  /* 0x0000000003037984 */ /* 0x000e220000000000 */
[----:B------:R-:W-:Y:S02]  /*00d0*/  LEA R0, R7, R0, 0x18 ;  /* 0x0000000007007211 */ /* 0x000fe400078ec0ff */
[----:B0-----:R-:W-:-:S13]  /*00e0*/  ISETP.NE.AND P0, PT, R3, RZ, PT ;  /* 0x000000ff0300720c */ /* 0x001fda0003f05270 */
[----:B------:R-:W-:Y:S05]  /*00f0*/  @P0 BRA `(.L_x_1) ;  /* 0x00000000007c0947 */ /* 0x000fea0003800000 */
[----:B------:R-:W-:-:S13]  /*0100*/  ELECT P0, URZ, PT ;  /* 0x0000000000ff782f */ /* 0x000fda0003800000 */
[----:B------:R-:W-:Y:S05]  /*0110*/  @!P0 BRA `(.L_x_2) ;  /* 0x0000000000848947 */ /* 0x000fea0003800000 */
[----:B------:R-:W-:Y:S01]  /*0120*/  UMOV UR4, 0x10 ;  /* 0x0000001000047882 */ /* 0x000fe20000000000 */
[----:B------:R-:W-:Y:S02]  /*0130*/  IMAD.MOV.U32 R8, RZ, RZ, 0x1 ;  /* 0x00000001ff087424 */ /* 0x000fe400078e00ff */
[----:B------:R-:W-:Y:S02]  /*0140*/  IMAD.MOV.U32 R4, RZ, RZ, 0xffff ;  /* 0x0000ffffff047424 */ /* 0x000fe400078e00ff */
[----:B------:R-:W-:Y:S04]  /*0150*/  DEPBAR.LE SB0, 0x36 ;  /* 0x00008d800000791a */ /* 0x000fe80000000000 */
[----:B------:R-:W0:Y:S02]  /*0160*/  UTCATOMSWS.FIND_AND_SET.ALIGN UP0, UR4, UR4 ;  /* 0x00000004000475e3 */ /* 0x000e240008000800 */
[----:B0-----:R-:W-:-:S04]  /*0170*/  PLOP3.LUT P0, PT, PT, PT, UP0, 0x80, 0x8 ;  /* 0x000000000008781c */ /* 0x001fc80003f0f008 */
[----:B------:R-:W-:-:S04]  /*0180*/  SEL R3, RZ, 0xffffffff, !P0 ;  /* 0xffffffffff037807 */ /* 0x000fc80004000000 */
[----:B------:R-:W-:Y:S01]  /*0190*/  ISETP.NE.AND P0, PT, R3, RZ, PT ;  /* 0x000000ff0300720c */ /* 0x000fe20003f05270 */
[----:B------:R-:W-:-:S12]  /*01a0*/  IMAD.U32 R3, RZ, RZ, UR4 ;  /* 0x00000004ff037e24 */ /* 0x000fd8000f8e00ff */
[----:B------:R-:W-:Y:S05]  /*01b0*/  @P0 BRA `(.L_x_3) ;  /* 0x0000000000240947 */ /* 0x000fea0003800000 */
.L_x_4:
[----:B------:R-:W-:Y:S05]  /*01c0*/  NANOSLEEP 0x64 ;  /* 0x000000640000795d */ /* 0x000fea0003800000 */
[----:B------:R-:W-:-:S05]  /*01d0*/  UMOV UR4, 0x10 ;  /* 0x0000001000047882 */ /* 0x000fca0000000000 */
[----:B------:R-:W-:Y:S04]  /*01e0*/  DEPBAR.LE SB0, 0x36 ;  /* 0x00008d800000791a */ /* 0x000fe80000000000 */
[----:B------:R-:W0:Y:S02]  /*01f0*/  UTCATOMSWS.FIND_AND_SET.ALIGN UP0, UR4, UR4 ;  /* 0x00000004000475e3 */ /* 0x000e240008000800 */
[----:B0-----:R-:W-:-:S04]  /*0200*/  PLOP3.LUT P0, PT, PT, PT, UP0, 0x80, 0x8 ;  /* 0x000000000008781c */ /* 0x001fc80003f0f008 */
[----:B------:R-:W-:-:S04]  /*0210*/  SEL R3, RZ, 0xffffffff, !P0 ;  /* 0xffffffffff037807 */ /* 0x000fc80004000000 */
[----:B------:R-:W-:Y:S01]  /*0220*/  ISETP.NE.AND P0, PT, R3, RZ, PT ;  /* 0x000000ff0300720c */ /* 0x000fe20003f05270 */
[----:B------:R-:W-:-:S12]  /*0230*/  IMAD.U32 R3, RZ, RZ, UR4 ;  /* 0x00000004ff037e24 */ /* 0x000fd8000f8e00ff */
[----:B------:R-:W-:Y:S05]  /*0240*/  @!P0 BRA `(.L_x_4) ;  /* 0xfffffffc00dc8947 */ /* 0x000fea000383ffff */
.L_x_3:
[C---:B------:R-:W-:Y:S01]  /*0250*/  VIADD R5, R3.reuse, 0x10 ;  /* 0x0000001003057836 */ /* 0x040fe20000000000 */
[----:B------:R-:W-:Y:S01]  /*0260*/  SHF.L.U32 R4, R4, R3, RZ ;  /* 0x0000000304047219 */ /* 0x000fe200000006ff */
[----:B------:R-:W-:Y:S01]  /*0270*/  IMAD.SHL.U32 R3, R3, 0x20, RZ ;  /* 0x0000002003037824 */ /* 0x000fe200078e00ff */
[----:B------:R-:W-:Y:S02]  /*0280*/  MOV R6, 0x50 ;  /* 0x0000005000067802 */ /* 0x000fe40000000f00 */
[----:B------:R-:W-:Y:S02]  /*0290*/  SHF.L.U32 R5, R8, R5, RZ ;  /* 0x0000000508057219 */ /* 0x000fe400000006ff */
[----:B------:R-:W-:Y:S02]  /*02a0*/  LEA R7, R7, R6, 0x18 ;  /* 0x0000000607077211 */ /* 0x000fe400078ec0ff */
[----:B------:R-:W-:-:S05]  /*02b0*/  LOP3.LUT R4, R5, R4, RZ, 0xfc, !PT ;  /* 0x0000000405047212 */ /* 0x000fca00078efcff */
[----:B------:R0:W-:Y:S04]  /*02c0*/  ATOMS.OR RZ, [R7], R4 ;  /* 0x0000000407ff738c */ /* 0x0001e80003000000 */
[----:B------:R0:W-:Y:S01]  /*02d0*/  STS [R0], R3 ;  /* 0x0000000300007388 */ /* 0x0001e20000000800 */
[----:B------:R-:W-:Y:S05]  /*02e0*/  BRA `(.L_x_2) ;  /* 0x0000000000107947 */ /* 0x000fea0003800000 */
.L_x_1:
[----:B------:R-:W-:Y:S01]  /*02f0*/  IMAD.MOV.U32 R3, RZ, RZ, -0x1 ;  /* 0xffffffffff037424 */ /* 0x000fe200078e00ff */
[----:B------:R-:W-:-:S04]  /*0300*/  MOV R4, 0x330 ;  /* 0x0000033000047802 */ /* 0x000fc80000000f00 */
[----:B------:R0:W-:Y:S03]  /*0310*/  STS [R0], R3 ;  /* 0x0000000300007388 */ /* 0x0001e60000000800 */
[----:B0-----:R-:W-:Y:S05]  /*0320*/  CALL.REL.NOINC `($__internal_1_$__cuda_sm10x_tcgen05_guardrail_trap_phase_invalid_during_alloc) ;  /* 0x0000019c00b07944 */ /* 0x001fea0003c00000 */
.L_x_2:
[----:B------:R-:W-:Y:S05]  /*0330*/  WARPSYNC.ALL ;  /* 0x0000000000007948 */ /* 0x000fea0003800000 */
[----:B------:R-:W-:Y:S01]  /*0340*/  NOP ;  /* 0x0000000000007918 */ /* 0x000fe20000000000 */
.L_x_0:
[----:B------:R-:W1:Y:S01]  /*0350*/  S2R R145, SR_CTAID.X ;  /* 0x0000000000917919 */ /* 0x000e620000002500 */
[----:B0-----:R-:W0:Y:S01]  /*0360*/  LDC.64 R4, c[0x0][0x3b0] ;  /* 0x0000ec00ff047b82 */ /* 0x001e220000000a00 */
[----:B------:R-:W-:Y:S01]  /*0370*/  MOV R0, 0x400 ;  /* 0x0000040000007802 */ /* 0x000fe20000000f00 */
[----:B------:R-:W2:Y:S01]  /*0380*/  LDCU.64 UR10, c[0x0][0x358] ;  /* 0x00006b00ff0a77ac */ /* 0x000ea20008000a00 */
[----:B------:R-:W3:Y:S02]  /*0390*/  S2R R182, SR_TID.X ;  /* 0x0000000000b67919 */ /* 0x000ee40000002100 */
[----:B------:R-:W-:Y:S01]  /*03a0*/  R2UR UR9, R0 ;  /* 0x00000000000972ca */ /* 0x000fe200000e0000 */
[----:B------:R-:W0:Y:S02]  /*03b0*/  S2R R184, SR_CTAID.Y ;  /* 0x0000000000b87919 */ /* 0x000e240000002600 */
[----:B------:R-:W4:Y:S01]  /*03c0*/  LDC R19, c[0x0][0x3b8] ;  /* 0x0000ee00ff137b82 */ /* 0x000f220000000800 */
[----:B------:R-:W0:Y:S07]  /*03d0*/  S2R R8, SR_CgaCtaId ;  /* 0x0000000000087919 */ /* 0x000e2e0000008800 */
[----:B------:R-:W5:Y:S08]  /*03e0*/  S2UR UR4, SR_CgaCtaId ;  /* 0x00000000000479c3 */ /* 0x000f700000008800 */
[----:B------:R-:W2:Y:S01]  /*03f0*/  LDC.64 R10, c[0x0][0x380] ;  /* 0x0000e000ff0a7b82 */ /* 0x000ea20000000a00 */
[----:B-1----:R-:W-:Y:S01]  /*0400*/  IMAD.SHL.U32 R145, R145, 0x40, RZ ;  /* 0x0000004091917824 */ /* 0x002fe200078e00ff */
[----:B---3--:R-:W-:-:S04]  /*0410*/  SHF.R.U32.HI R3, RZ, 0x6, R182 ;  /* 0x00000006ff037819 */ /* 0x008fc800000116b6 */
[----:B------:R-:W-:Y:S01]  /*0420*/  LOP3.LUT R6, R145, 0x3f, R182, 0xf8, !PT ;  /* 0x0000003f91067812 */ /* 0x000fe200078ef8b6 */
[----:B0-----:R-:W-:Y:S01]  /*0430*/  IMAD R0, R184, R4, RZ ;  /* 0x00000004b8007224 */ /* 0x001fe200078e02ff */
[----:B------:R-:W-:Y:S01]  /*0440*/  SGXT.U32 R4, R3, 0x2 ;  /* 0x000000020304781a */ /* 0x000fe20000000000 */
[----:B-----5:R-:W-:Y:S01]  /*0450*/  ULEA UR9, UR4, UR9, 0x18 ;  /* 0x0000000904097291 */ /* 0x020fe2000f8ec0ff */
[----:B------:R-:W-:Y:S01]  /*0460*/  BAR.SYNC.DEFER_BLOCKING 0x0 ;  /* 0x0000000000007b1d */ /* 0x000fe20000010000 */
[----:B------:R-:W-:Y:S01]  /*0470*/  IMAD R5, R6, R5, RZ ;  /* 0x0000000506057224 */ /* 0x000fe200078e02ff */
[----:B------:R-:W-:Y:S01]  /*0480*/  ISETP.GE.U32.AND P3, PT, R182, 0x20, PT ;  /* 0x00000020b600780c */ /* 0x000fe20003f66070 */
[----:B------:R-:W-:Y:S02]  /*0490*/  IMAD.SHL.U32 R3, R0, 0x2, RZ ;  /* 0x0000000200037824 */ /* 0x000fe400078e00ff */
[----:B------:R-:W-:Y:S02]  /*04a0*/  IMAD.SHL.U32 R6, R5, 0x2, RZ ;  /* 0x0000000205067824 */ /* 0x000fe400078e00ff */
[----:B----4-:R-:W-:-:S02]  /*04b0*/  IMAD R7, R4, R19, RZ ;  /* 0x0000001304077224 */ /* 0x010fc400078e02ff */
[----:B------:R-:W-:Y:S01]  /*04c0*/  IMAD.HI R0, R0, 0x2, RZ ;  /* 0x0000000200007827 */ /* 0x000fe200078e02ff */
[----:B--2---:R-:W-:-:S03]  /*04d0*/  IADD3 R6, P0, P1, R6, R10, R3 ;  /* 0x0000000a06067210 */ /* 0x004fc6000791e003 */
[----:B------:R-:W-:-:S04]  /*04e0*/  IMAD.HI R5, R5, 0x2, RZ ;  /* 0x0000000205057827 */ /* 0x000fc800078e02ff */
[----:B------:R-:W-:Y:S01]  /*04f0*/  IMAD R9, R19, 0x4, R7 ;  /* 0x0000000413097824 */ /* 0x000fe200078e0207 */
[----:B------:R-:W-:Y:S02]  /*0500*/  IADD3.X R0, PT, PT, R5, R11, R0, P0, P1 ;  /* 0x0000000b05007210 */ /* 0x000fe400007e2400 */
[----:B------:R-:W-:Y:S01]  /*0510*/  LEA R10, P0, R7, R6, 0x1 ;  /* 0x00000006070a7211 */ /* 0x000fe200078008ff */
[----:B------:R-:W-:Y:S01]  /*0520*/  IMAD R3, R19, 0x4, R9 ;  /* 0x0000000413037824 */ /* 0x000fe200078e0209 */
[----:B------:R-:W0:Y:S02]  /*0530*/  LDS R110, [UR9] ;  /* 0x00000009ff6e7984 */ /* 0x000e240008000800 */
[----:B------:R-:W-:Y:S01]  /*0540*/  LEA.HI.X.SX32 R11, R7, R0, 0x1, P0 ;  /* 0x00000000070b7211 */ /* 0x000fe200000f0eff */
[----:B------:R-:W-:Y:S01]  /*0550*/  BAR.SYNC.DEFER_BLOCKING 0x0 ;  /* 0x0000000000007b1d */ /* 0x000fe20000010000 */
[----:B------:R-:W-:-:S05]  /*0560*/  LEA R12, P2, R3, R6, 0x1 ;  /* 0x00000006030c7211 */ /* 0x000fca00078408ff */
[----:B------:R-:W-:Y:S08]  /*0570*/  @P3 BRA `(.L_x_5) ;  /* 0x0000000000183947 */ /* 0x000ff00003800000 */
[----:B------:R-:W-:Y:S01]  /*0580*/  ELECT P0, URZ, PT ;  /* 0x0000000000ff782f */ /* 0x000fe20003800000 */
[----:B------:R-:W-:Y:S01]  /*0590*/  IMAD.MOV.U32 R5, RZ, RZ, 0x1 ;  /* 0x00000001ff057424 */ /* 0x000fe200078e00ff */
[----:B------:R-:W-:Y:S11]  /*05a0*/  UVIRTCOUNT.DEALLOC.SMPOOL 0x80 ;  /* 0x000000800000784c */ /* 0x000ff60000000000 */
[----:B------:R-:W-:-:S04]  /*05b0*/  @P0 MOV R7, 0x40 ;  /* 0x0000004000070802 */ /* 0x000fc80000000f00 */
[----:B------:R-:W-:-:S05]  /*05c0*/  @P0 LEA R8, R8, R7, 0x18 ;  /* 0x0000000708080211 */ /* 0x000fca00078ec0ff */
[----:B------:R1:W-:Y:S02]  /*05d0*/  @P0 STS.U8 [R8], R5 ;  /* 0x0000000508000388 */ /* 0x0003e40000000000 */
.L_x_5:
[----:B------:R-:W-:Y:S01]  /*05e0*/  IMAD R7, R19, 0x4, R3 ;  /* 0x0000000413077824 */ /* 0x000fe200078e0203 */
[----:B-1----:R-:W-:Y:S02]  /*05f0*/  LEA R8, P0, R9, R6, 0x1 ;  /* 0x0000000609087211 */ /* 0x002fe400078008ff */
[----:B------:R-:W-:Y:S01]  /*0600*/  LEA.HI.X.SX32 R13, R3, R0, 0x1, P2 ;  /* 0x00000000030d7211 */ /* 0x000fe200010f0eff */
[----:B------:R-:W-:Y:S01]  /*0610*/  IMAD R17, R19, 0x4, R7 ;  /* 0x0000000413117824 */ /* 0x000fe200078e0207 */
[----:B------:R-:W-:Y:S01]  /*0620*/  LEA R14, P1, R7, R6, 0x1 ;  /* 0x00000006070e7211 */ /* 0x000fe200078208ff */
[----:B------:R1:W2:Y:S01]  /*0630*/  LDG.E.U16 R3, desc[UR10][R10.64] ;  /* 0x0000000a0a037981 */ /* 0x0002a2000c1e1500 */
[-C--:B------:R-:W-:Y:S02]  /*0640*/  LEA.HI.X.SX32 R9, R9, R0.reuse, 0x1, P0 ;  /* 0x0000000009097211 */ /* 0x080fe400000f0eff */
[----:B------:R-:W-:Y:S01]  /*0650*/  LOP3.LUT R132, R182, 0xff, RZ, 0xc0, !PT ;  /* 0x000000ffb6847812 */ /* 0x000fe200078ec0ff */
[----:B------:R3:W4:Y:S01]  /*0660*/  LDG.E.U16 R5, desc[UR10][R12.64] ;  /* 0x0000000a0c057981 */ /* 0x000722000c1e1500 */
[----:B------:R-:W-:Y:S01]  /*0670*/  LEA.HI.X.SX32 R15, R7, R0, 0x1, P1 ;  /* 0x00000000070f7211 */ /* 0x000fe200008f0eff */
[----:B------:R-:W-:Y:S01]  /*0680*/  IMAD R7, R19, 0x4, R17 ;  /* 0x0000000413077824 */ /* 0x000fe200078e0211 */
[----:B------:R-:W-:Y:S01]  /*0690*/  LEA R16, P0, R17, R6, 0x1 ;  /* 0x0000000611107211 */ /* 0x000fe200078008ff */
[----:B------:R-:W2:Y:S01]  /*06a0*/  LDG.E.U16 R8, desc[UR10][R8.64] ;  /* 0x0000000a08087981 */ /* 0x000ea2000c1e1500 */
[----:B------:R-:W-:Y:S01]  /*06b0*/  SHF.R.U32.HI R180, RZ, 0x5, R182 ;  /* 0x00000005ffb47819 */ /* 0x000fe200000116b6 */
[----:B------:R-:W-:Y:S01]  /*06c0*/  IMAD R23, R19, 0x4, R7 ;  /* 0x0000000413177824 */ /* 0x000fe200078e0207 */
[----:B------:R-:W-:Y:S01]  /*06d0*/  LEA.HI.X.SX32 R17, R17, R0, 0x1, P0 ;  /* 0x0000000011117211 */ /* 0x000fe200000f0eff */
[----:B------:R-:W2:Y:S01]  /*06e0*/  LDG.E.U16 R10, desc[UR10][R14.64] ;  /* 0x0000000a0e0a7981 */ /* 0x000ea2000c1e1500 */
[-C--:B------:R-:W-:Y:S01]  /*06f0*/  LEA R20, P0, R7, R6.reuse, 0x1 ;  /* 0x0000000607147211 */ /* 0x080fe200078008ff */
[----:B-1----:R-:W-:Y:S01]  /*0700*/  IMAD R11, R19, 0x4, R23 ;  /* 0x00000004130b7824 */ /* 0x002fe200078e0217 */
[----:B------:R-:W-:-:S02]  /*0710*/  LEA R22, P1, R23, R6, 0x1 ;  /* 0x0000000617167211 */ /* 0x000fc400078208ff */
[----:B0-----:R-:W-:Y:S01]  /*0720*/  R2UR UR8, R110 ;  /* 0x000000006e0872ca */ /* 0x001fe200000e0000 */
[----:B---3--:R-:W-:Y:S01]  /*0730*/  IMAD R13, R19, 0x4, R11 ;  /* 0x00000004130d7824 */ /* 0x008fe200078e020b */
[----:B------:R-:W-:Y:S01]  /*0740*/  LEA.HI.X.SX32 R21, R7, R0, 0x1, P0 ;  /* 0x0000000007157211 */ /* 0x000fe200000f0eff */
[----:B------:R-:W-:Y:S01]  /*0750*/  IMAD.U32 R178, RZ, RZ, UR9 ;  /* 0x00000009ffb27e24 */ /* 0x000fe2000f8e00ff */
[----:B------:R-:W-:Y:S01]  /*0760*/  LEA R24, P0, R11, R6, 0x1 ;  /* 0x000000060b187211 */ /* 0x000fe200078008ff */
[----:B------:R0:W3:Y:S01]  /*0770*/  LDG.E.U16 R7, desc[UR10][R16.64] ;  /* 0x0000000a10077981 */ /* 0x0000e2000c1e1500 */
[-C--:B------:R-:W-:Y:S01]  /*0780*/  LEA.HI.X.SX32 R23, R23, R0.reuse, 0x1, P1 ;  /* 0x0000000017177211 */ /* 0x080fe200008f0eff */
[----:B------:R-:W-:Y:S01]  /*0790*/  UMOV UR14, 0x1 ;  /* 0x00000001000e7882 */ /* 0x000fe20000000000 */
[----:B------:R-:W-:Y:S01]  /*07a0*/  LEA.HI.X.SX32 R25, R11, R0, 0x1, P0 ;  /* 0x000000000b197211 */ /* 0x000fe200000f0eff */
[----:B------:R-:W-:Y:S01]  /*07b0*/  IMAD R11, R19, 0x4, R13 ;  /* 0x00000004130b7824 */ /* 0x000fe200078e020d */
[----:B------:R-:W-:Y:S01]  /*07c0*/  LEA R26, P0, R13, R6, 0x1 ;  /* 0x000000060d1a7211 */ /* 0x000fe200078008ff */
[----:B------:R1:W2:Y:S01]  /*07d0*/  LDG.E.U16 R12, desc[UR10][R20.64] ;  /* 0x0000000a140c7981 */ /* 0x0002a2000c1e1500 */
[----:B------:R-:W-:Y:S01]  /*07e0*/  VIADD R140, R145, 0x40 ;  /* 0x00000040918c7836 */ /* 0x000fe20000000000 */
[----:B------:R-:W2:Y:S01]  /*07f0*/  LDC R209, c[0x0][0x3c4] ;  /* 0x0000f100ffd17b82 */ /* 0x000ea20000000800 */
[----:B------:R-:W-:Y:S01]  /*0800*/  LEA.HI.X.SX32 R27, R13, R0, 0x1, P0 ;  /* 0x000000000d1b7211 */ /* 0x000fe200000f0eff */
[----:B------:R-:W-:Y:S01]  /*0810*/  IMAD R13, R19, 0x4, R11 ;  /* 0x00000004130d7824 */ /* 0x000fe200078e020b */
[----:B0-----:R-:W-:Y:S01]  /*0820*/  LEA R16, P0, R11, R6, 0x1 ;  /* 0x000000060b107211 */ /* 0x001fe200078008ff */
[----:B------:R0:W2:Y:S02]  /*0830*/  LDG.E.U16 R9, desc[UR10][R22.64] ;  /* 0x0000000a16097981 */ /* 0x0000a4000c1e1500 */
[----:B------:R-:W-:Y:S01]  /*0840*/  IMAD R15, R19, 0x4, R13 ;  /* 0x00000004130f7824 */ /* 0x000fe200078e020d */
[----:B------:R-:W-:Y:S01]  /*0850*/  LEA.HI.X.SX32 R17, R11, R0, 0x1, P0 ;  /* 0x000000000b117211 */ /* 0x000fe200000f0eff */
[----:B------:R0:W2:Y:S01]  /*0860*/  LDG.E.U16 R14, desc[UR10][R24.64] ;  /* 0x0000000a180e7981 */ /* 0x0000a2000c1e1500 */
[-C--:B------:R-:W-:Y:S01]  /*0870*/  LEA R28, P1, R13, R6.reuse, 0x1 ;  /* 0x000000060d1c7211 */ /* 0x080fe200078208ff */
[----:B-1----:R-:W-:Y:S01]  /*0880*/  IMAD R21, R19, 0x4, R15 ;  /* 0x0000000413157824 */ /* 0x002fe200078e020f */
[----:B------:R-:W-:Y:S01]  /*0890*/  LEA R30, P0, R15, R6, 0x1 ;  /* 0x000000060f1e7211 */ /* 0x000fe200078008ff */
[----:B------:R1:W2:Y:S01]  /*08a0*/  LDG.E.U16 R11, desc[UR10][R26.64] ;  /* 0x0000000a1a0b7981 */ /* 0x0002a2000c1e1500 */
[-C--:B------:R-:W-:Y:S01]  /*08b0*/  LEA.HI.X.SX32 R29, R13, R0.reuse, 0x1, P1 ;  /* 0x000000000d1d7211 */ /* 0x080fe200008f0eff */
        /* <DEDUP_REMOVED lines=8> */
[----:B------:R-:W-:Y:S01]  /*0940*/  LEA R20, P0, R15, R6, 0x1 ;  /* 0x000000060f147211 */ /* 0x000fe200078008ff */
[----:B-1----:R-:W-:Y:S01]  /*0950*/  IMAD R27, R19, 0x4, R25 ;  /* 0x00000004131b7824 */ /* 0x002fe200078e0219 */
[----:B------:R-:W1:Y:S01]  /*0960*/  LDC R205, c[0x0][0x3c4] ;  /* 0x0000f100ffcd7b82 */ /* 0x000e620000000800 */
[----:B------:R-:W2:Y:S01]  /*0970*/  LDG.E.U16 R16, desc[UR10][R16.64] ;  /* 0x0000000a10107981 */ /* 0x000ea2000c1e1500 */
[----:B------:R-:W-:Y:S01]  /*0980*/  LEA.HI.X.SX32 R21, R15, R0, 0x1, P0 ;  /* 0x000000000f157211 */ /* 0x000fe200000f0eff */
[----:B0-----:R-:W-:Y:S01]  /*0990*/  IMAD R29, R19, 0x4, R27 ;  /* 0x00000004131d7824 */ /* 0x001fe200078e021b */
[----:B------:R-:W-:Y:S01]  /*09a0*/  LEA R26, P0, R27, R6, 0x1 ;  /* 0x000000061b1a7211 */ /* 0x000fe200078008ff */
[----:B------:R0:W2:Y:S02]  /*09b0*/  LDG.E.U16 R15, desc[UR10][R22.64] ;  /* 0x0000000a160f7981 */ /* 0x0000a4000c1e1500 */
[----:B------:R-:W-:Y:S01]  /*09c0*/  IMAD R31, R19, 0x4, R29 ;  /* 0x00000004131f7824 */ /* 0x000fe200078e021d */
[----:B------:R-:W-:Y:S01]  /*09d0*/  LEA.HI.X.SX32 R27, R27, R0, 0x1, P0 ;  /* 0x000000001b1b7211 */ /* 0x000fe200000f0eff */
[----:B------:R-:W2:Y:S01]  /*09e0*/  LDG.E.U16 R20, desc[UR10][R20.64] ;  /* 0x0000000a14147981 */ /* 0x000ea2000c1e1500 */
[----:B------:R-:W-:Y:S01]  /*09f0*/  LEA R28, P0, R29, R6, 0x1 ;  /* 0x000000061d1c7211 */ /* 0x000fe200078008ff */
[----:B------:R-:W-:Y:S01]  /*0a00*/  IMAD R33, R19, 0x4, R31 ;  /* 0x0000000413217824 */ /* 0x000fe200078e021f */
[----:B------:R-:W1:Y:S02]  /*0a10*/  LDC R203, c[0x0][0x3c4] ;  /* 0x0000f100ffcb7b82 */ /* 0x000e640000000800 */
[----:B------:R-:W-:Y:S01]  /*0a20*/  LEA.HI.X.SX32 R29, R29, R0, 0x1, P0 ;  /* 0x000000001d1d7211 */ /* 0x000fe200000f0eff */
[----:B0-----:R-:W-:Y:S01]  /*0a30*/  IMAD R23, R19, 0x4, R33 ;  /* 0x0000000413177824 */ /* 0x001fe200078e0221 */
[C---:B------:R-:W-:Y:S01]  /*0a40*/  LEA R30, P0, R31.reuse, R6, 0x1 ;  /* 0x000000061f1e7211 */ /* 0x040fe200078008ff */
[----:B------:R-:W2:Y:S03]  /*0a50*/  LDG.E.U16 R22, desc[UR10][R26.64] ;  /* 0x0000000a1a167981 */ /* 0x000ea6000c1e1500 */
[----:B------:R-:W-:Y:S01]  /*0a60*/  LEA.HI.X.SX32 R31, R31, R0, 0x1, P0 ;  /* 0x000000001f1f7211 */ /* 0x000fe200000f0eff */
[----:B------:R-:W-:Y:S01]  /*0a70*/  IMAD R37, R19, 0x4, R23 ;  /* 0x0000000413257824 */ /* 0x000fe200078e0217 */
[C---:B------:R-:W-:Y:S01]  /*0a80*/  LEA R34, P0, R23.reuse, R6, 0x1 ;  /* 0x0000000617227211 */ /* 0x040fe200078008ff */
[----:B------:R0:W2:Y:S01]  /*0a90*/  LDG.E.U16 R21, desc[UR10][R28.64] ;  /* 0x0000000a1c157981 */ /* 0x0000a2000c1e1500 */
[----:B------:R-:W1:Y:S02]  /*0aa0*/  LDC R201, c[0x0][0x3c4] ;  /* 0x0000f100ffc97b82 */ /* 0x000e640000000800 */
[----:B------:R-:W-:Y:S01]  /*0ab0*/  LEA.HI.X.SX32 R35, R23, R0, 0x1, P0 ;  /* 0x0000000017237211 */ /* 0x000fe200000f0eff */
[----:B------:R-:W-:Y:S01]  /*0ac0*/  IMAD R23, R19, 0x4, R37 ;  /* 0x0000000413177824 */ /* 0x000fe200078e0225 */
[----:B------:R-:W-:-:S03]  /*0ad0*/  LEA R36, P0, R37, R6, 0x1 ;  /* 0x0000000625247211 */ /* 0x000fc600078008ff */
[----:B------:R-:W-:Y:S01]  /*0ae0*/  IMAD R41, R19, 0x4, R23 ;  /* 0x0000000413297824 */ /* 0x000fe200078e0217 */
[----:B------:R-:W-:Y:S01]  /*0af0*/  LEA.HI.X.SX32 R37, R37, R0, 0x1, P0 ;  /* 0x0000000025257211 */ /* 0x000fe200000f0eff */
[----:B------:R0:W2:Y:S01]  /*0b00*/  LDG.E.U16 R26, desc[UR10][R34.64] ;  /* 0x0000000a221a7981 */ /* 0x0000a2000c1e1500 */
[-C--:B------:R-:W-:Y:S01]  /*0b10*/  LEA R24, P1, R25, R6.reuse, 0x1 ;  /* 0x0000000619187211 */ /* 0x080fe200078208ff */
[----:B0-----:R-:W-:Y:S01]  /*0b20*/  IMAD R29, R19, 0x4, R41 ;  /* 0x00000004131d7824 */ /* 0x001fe200078e0229 */
[----:B------:R-:W-:Y:S01]  /*0b30*/  LEA R38, P0, R23, R6, 0x1 ;  /* 0x0000000617267211 */ /* 0x000fe200078008ff */
[----:B------:R-:W2:Y:S01]  /*0b40*/  LDG.E.U16 R27, desc[UR10][R36.64] ;  /* 0x0000000a241b7981 */ /* 0x000ea2000c1e1500 */
[-C--:B------:R-:W-:Y:S01]  /*0b50*/  LEA.HI.X.SX32 R25, R25, R0.reuse, 0x1, P1 ;  /* 0x0000000019197211 */ /* 0x080fe200008f0eff */
[----:B------:R-:W0:Y:S01]  /*0b60*/  LDC R199, c[0x0][0x3c4] ;  /* 0x0000f100ffc77b82 */ /* 0x000e220000000800 */
[----:B------:R-:W-:Y:S01]  /*0b70*/  LEA.HI.X.SX32 R39, R23, R0, 0x1, P0 ;  /* 0x0000000017277211 */ /* 0x000fe200000f0eff */
[----:B------:R-:W-:Y:S01]  /*0b80*/  IMAD R23, R19, 0x4, R29 ;  /* 0x0000000413177824 */ /* 0x000fe200078e021d */
[-C--:B------:R-:W-:Y:S01]  /*0b90*/  LEA R42, P0, R29, R6.reuse, 0x1 ;  /* 0x000000061d2a7211 */ /* 0x080fe200078008ff */
[----:B------:R-:W2:Y:S01]  /*0ba0*/  LDG.E.U16 R17, desc[UR10][R24.64] ;  /* 0x0000000a18117981 */ /* 0x000ea2000c1e1500 */
[----:B------:R-:W-:-:S02]  /*0bb0*/  LEA R32, P1, R33, R6, 0x1 ;  /* 0x0000000621207211 */ /* 0x000fc400078208ff */
[----:B------:R-:W-:Y:S01]  /*0bc0*/  LEA.HI.X.SX32 R43, R29, R0, 0x1, P0 ;  /* 0x000000001d2b7211 */ /* 0x000fe200000f0eff */
[----:B------:R-:W2:Y:S01]  /*0bd0*/  LDG.E.U16 R28, desc[UR10][R38.64] ;  /* 0x0000000a261c7981 */ /* 0x000ea2000c1e1500 */
[----:B------:R-:W-:Y:S01]  /*0be0*/  LEA R34, P0, R23, R6, 0x1 ;  /* 0x0000000617227211 */ /* 0x000fe200078008ff */
[----:B------:R-:W0:Y:S02]  /*0bf0*/  LDC R197, c[0x0][0x3c4] ;  /* 0x0000f100ffc57b82 */ /* 0x000e240000000800 */
[----:B------:R1:W2:Y:S01]  /*0c00*/  LDG.E.U16 R24, desc[UR10][R30.64] ;  /* 0x0000000a1e187981 */ /* 0x0002a2000c1e1500 */
[-C--:B------:R-:W-:Y:S02]  /*0c10*/  LEA.HI.X.SX32 R33, R33, R0.reuse, 0x1, P1 ;  /* 0x0000000021217211 */ /* 0x080fe400008f0eff */
[----:B------:R-:W-:-:S03]  /*0c20*/  LEA.HI.X.SX32 R35, R23, R0, 0x1, P0 ;  /* 0x0000000017237211 */ /* 0x000fc600000f0eff */
[----:B------:R-:W0:Y:S01]  /*0c30*/  LDC R195, c[0x0][0x3c4] ;  /* 0x0000f100ffc37b82 */ /* 0x000e220000000800 */
[----:B------:R-:W-:Y:S01]  /*0c40*/  LEA R40, P1, R41, R6, 0x1 ;  /* 0x0000000629287211 */ /* 0x000fe200078208ff */
[----:B------:R1:W2:Y:S02]  /*0c50*/  LDG.E.U16 R25, desc[UR10][R32.64] ;  /* 0x0000000a20197981 */ /* 0x0002a4000c1e1500 */
[C---:B-1----:R-:W-:Y:S02]  /*0c60*/  IMAD R31, R19.reuse, 0x4, R23 ;  /* 0x00000004131f7824 */ /* 0x042fe400078e0217 */
[----:B------:R1:W2:Y:S02]  /*0c70*/  LDG.E.U16 R30, desc[UR10][R42.64] ;  /* 0x0000000a2a1e7981 */ /* 0x0002a4000c1e1500 */
[----:B------:R-:W0:Y:S01]  /*0c80*/  LDC R193, c[0x0][0x3c4] ;  /* 0x0000f100ffc17b82 */ /* 0x000e220000000800 */
[----:B------:R-:W-:Y:S01]  /*0c90*/  IMAD R23, R19, 0x4, R31 ;  /* 0x0000000413177824 */ /* 0x000fe200078e021f */
[----:B------:R-:W-:-:S02]  /*0ca0*/  LEA.HI.X.SX32 R41, R41, R0, 0x1, P1 ;  /* 0x0000000029297211 */ /* 0x000fc400008f0eff */
[-C--:B------:R-:W-:Y:S01]  /*0cb0*/  LEA R36, P0, R31, R6.reuse, 0x1 ;  /* 0x000000061f247211 */ /* 0x080fe200078008ff */
[----:B------:R-:W-:Y:S01]  /*0cc0*/  IMAD R33, R19, 0x4, R23 ;  /* 0x0000000413217824 */ /* 0x000fe200078e0217 */
[----:B------:R-:W-:Y:S01]  /*0cd0*/  LEA R44, P1, R23, R6, 0x1 ;  /* 0x00000006172c7211 */ /* 0x000fe200078208ff */
[----:B------:R1:W2:Y:S01]  /*0ce0*/  LDG.E.U16 R29, desc[UR10][R40.64] ;  /* 0x0000000a281d7981 */ /* 0x0002a2000c1e1500 */
[-C--:B------:R-:W-:Y:S01]  /*0cf0*/  LEA.HI.X.SX32 R37, R31, R0.reuse, 0x1, P0 ;  /* 0x000000001f257211 */ /* 0x080fe200000f0eff */
[----:B------:R-:W0:Y:S01]  /*0d00*/  LDC R191, c[0x0][0x3c4] ;  /* 0x0000f100ffbf7b82 */ /* 0x000e220000000800 */
[----:B------:R-:W-:Y:S01]  /*0d10*/  LEA.HI.X.SX32 R45, R23, R0, 0x1, P1 ;  /* 0x00000000172d7211 */ /* 0x000fe200008f0eff */
[----:B------:R-:W-:Y:S01]  /*0d20*/  IMAD R23, R19, 0x4, R33 ;  /* 0x0000000413177824 */ /* 0x000fe200078e0221 */
[C---:B------:R-:W-:Y:S01]  /*0d30*/  LEA R38, P0, R33.reuse, R6, 0x1 ;  /* 0x0000000621267211 */ /* 0x040fe200078008ff */
[----:B------:R-:W2:Y:S03]  /*0d40*/  LDG.E.U16 R31, desc[UR10][R34.64] ;  /* 0x0000000a221f7981 */ /* 0x000ea6000c1e1500 */
[----:B------:R-:W-:Y:S01]  /*0d50*/  LEA.HI.X.SX32 R39, R33, R0, 0x1, P0 ;  /* 0x0000000021277211 */ /* 0x000fe200000f0eff */
[----:B-1----:R-:W-:Y:S01]  /*0d60*/  IMAD R43, R19, 0x4, R23 ;  /* 0x00000004132b7824 */ /* 0x002fe200078e0217 */
[C---:B------:R-:W-:Y:S01]  /*0d70*/  LEA R40, P0, R23.reuse, R6, 0x1 ;  /* 0x0000000617287211 */ /* 0x040fe200078008ff */
[----:B------:R-:W2:Y:S01]  /*0d80*/  LDG.E.U16 R33, desc[UR10][R44.64] ;  /* 0x0000000a2c217981 */ /* 0x000ea2000c1e1500 */
[----:B------:R-:W1:Y:S02]  /*0d90*/  LDC R189, c[0x0][0x3c4] ;  /* 0x0000f100ffbd7b82 */ /* 0x000e640000000800 */
[----:B------:R-:W-:Y:S01]  /*0da0*/  LEA.HI.X.SX32 R41, R23, R0, 0x1, P0 ;  /* 0x0000000017297211 */ /* 0x000fe200000f0eff */
[----:B------:R-:W-:Y:S01]  /*0db0*/  IMAD R23, R19, 0x4, R43 ;  /* 0x0000000413177824 */ /* 0x000fe200078e022b */
[-C--:B------:R-:W-:Y:S01]  /*0dc0*/  LEA R42, P0, R43, R6.reuse, 0x1 ;  /* 0x000000062b2a7211 */ /* 0x080fe200078008ff */
[----:B------:R0:W2:Y:S02]  /*0dd0*/  LDG.E.U16 R34, desc[UR10][R38.64] ;  /* 0x0000000a26227981 */ /* 0x0000a4000c1e1500 */
[----:B------:R-:W-:Y:S01]  /*0de0*/  IMAD R49, R19, 0x4, R23 ;  /* 0x0000000413317824 */ /* 0x000fe200078e0217 */
[----:B------:R-:W-:Y:S01]  /*0df0*/  LEA R46, P1, R23, R6, 0x1 ;  /* 0x00000006172e7211 */ /* 0x000fe200078208ff */
[----:B------:R0:W2:Y:S01]  /*0e00*/  LDG.E.U16 R35, desc[UR10][R40.64] ;  /* 0x0000000a28237981 */ /* 0x0000a2000c1e1500 */
[-C--:B------:R-:W-:Y:S01]  /*0e10*/  LEA.HI.X.SX32 R43, R43, R0.reuse, 0x1, P0 ;  /* 0x000000002b2b7211 */ /* 0x080fe200000f0eff */
[----:B------:R-:W1:Y:S01]  /*0e20*/  LDC R187, c[0x0][0x3c4] ;  /* 0x0000f100ffbb7b82 */ /* 0x000e620000000800 */
[----:B------:R-:W-:Y:S01]  /*0e30*/  LEA.HI.X.SX32 R47, R23, R0, 0x1, P1 ;  /* 0x00000000172f7211 */ /* 0x000fe200008f0eff */
[----:B------:R-:W-:Y:S01]  /*0e40*/  IMAD R23, R19, 0x4, R49 ;  /* 0x0000000413177824 */ /* 0x000fe200078e0231 */
[C---:B------:R-:W-:Y:S01]  /*0e50*/  LEA R48, P0, R49.reuse, R6, 0x1 ;  /* 0x0000000631307211 */ /* 0x040fe200078008ff */
[----:B------:R-:W2:Y:S03]  /*0e60*/  LDG.E.U16 R32, desc[UR10][R36.64] ;  /* 0x0000000a24207981 */ /* 0x000ea6000c1e1500 */
[----:B------:R-:W-:Y:S01]  /*0e70*/  LEA.HI.X.SX32 R49, R49, R0, 0x1, P0 ;  /* 0x0000000031317211 */ /* 0x000fe200000f0eff */
[----:B0-----:R-:W-:Y:S01]  /*0e80*/  IMAD R39, R19, 0x4, R23 ;  /* 0x0000000413277824 */ /* 0x001fe200078e0217 */
[C---:B------:R-:W-:Y:S01]  /*0e90*/  LEA R44, P0, R23.reuse, R6, 0x1 ;  /* 0x00000006172c7211 */ /* 0x040fe200078008ff */
[----:B------:R-:W0:Y:S02]  /*0ea0*/  LDC R172, c[0x0][0x3c4] ;  /* 0x0000f100ffac7b82 */ /* 0x000e240000000800 */
[----:B------:R-:W2:Y:S01]  /*0eb0*/  LDG.E.U16 R38, desc[UR10][R48.64] ;  /* 0x0000000a30267981 */ /* 0x000ea2000c1e1500 */
[----:B------:R-:W-:Y:S01]  /*0ec0*/  LEA.HI.X.SX32 R45, R23, R0, 0x1, P0 ;  /* 0x00000000172d7211 */ /* 0x000fe200000f0eff */
[----:B------:R-:W-:Y:S01]  /*0ed0*/  IMAD R23, R19, 0x4, R39 ;  /* 0x0000000413177824 */ /* 0x000fe200078e0227 */
[-C--:B------:R-:W-:Y:S01]  /*0ee0*/  LEA R50, P0, R39, R6.reuse, 0x1 ;  /* 0x0000000627327211 */ /* 0x080fe200078008ff */
[----:B------:R-:W2:Y:S02]  /*0ef0*/  LDG.E.U16 R37, desc[UR10][R46.64] ;  /* 0x0000000a2e257981 */ /* 0x000ea4000c1e1500 */
        /* <DEDUP_REMOVED lines=8> */
[----:B------:R1:W2:Y:S03]  /*0f80*/  LDG.E.U16 R39, desc[UR10][R44.64] ;  /* 0x0000000a2c277981 */ /* 0x0002a6000c1e1500 */
[----:B------:R-:W-:Y:S01]  /*0f90*/  LEA.HI.X.SX32 R55, R41, R0, 0x1, P0 ;  /* 0x0000000029377211 */ /* 0x000fe200000f0eff */
[----:B-1----:R-:W-:Y:S01]  /*0fa0*/  IMAD R43, R19, 0x4, R23 ;  /* 0x00000004132b7824 */ /* 0x002fe200078e0217 */
[C---:B------:R-:W-:Y:S01]  /*0fb0*/  LEA R46, P0, R23.reuse, R6, 0x1 ;  /* 0x00000006172e7211 */ /* 0x040fe200078008ff */
[----:B------:R1:W2:Y:S01]  /*0fc0*/  LDG.E.U16 R40, desc[UR10][R50.64] ;  /* 0x0000000a32287981 */ /* 0x0002a2000c1e1500 */
[----:B------:R-:W0:Y:S02]  /*0fd0*/  LDC R164, c[0x0][0x3c4] ;  /* 0x0000f100ffa47b82 */ /* 0x000e240000000800 */
[----:B------:R-:W-:Y:S01]  /*0fe0*/  LEA.HI.X.SX32 R47, R23, R0, 0x1, P0 ;  /* 0x00000000172f7211 */ /* 0x000fe200000f0eff */
[----:B------:R-:W-:Y:S01]  /*0ff0*/  IMAD R23, R19, 0x4, R43 ;  /* 0x0000000413177824 */ /* 0x000fe200078e022b */
[-C--:B------:R-:W-:Y:S01]  /*1000*/  LEA R48, P0, R43, R6.reuse, 0x1 ;  /* 0x000000062b307211 */ /* 0x080fe200078008ff */
[----:B------:R-:W2:Y:S03]  /*1010*/  LDG.E.U16 R41, desc[UR10][R52.64] ;  /* 0x0000000a34297981 */ /* 0x000ea6000c1e1500 */
[----:B------:R-:W-:Y:S01]  /*1020*/  LEA R56, P1, R23, R6, 0x1 ;  /* 0x0000000617387211 */ /* 0x000fe200078208ff */
[----:B------:R1:W2:Y:S01]  /*1030*/  LDG.E.U16 R42, desc[UR10][R54.64] ;  /* 0x0000000a362a7981 */ /* 0x0002a2000c1e1500 */
[----:B------:R-:W-:Y:S01]  /*1040*/  LEA R45, R19, R23, 0x2 ;  /* 0x00000017132d7211 */ /* 0x000fe200078e10ff */
[----:B------:R-:W0:Y:S01]  /*1050*/  LDC R160, c[0x0][0x3c4] ;  /* 0x0000f100ffa07b82 */ /* 0x000e220000000800 */
[----:B------:R-:W-:-:S02]  /*1060*/  LEA.HI.X.SX32 R49, R43, R0, 0x1, P0 ;  /* 0x000000002b317211 */ /* 0x000fc400000f0eff */
[----:B------:R-:W-:Y:S01]  /*1070*/  LEA.HI.X.SX32 R57, R23, R0, 0x1, P1 ;  /* 0x0000000017397211 */ /* 0x000fe200008f0eff */
[----:B------:R-:W-:Y:S01]  /*1080*/  IMAD R23, R19, 0x4, R45 ;  /* 0x0000000413177824 */ /* 0x000fe200078e022d */
[C---:B-1----:R-:W-:Y:S01]  /*1090*/  LEA R50, P0, R45.reuse, R6, 0x1 ;  /* 0x000000062d327211 */ /* 0x042fe200078008ff */
[----:B------:R-:W2:Y:S02]  /*10a0*/  LDG.E.U16 R43, desc[UR10][R46.64] ;  /* 0x0000000a2e2b7981 */ /* 0x000ea4000c1e1500 */
[----:B------:R-:W1:Y:S01]  /*10b0*/  LDC R156, c[0x0][0x3c4] ;  /* 0x0000f100ff9c7b82 */ /* 0x000e620000000800 */
[----:B------:R-:W-:Y:S01]  /*10c0*/  LEA.HI.X.SX32 R51, R45, R0, 0x1, P0 ;  /* 0x000000002d337211 */ /* 0x000fe200000f0eff */
[----:B------:R-:W-:Y:S01]  /*10d0*/  IMAD R55, R19, 0x4, R23 ;  /* 0x0000000413377824 */ /* 0x000fe200078e0217 */
[C---:B------:R-:W-:Y:S01]  /*10e0*/  LEA R52, P0, R23.reuse, R6, 0x1 ;  /* 0x0000000617347211 */ /* 0x040fe200078008ff */
[----:B------:R-:W2:Y:S03]  /*10f0*/  LDG.E.U16 R45, desc[UR10][R56.64] ;  /* 0x0000000a382d7981 */ /* 0x000ea6000c1e1500 */
[----:B------:R-:W-:Y:S01]  /*1100*/  LEA.HI.X.SX32 R53, R23, R0, 0x1, P0 ;  /* 0x0000000017357211 */ /* 0x000fe200000f0eff */
[----:B------:R-:W-:Y:S01]  /*1110*/  IMAD R23, R19, 0x4, R55 ;  /* 0x0000000413177824 */ /* 0x000fe200078e0237 */
[-C--:B------:R-:W-:Y:S01]  /*1120*/  LEA R54, P0, R55, R6.reuse, 0x1 ;  /* 0x0000000637367211 */ /* 0x080fe200078008ff */
[----:B------:R0:W2:Y:S01]  /*1130*/  LDG.E.U16 R46, desc[UR10][R50.64] ;  /* 0x0000000a322e7981 */ /* 0x0000a2000c1e1500 */
[----:B------:R-:W1:Y:S01]  /*1140*/  LDC R152, c[0x0][0x3c4] ;  /* 0x0000f100ff987b82 */ /* 0x000e620000000800 */
[----:B------:R-:W-:Y:S01]  /*1150*/  IMAD R61, R19, 0x4, R23 ;  /* 0x00000004133d7824 */ /* 0x000fe200078e0217 */
[----:B------:R-:W-:Y:S01]  /*1160*/  LEA R58, P1, R23, R6, 0x1 ;  /* 0x00000006173a7211 */ /* 0x000fe200078208ff */
[----:B------:R0:W2:Y:S01]  /*1170*/  LDG.E.U16 R47, desc[UR10][R52.64] ;  /* 0x0000000a342f7981 */ /* 0x0000a2000c1e1500 */
[----:B------:R-:W-:-:S02]  /*1180*/  LEA.HI.X.SX32 R55, R55, R0, 0x1, P0 ;  /* 0x0000000037377211 */ /* 0x000fc400000f0eff */
[----:B------:R-:W-:Y:S01]  /*1190*/  LEA.HI.X.SX32 R59, R23, R0, 0x1, P1 ;  /* 0x00000000173b7211 */ /* 0x000fe200008f0eff */
[----:B------:R-:W-:Y:S01]  /*11a0*/  IMAD R23, R19, 0x4, R61 ;  /* 0x0000000413177824 */ /* 0x000fe200078e023d */
[C---:B------:R-:W-:Y:S01]  /*11b0*/  LEA R60, P0, R61.reuse, R6, 0x1 ;  /* 0x000000063d3c7211 */ /* 0x040fe200078008ff */
[----:B------:R-:W2:Y:S01]  /*11c0*/  LDG.E.U16 R44, desc[UR10][R48.64] ;  /* 0x0000000a302c7981 */ /* 0x000ea2000c1e1500 */
[----:B------:R-:W1:Y:S02]  /*11d0*/  LDC R148, c[0x0][0x3c4] ;  /* 0x0000f100ff947b82 */ /* 0x000e640000000800 */
[----:B------:R-:W-:Y:S01]  /*11e0*/  LEA.HI.X.SX32 R61, R61, R0, 0x1, P0 ;  /* 0x000000003d3d7211 */ /* 0x000fe200000f0eff */
[----:B0-----:R-:W-:Y:S01]  /*11f0*/  IMAD R51, R19, 0x4, R23 ;  /* 0x0000000413337824 */ /* 0x001fe200078e0217 */
[----:B------:R-:W-:-:S03]  /*1200*/  LEA R56, P0, R23, R6, 0x1 ;  /* 0x0000000617387211 */ /* 0x000fc600078008ff */
[----:B------:R-:W2:Y:S01]  /*1210*/  LDG.E.U16 R50, desc[UR10][R60.64] ;  /* 0x0000000a3c327981 */ /* 0x000ea2000c1e1500 */
[----:B------:R-:W-:Y:S01]  /*1220*/  LEA.HI.X.SX32 R57, R23, R0, 0x1, P0 ;  /* 0x0000000017397211 */ /* 0x000fe200000f0eff */
[----:B------:R-:W-:Y:S01]  /*1230*/  IMAD R23, R19, 0x4, R51 ;  /* 0x0000000413177824 */ /* 0x000fe200078e0233 */
[-C--:B------:R-:W-:Y:S01]  /*1240*/  LEA R62, P0, R51, R6.reuse, 0x1 ;  /* 0x00000006333e7211 */ /* 0x080fe200078008ff */
[----:B------:R-:W2:Y:S01]  /*1250*/  LDG.E.U16 R49, desc[UR10][R58.64] ;  /* 0x0000000a3a317981 */ /* 0x000ea2000c1e1500 */
[----:B------:R-:W0:Y:S01]  /*1260*/  LDC R142, c[0x0][0x3c4] ;  /* 0x0000f100ff8e7b82 */ /* 0x000e220000000800 */
[----:B------:R-:W-:Y:S01]  /*1270*/  IMAD R53, R19, 0x4, R23 ;  /* 0x0000000413357824 */ /* 0x000fe200078e0217 */
[----:B------:R-:W-:Y:S01]  /*1280*/  LEA R64, P1, R23, R6, 0x1 ;  /* 0x0000000617407211 */ /* 0x000fe200078208ff */
[----:B------:R1:W2:Y:S01]  /*1290*/  LDG.E.U16 R48, desc[UR10][R54.64] ;  /* 0x0000000a36307981 */ /* 0x0002a2000c1e1500 */
[-C--:B------:R-:W-:Y:S02]  /*12a0*/  LEA.HI.X.SX32 R63, R51, R0.reuse, 0x1, P0 ;  /* 0x00000000333f7211 */ /* 0x080fe400000f0eff */
[----:B------:R-:W-:Y:S01]  /*12b0*/  LEA.HI.X.SX32 R65, R23, R0, 0x1, P1 ;  /* 0x0000000017417211 */ /* 0x000fe200008f0eff */
[----:B------:R-:W-:Y:S01]  /*12c0*/  IMAD R23, R19, 0x4, R53 ;  /* 0x0000000413177824 */ /* 0x000fe200078e0235 */
[C---:B------:R-:W-:Y:S01]  /*12d0*/  LEA R66, P0, R53.reuse, R6, 0x1 ;  /* 0x0000000635427211 */ /* 0x040fe200078008ff */
[----:B------:R1:W2:Y:S01]  /*12e0*/  LDG.E.U16 R51, desc[UR10][R56.64] ;  /* 0x0000000a38337981 */ /* 0x0002a2000c1e1500 */
[----:B------:R-:W0:Y:S02]  /*12f0*/  LDC R144, c[0x0][0x3c4] ;  /* 0x0000f100ff907b82 */ /* 0x000e240000000800 */
[----:B------:R-:W-:Y:S01]  /*1300*/  LEA.HI.X.SX32 R67, R53, R0, 0x1, P0 ;  /* 0x0000000035437211 */ /* 0x000fe200000f0eff */
[----:B-1----:R-:W-:Y:S01]  /*1310*/  IMAD R55, R19, 0x4, R23 ;  /* 0x0000000413377824 */ /* 0x002fe200078e0217 */
[C---:B------:R-:W-:Y:S01]  /*1320*/  LEA R58, P0, R23.reuse, R6, 0x1 ;  /* 0x00000006173a7211 */ /* 0x040fe200078008ff */
[----:B------:R1:W2:Y:S03]  /*1330*/  LDG.E.U16 R52, desc[UR10][R62.64] ;  /* 0x0000000a3e347981 */ /* 0x0002a6000c1e1500 */
[----:B------:R-:W-:Y:S01]  /*1340*/  LEA.HI.X.SX32 R59, R23, R0, 0x1, P0 ;  /* 0x00000000173b7211 */ /* 0x000fe200000f0eff */
[C---:B------:R-:W-:Y:S01]  /*1350*/  IMAD R23, R19.reuse, 0x4, R55 ;  /* 0x0000000413177824 */ /* 0x040fe200078e0237 */
[----:B------:R1:W2:Y:S01]  /*1360*/  LDG.E.U16 R53, desc[UR10][R64.64] ;  /* 0x0000000a40357981 */ /* 0x0002a2000c1e1500 */
[----:B------:R-:W0:Y:S02]  /*1370*/  LDC R146, c[0x0][0x3c4] ;  /* 0x0000f100ff927b82 */ /* 0x000e240000000800 */
[----:B------:R-:W-:Y:S01]  /*1380*/  IMAD R57, R19, 0x4, R23 ;  /* 0x0000000413397824 */ /* 0x000fe200078e0217 */
[-C--:B------:R-:W-:Y:S01]  /*1390*/  LEA R68, P1, R23, R6.reuse, 0x1 ;  /* 0x0000000617447211 */ /* 0x080fe200078208ff */
[----:B------:R1:W2:Y:S01]  /*13a0*/  LDG.E.U16 R54, desc[UR10][R66.64] ;  /* 0x0000000a42367981 */ /* 0x0002a2000c1e1500 */
[----:B------:R-:W-:Y:S01]  /*13b0*/  LEA R60, P0, R55, R6, 0x1 ;  /* 0x00000006373c7211 */ /* 0x000fe200078008ff */
[----:B------:R-:W-:Y:S01]  /*13c0*/  IMAD R71, R19, 0x4, R57 ;  /* 0x0000000413477824 */ /* 0x000fe200078e0239 */
[-C--:B------:R-:W-:Y:S01]  /*13d0*/  LEA.HI.X.SX32 R69, R23, R0.reuse, 0x1, P1 ;  /* 0x0000000017457211 */ /* 0x080fe200008f0eff */
[----:B------:R-:W0:Y:S01]  /*13e0*/  LDC R150, c[0x0][0x3c4] ;  /* 0x0000f100ff967b82 */ /* 0x000e220000000800 */
[----:B------:R-:W-:Y:S01]  /*13f0*/  LEA.HI.X.SX32 R61, R55, R0, 0x1, P0 ;  /* 0x00000000373d7211 */ /* 0x000fe200000f0eff */
[----:B------:R-:W-:Y:S01]  /*1400*/  IMAD R23, R19, 0x4, R71 ;  /* 0x0000000413177824 */ /* 0x000fe200078e0247 */
[----:B-1----:R-:W-:Y:S01]  /*1410*/  LEA R62, P0, R57, R6, 0x1 ;  /* 0x00000006393e7211 */ /* 0x002fe200078008ff */
[----:B------:R-:W2:Y:S02]  /*1420*/  LDG.E.U16 R55, desc[UR10][R58.64] ;  /* 0x0000000a3a377981 */ /* 0x000ea4000c1e1500 */
[----:B------:R-:W-:Y:S01]  /*1430*/  IMAD R73, R19, 0x4, R23 ;  /* 0x0000000413497824 */ /* 0x000fe200078e0217 */
[----:B------:R-:W-:Y:S01]  /*1440*/  LEA.HI.X.SX32 R63, R57, R0, 0x1, P0 ;  /* 0x00000000393f7211 */ /* 0x000fe200000f0eff */
[----:B------:R-:W2:Y:S01]  /*1450*/  LDG.E.U16 R56, desc[UR10][R60.64] ;  /* 0x0000000a3c387981 */ /* 0x000ea2000c1e1500 */
[----:B------:R-:W-:Y:S01]  /*1460*/  LEA R64, P0, R71, R6, 0x1 ;  /* 0x0000000647407211 */ /* 0x000fe200078008ff */
[----:B------:R-:W-:Y:S01]  /*1470*/  IMAD R75, R19, 0x4, R73 ;  /* 0x00000004134b7824 */ /* 0x000fe200078e0249 */
[----:B------:R-:W1:Y:S01]  /*1480*/  LDC R154, c[0x0][0x3c4] ;  /* 0x0000f100ff9a7b82 */ /* 0x000e620000000800 */
[----:B------:R4:W2:Y:S01]  /*1490*/  LDG.E.U16 R57, desc[UR10][R68.64] ;  /* 0x0000000a44397981 */ /* 0x0008a2000c1e1500 */
[----:B------:R-:W-:Y:S01]  /*14a0*/  LEA.HI.X.SX32 R65, R71, R0, 0x1, P0 ;  /* 0x0000000047417211 */ /* 0x000fe200000f0eff */
[----:B------:R-:W-:Y:S01]  /*14b0*/  IMAD R77, R19, 0x4, R75 ;  /* 0x00000004134d7824 */ /* 0x000fe200078e024b */
[C---:B------:R-:W-:Y:S01]  /*14c0*/  LEA R66, P0, R23.reuse, R6, 0x1 ;  /* 0x0000000617427211 */ /* 0x040fe200078008ff */
[----:B------:R-:W2:Y:S03]  /*14d0*/  LDG.E.U16 R58, desc[UR10][R62.64] ;  /* 0x0000000a3e3a7981 */ /* 0x000ea6000c1e1500 */
[----:B------:R-:W-:Y:S01]  /*14e0*/  LEA.HI.X.SX32 R67, R23, R0, 0x1, P0 ;  /* 0x0000000017437211 */ /* 0x000fe200000f0eff */
[----:B------:R-:W-:Y:S01]  /*14f0*/  IMAD R23, R19, 0x4, R77 ;  /* 0x0000000413177824 */ /* 0x000fe200078e024d */
[-C--:B------:R-:W-:Y:S01]  /*1500*/  LEA R70, P1, R73, R6.reuse, 0x1 ;  /* 0x0000000649467211 */ /* 0x080fe200078208ff */
[----:B------:R-:W2:Y:S01]  /*1510*/  LDG.E.U16 R59, desc[UR10][R64.64] ;  /* 0x0000000a403b7981 */ /* 0x000ea2000c1e1500 */
[----:B------:R-:W0:Y:S01]  /*1520*/  LDC R158, c[0x0][0x3c4] ;  /* 0x0000f100ff9e7b82 */ /* 0x000e220000000800 */
[----:B------:R-:W-:Y:S01]  /*1530*/  IMAD R79, R19, 0x4, R23 ;  /* 0x00000004134f7824 */ /* 0x000fe200078e0217 */
[----:B----4-:R-:W-:Y:S01]  /*1540*/  LEA R68, P0, R75, R6, 0x1 ;  /* 0x000000064b447211 */ /* 0x010fe200078008ff */
[----:B------:R-:W4:Y:S02]  /*1550*/  LDG.E.U16 R60, desc[UR10][R66.64] ;  /* 0x0000000a423c7981 */ /* 0x000f24000c1e1500 */
[----:B------:R-:W-:Y:S01]  /*1560*/  IMAD R81, R19, 0x4, R79 ;  /* 0x0000000413517824 */ /* 0x000fe200078e024f */
[----:B------:R-:W-:-:S02]  /*1570*/  LEA.HI.X.SX32 R69, R75, R0, 0x1, P0 ;  /* 0x000000004b457211 */ /* 0x000fc400000f0eff */
[----:B------:R-:W0:Y:S01]  /*1580*/  LDC R162, c[0x0][0x3c4] ;  /* 0x0000f100ffa27b82 */ /* 0x000e220000000800 */
[----:B------:R-:W-:Y:S01]  /*1590*/  IMAD R83, R19, 0x4, R81 ;  /* 0x0000000413537824 */ /* 0x000fe200078e0251 */
[----:B------:R-:W-:Y:S01]  /*15a0*/  LEA R72, P0, R77, R6, 0x1 ;  /* 0x000000064d487211 */ /* 0x000fe200078008ff */
[----:B------:R-:W2:Y:S01]  /*15b0*/  LDG.E.U16 R62, desc[UR10][R68.64] ;  /* 0x0000000a443e7981 */ /* 0x000ea2000c1e1500 */
[-C--:B------:R-:W-:Y:S01]  /*15c0*/  LEA.HI.X.SX32 R71, R73, R0.reuse, 0x1, P1 ;  /* 0x0000000049477211 */ /* 0x080fe200008f0eff */
[----:B------:R-:W-:Y:S01]  /*15d0*/  IMAD R85, R19, 0x4, R83 ;  /* 0x0000000413557824 */ /* 0x000fe200078e0253 */
[----:B------:R-:W-:Y:S02]  /*15e0*/  LEA.HI.X.SX32 R73, R77, R0, 0x1, P0 ;  /* 0x000000004d497211 */ /* 0x000fe400000f0eff */
[----:B------:R-:W-:Y:S01]  /*15f0*/  LEA R74, P0, R23, R6, 0x1 ;  /* 0x00000006174a7211 */ /* 0x000fe200078008ff */
[----:B------:R-:W-:Y:S01]  /*1600*/  IMAD R87, R19, 0x4, R85 ;  /* 0x0000000413577824 */ /* 0x000fe200078e0255 */
[----:B------:R3:W2:Y:S01]  /*1610*/  LDG.E.U16 R61, desc[UR10][R70.64] ;  /* 0x0000000a463d7981 */ /* 0x0006a2000c1e1500 */
[----:B------:R-:W0:Y:S01]  /*1620*/  LDC R166, c[0x0][0x3c4] ;  /* 0x0000f100ffa67b82 */ /* 0x000e220000000800 */
[----:B------:R-:W-:Y:S01]  /*1630*/  LEA.HI.X.SX32 R75, R23, R0, 0x1, P0 ;  /* 0x00000000174b7211 */ /* 0x000fe200000f0eff */
[----:B------:R-:W-:Y:S01]  /*1640*/  IMAD R23, R19, 0x4, R87 ;  /* 0x0000000413177824 */ /* 0x000fe200078e0257 */
[----:B------:R-:W-:Y:S01]  /*1650*/  LEA R76, P1, R79, R6, 0x1 ;  /* 0x000000064f4c7211 */ /* 0x000fe200078208ff */
[----:B------:R1:W2:Y:S02]  /*1660*/  LDG.E.U16 R63, desc[UR10][R72.64] ;  /* 0x0000000a483f7981 */ /* 0x0002a4000c1e1500 */
[----:B------:R-:W-:-:S02]  /*1670*/  IMAD R89, R19, 0x4, R23 ;  /* 0x0000000413597824 */ /* 0x000fc400078e0217 */
[----:B------:R-:W0:Y:S01]  /*1680*/  LDC R170, c[0x0][0x3c4] ;  /* 0x0000f100ffaa7b82 */ /* 0x000e220000000800 */
[----:B---3--:R-:W-:Y:S01]  /*1690*/  LEA R70, P0, R81, R6, 0x1 ;  /* 0x0000000651467211 */ /* 0x008fe200078008ff */
[----:B------:R-:W-:Y:S01]  /*16a0*/  IMAD R91, R19, 0x4, R89 ;  /* 0x00000004135b7824 */ /* 0x000fe200078e0259 */
[----:B------:R3:W2:Y:S02]  /*16b0*/  LDG.E.U16 R64, desc[UR10][R74.64] ;  /* 0x0000000a4a407981 */ /* 0x0006a4000c1e1500 */
[----:B------:R-:W-:Y:S02]  /*16c0*/  LEA.HI.X.SX32 R71, R81, R0, 0x1, P0 ;  /* 0x0000000051477211 */ /* 0x000fe400000f0eff */
[----:B------:R-:W-:Y:S01]  /*16d0*/  LEA R78, P0, R83, R6, 0x1 ;  /* 0x00000006534e7211 */ /* 0x000fe200078008ff */
[----:B------:R-:W0:Y:S01]  /*16e0*/  LDC R174, c[0x0][0x3c4] ;  /* 0x0000f100ffae7b82 */ /* 0x000e220000000800 */
[-C--:B------:R-:W-:Y:S01]  /*16f0*/  LEA.HI.X.SX32 R77, R79, R0.reuse, 0x1, P1 ;  /* 0x000000004f4d7211 */ /* 0x080fe200008f0eff */
[----:B------:R-:W2:Y:S01]  /*1700*/  LDG.E.U16 R66, desc[UR10][R70.64] ;  /* 0x0000000a46427981 */ /* 0x000ea2000c1e1500 */
[----:B------:R-:W-:Y:S01]  /*1710*/  LEA.HI.X.SX32 R79, R83, R0, 0x1, P0 ;  /* 0x00000000534f7211 */ /* 0x000fe200000f0eff */
[----:B------:R-:W-:Y:S01]  /*1720*/  IMAD R83, R19, 0x4, R91 ;  /* 0x0000000413537824 */ /* 0x000fe200078e025b */
[----:B-1----:R-:W-:Y:S01]  /*1730*/  LEA R72, P0, R85, R6, 0x1 ;  /* 0x0000000655487211 */ /* 0x002fe200078008ff */
[----:B------:R1:W4:Y:S02]  /*1740*/  LDG.E.U16 R65, desc[UR10][R76.64] ;  /* 0x0000000a4c417981 */ /* 0x000324000c1e1500 */
[----:B------:R-:W-:Y:S01]  /*1750*/  IMAD R93, R19, 0x4, R83 ;  /* 0x00000004135d7824 */ /* 0x000fe200078e0253 */
[----:B------:R-:W-:Y:S01]  /*1760*/  LEA.HI.X.SX32 R73, R85, R0, 0x1, P0 ;  /* 0x0000000055497211 */ /* 0x000fe200000f0eff */
[----:B------:R1:W4:Y:S01]  /*1770*/  LDG.E.U16 R67, desc[UR10][R78.64] ;  /* 0x0000000a4e437981 */ /* 0x000322000c1e1500 */
[----:B------:R-:W0:Y:S01]  /*1780*/  LDC R176, c[0x0][0x3c4] ;  /* 0x0000f100ffb07b82 */ /* 0x000e220000000800 */
[----:B------:R-:W-:Y:S01]  /*1790*/  IMAD R95, R19, 0x4, R93 ;  /* 0x00000004135f7824 */ /* 0x000fe200078e025d */
[-C--:B---3--:R-:W-:Y:S01]  /*17a0*/  LEA R74, P1, R87, R6.reuse, 0x1 ;  /* 0x00000006574a7211 */ /* 0x088fe200078208ff */
[----:B------:R-:W3:Y:S01]  /*17b0*/  LDG.E.U16 R68, desc[UR10][R72.64] ;  /* 0x0000000a48447981 */ /* 0x000ee2000c1e1500 */
[----:B-1----:R-:W-:Y:S01]  /*17c0*/  LEA R76, P0, R23, R6, 0x1 ;  /* 0x00000006174c7211 */ /* 0x002fe200078008ff */
[----:B------:R-:W-:-:S03]  /*17d0*/  IMAD R97, R19, 0x4, R95 ;  /* 0x0000000413617824 */ /* 0x000fc600078e025f */
[----:B------:R-:W-:Y:S01]  /*17e0*/  LEA.HI.X.SX32 R77, R23, R0, 0x1, P0 ;  /* 0x00000000174d7211 */ /* 0x000fe200000f0eff */
[----:B------:R-:W-:Y:S01]  /*17f0*/  IMAD R23, R19, 0x4, R97 ;  /* 0x0000000413177824 */ /* 0x000fe200078e0261 */
[----:B------:R-:W-:-:S03]  /*1800*/  LEA R80, P0, R89, R6, 0x1 ;  /* 0x0000000659507211 */ /* 0x000fc600078008ff */
[----:B------:R-:W-:Y:S01]  /*1810*/  IMAD R99, R19, 0x4, R23 ;  /* 0x0000000413637824 */ /* 0x000fe200078e0217 */
[----:B------:R-:W-:Y:S01]  /*1820*/  LEA.HI.X.SX32 R81, R89, R0, 0x1, P0 ;  /* 0x0000000059517211 */ /* 0x000fe200000f0eff */
[----:B------:R-:W3:Y:S02]  /*1830*/  LDG.E.U16 R70, desc[UR10][R76.64] ;  /* 0x0000000a4c467981 */ /* 0x000ee4000c1e1500 */
[----:B------:R-:W-:Y:S01]  /*1840*/  IMAD R101, R19, 0x4, R99 ;  /* 0x0000000413657824 */ /* 0x000fe200078e0263 */
[----:B------:R-:W-:Y:S01]  /*1850*/  LEA R78, P0, R91, R6, 0x1 ;  /* 0x000000065b4e7211 */ /* 0x000fe200078008ff */
[----:B------:R1:W3:Y:S02]  /*1860*/  LDG.E.U16 R71, desc[UR10][R80.64] ;  /* 0x0000000a50477981 */ /* 0x0002e4000c1e1500 */
[----:B------:R-:W-:Y:S01]  /*1870*/  IMAD R103, R19, 0x4, R101 ;  /* 0x0000000413677824 */ /* 0x000fe200078e0265 */
[----:B------:R-:W-:Y:S02]  /*1880*/  LEA.HI.X.SX32 R79, R91, R0, 0x1, P0 ;  /* 0x000000005b4f7211 */ /* 0x000fe400000f0eff */
[----:B------:R-:W-:Y:S01]  /*1890*/  LEA R84, P0, R93, R6, 0x1 ;  /* 0x000000065d547211 */ /* 0x000fe200078008ff */
[----:B------:R-:W-:Y:S01]  /*18a0*/  IMAD R105, R19, 0x4, R103 ;  /* 0x0000000413697824 */ /* 0x000fe200078e0267 */
[-C--:B------:R-:W-:Y:S01]  /*18b0*/  LEA.HI.X.SX32 R75, R87, R0.reuse, 0x1, P1 ;  /* 0x00000000574b7211 */ /* 0x080fe200008f0eff */
[----:B------:R-:W3:Y:S01]  /*18c0*/  LDG.E.U16 R72, desc[UR10][R78.64] ;  /* 0x0000000a4e487981 */ /* 0x000ee2000c1e1500 */
[----:B------:R-:W-:Y:S01]  /*18d0*/  LEA.HI.X.SX32 R85, R93, R0, 0x1, P0 ;  /* 0x000000005d557211 */ /* 0x000fe200000f0eff */
[----:B------:R-:W-:Y:S01]  /*18e0*/  IMAD R93, R19, 0x4, R105 ;  /* 0x00000004135d7824 */ /* 0x000fe200078e0269 */
[-C--:B------:R-:W-:Y:S01]  /*18f0*/  LEA R86, P0, R95, R6.reuse, 0x1 ;  /* 0x000000065f567211 */ /* 0x080fe200078008ff */
[----:B------:R-:W3:Y:S02]  /*1900*/  LDG.E.U16 R69, desc[UR10][R74.64] ;  /* 0x0000000a4a457981 */ /* 0x000ee4000c1e1500 */
[----:B------:R-:W-:Y:S01]  /*1910*/  IMAD R107, R19, 0x4, R93 ;  /* 0x00000004136b7824 */ /* 0x000fe200078e025d */
[----:B------:R-:W-:-:S02]  /*1920*/  LEA R82, P1, R83, R6, 0x1 ;  /* 0x0000000653527211 */ /* 0x000fc400078208ff */
[-C--:B------:R-:W-:Y:S01]  /*1930*/  LEA.HI.X.SX32 R87, R95, R0.reuse, 0x1, P0 ;  /* 0x000000005f577211 */ /* 0x080fe200000f0eff */
[----:B------:R-:W-:Y:S01]  /*1940*/  IMAD R95, R19, 0x4, R107 ;  /* 0x00000004135f7824 */ /* 0x000fe200078e026b */
[----:B------:R-:W-:Y:S02]  /*1950*/  LEA.HI.X.SX32 R83, R83, R0, 0x1, P1 ;  /* 0x0000000053537211 */ /* 0x000fe400008f0eff */
[-C--:B------:R-:W-:Y:S01]  /*1960*/  LEA R88, P1, R23, R6.reuse, 0x1 ;  /* 0x0000000617587211 */ /* 0x080fe200078208ff */
[----:B------:R-:W-:Y:S01]  /*1970*/  IMAD R109, R19, 0x4, R95 ;  /* 0x00000004136d7824 */ /* 0x000fe200078e025f */
[----:B-1----:R-:W-:Y:S01]  /*1980*/  LEA R80, P0, R97, R6, 0x1 ;  /* 0x0000000661507211 */ /* 0x002fe200078008ff */
[----:B------:R1:W3:Y:S01]  /*1990*/  LDG.E.U16 R73, desc[UR10][R82.64] ;  /* 0x0000000a52497981 */ /* 0x0002e2000c1e1500 */
[-C--:B------:R-:W-:Y:S01]  /*19a0*/  LEA.HI.X.SX32 R89, R23, R0.reuse, 0x1, P1 ;  /* 0x0000000017597211 */ /* 0x080fe200008f0eff */
[----:B------:R-:W-:Y:S01]  /*19b0*/  IMAD R23, R19, 0x4, R109 ;  /* 0x0000000413177824 */ /* 0x000fe200078e026d */
[----:B------:R-:W-:Y:S01]  /*19c0*/  LEA.HI.X.SX32 R81, R97, R0, 0x1, P0 ;  /* 0x0000000061517211 */ /* 0x000fe200000f0eff */
[----:B------:R0:W3:Y:S02]  /*19d0*/  LDG.E.U16 R75, desc[UR10][R86.64] ;  /* 0x0000000a564b7981 */ /* 0x0000e4000c1e1500 */
[----:B------:R-:W-:-:S02]  /*19e0*/  IMAD R111, R19, 0x4, R23 ;  /* 0x00000004136f7824 */ /* 0x000fc400078e0217 */
[----:B------:R0:W3:Y:S01]  /*19f0*/  LDG.E.U16 R76, desc[UR10][R80.64] ;  /* 0x0000000a504c7981 */ /* 0x0000e2000c1e1500 */
[----:B-1----:R-:W-:-:S03]  /*1a00*/  LEA R82, P0, R99, R6, 0x1 ;  /* 0x0000000663527211 */ /* 0x002fc600078008ff */
[----:B------:R1:W3:Y:S01]  /*1a10*/  LDG.E.U16 R77, desc[UR10][R88.64] ;  /* 0x0000000a584d7981 */ /* 0x0002e2000c1e1500 */
[----:B------:R-:W-:Y:S01]  /*1a20*/  LEA.HI.X.SX32 R83, R99, R0, 0x1, P0 ;  /* 0x0000000063537211 */ /* 0x000fe200000f0eff */
[----:B------:R-:W-:Y:S01]  /*1a30*/  IMAD R99, R19, 0x4, R111 ;  /* 0x0000000413637824 */ /* 0x000fe200078e026f */
[----:B------:R-:W-:Y:S01]  /*1a40*/  LEA R90, P0, R101, R6, 0x1 ;  /* 0x00000006655a7211 */ /* 0x000fe200078008ff */
[----:B------:R-:W3:Y:S02]  /*1a50*/  LDG.E.U16 R74, desc[UR10][R84.64] ;  /* 0x0000000a544a7981 */ /* 0x000ee4000c1e1500 */
[----:B------:R-:W-:Y:S01]  /*1a60*/  IMAD R113, R19, 0x4, R99 ;  /* 0x0000000413717824 */ /* 0x000fe200078e0263 */
[----:B------:R-:W-:Y:S01]  /*1a70*/  LEA.HI.X.SX32 R91, R101, R0, 0x1, P0 ;  /* 0x00000000655b7211 */ /* 0x000fe200000f0eff */
[----:B------:R1:W3:Y:S02]  /*1a80*/  LDG.E.U16 R78, desc[UR10][R82.64] ;  /* 0x0000000a524e7981 */ /* 0x0002e4000c1e1500 */
[----:B------:R-:W-:Y:S01]  /*1a90*/  IMAD R115, R19, 0x4, R113 ;  /* 0x0000000413737824 */ /* 0x000fe200078e0271 */
[-C--:B0-----:R-:W-:Y:S01]  /*1aa0*/  LEA R86, P0, R103, R6.reuse, 0x1 ;  /* 0x0000000667567211 */ /* 0x081fe200078008ff */
[----:B------:R0:W3:Y:S01]  /*1ab0*/  LDG.E.U16 R79, desc[UR10][R90.64] ;  /* 0x0000000a5a4f7981 */ /* 0x0000e2000c1e1500 */
[----:B------:R-:W-:Y:S01]  /*1ac0*/  LEA R80, P1, R105, R6, 0x1 ;  /* 0x0000000669507211 */ /* 0x000fe200078208ff */
[----:B------:R-:W-:Y:S01]  /*1ad0*/  IMAD R117, R19, 0x4, R115 ;  /* 0x0000000413757824 */ /* 0x000fe200078e0273 */
[----:B------:R-:W-:-:S02]  /*1ae0*/  LEA.HI.X.SX32 R87, R103, R0, 0x1, P0 ;  /* 0x0000000067577211 */ /* 0x000fc400000f0eff */
[----:B------:R-:W-:Y:S01]  /*1af0*/  LEA.HI.X.SX32 R81, R105, R0, 0x1, P1 ;  /* 0x0000000069517211 */ /* 0x000fe200008f0eff */
[----:B------:R-:W-:Y:S01]  /*1b00*/  IMAD R105, R19, 0x4, R117 ;  /* 0x0000000413697824 */ /* 0x000fe200078e0275 */
[C---:B-1----:R-:W-:Y:S01]  /*1b10*/  LEA R88, P0, R93.reuse, R6, 0x1 ;  /* 0x000000065d587211 */ /* 0x042fe200078008ff */
[----:B------:R-:W3:Y:S03]  /*1b20*/  LDG.E.U16 R84, desc[UR10][R86.64] ;  /* 0x0000000a56547981 */ /* 0x000ee6000c1e1500 */
[----:B------:R-:W-:Y:S01]  /*1b30*/  LEA.HI.X.SX32 R89, R93, R0, 0x1, P0 ;  /* 0x000000005d597211 */ /* 0x000fe200000f0eff */
[----:B------:R1:W3:Y:S01]  /*1b40*/  LDG.E.U16 R85, desc[UR10][R80.64] ;  /* 0x0000000a50557981 */ /* 0x0002e2000c1e1500 */
[----:B------:R-:W-:Y:S02]  /*1b50*/  LEA R82, P0, R107, R6, 0x1 ;  /* 0x000000066b527211 */ /* 0x000fe400078008ff */
[----:B------:R-:W-:Y:S01]  /*1b60*/  LEA R119, R19, R105, 0x2 ;  /* 0x0000006913777211 */ /* 0x000fe200078e10ff */
[----:B------:R1:W3:Y:S01]  /*1b70*/  LDG.E.U16 R94, desc[UR10][R88.64] ;  /* 0x0000000a585e7981 */ /* 0x0002e2000c1e1500 */
[----:B------:R-:W-:-:S03]  /*1b80*/  LEA.HI.X.SX32 R83, R107, R0, 0x1, P0 ;  /* 0x000000006b537211 */ /* 0x000fc600000f0eff */
[----:B------:R-:W-:Y:S01]  /*1b90*/  IMAD R107, R19, 0x4, R119 ;  /* 0x00000004136b7824 */ /* 0x000fe200078e0277 */
[----:B0-----:R-:W-:-:S03]  /*1ba0*/  LEA R90, P0, R95, R6, 0x1 ;  /* 0x000000065f5a7211 */ /* 0x001fc600078008ff */
[----:B------:R-:W-:Y:S01]  /*1bb0*/  IMAD R121, R19, 0x4, R107 ;  /* 0x0000000413797824 */ /* 0x000fe200078e026b */
[----:B------:R-:W-:-:S03]  /*1bc0*/  LEA R92, P1, R109, R6, 0x1 ;  /* 0x000000066d5c7211 */ /* 0x000fc600078208ff */
[----:B------:R-:W-:Y:S01]  /*1bd0*/  IMAD R123, R19, 0x4, R121 ;  /* 0x00000004137b7824 */ /* 0x000fe200078e0279 */
[-C--:B------:R-:W-:Y:S02]  /*1be0*/  LEA.HI.X.SX32 R91, R95, R0.reuse, 0x1, P0 ;  /* 0x000000005f5b7211 */ /* 0x080fe400000f0eff */
[----:B------:R-:W-:Y:S01]  /*1bf0*/  LEA.HI.X.SX32 R93, R109, R0, 0x1, P1 ;  /* 0x000000006d5d7211 */ /* 0x000fe200008f0eff */
[----:B------:R-:W-:Y:S01]  /*1c00*/  IMAD R109, R19, 0x4, R123 ;  /* 0x00000004136d7824 */ /* 0x000fe200078e027b */
[C---:B-1----:R-:W-:Y:S01]  /*1c10*/  LEA R80, P0, R23.reuse, R6, 0x1 ;  /* 0x0000000617507211 */ /* 0x042fe200078008ff */
[----:B------:R0:W3:Y:S03]  /*1c20*/  LDG.E.U16 R95, desc[UR10][R82.64] ;  /* 0x0000000a525f7981 */ /* 0x0000e6000c1e1500 */
[----:B------:R-:W-:Y:S01]  /*1c30*/  LEA.HI.X.SX32 R81, R23, R0, 0x1, P0 ;  /* 0x0000000017517211 */ /* 0x000fe200000f0eff */
[C---:B------:R-:W-:Y:S01]  /*1c40*/  IMAD R23, R19.reuse, 0x4, R109 ;  /* 0x0000000413177824 */ /* 0x040fe200078e026d */
[----:B------:R1:W3:Y:S03]  /*1c50*/  LDG.E.U16 R96, desc[UR10][R90.64] ;  /* 0x0000000a5a607981 */ /* 0x0002e6000c1e1500 */
[----:B------:R-:W-:Y:S01]  /*1c60*/  IMAD R125, R19, 0x4, R23 ;  /* 0x00000004137d7824 */ /* 0x000fe200078e0217 */
[-C--:B------:R-:W-:Y:S01]  /*1c70*/  LEA R86, P0, R111, R6.reuse, 0x1 ;  /* 0x000000066f567211 */ /* 0x080fe200078008ff */
[----:B------:R0:W3:Y:S02]  /*1c80*/  LDG.E.U16 R100, desc[UR10][R80.64] ;  /* 0x0000000a50647981 */ /* 0x0000e4000c1e1500 */
[----:B------:R-:W-:Y:S01]  /*1c90*/  IMAD R127, R19, 0x4, R125 ;  /* 0x00000004137f7824 */ /* 0x000fe200078e027d */
[----:B------:R-:W-:Y:S01]  /*1ca0*/  LEA R88, P1, R113, R6, 0x1 ;  /* 0x0000000671587211 */ /* 0x000fe200078208ff */
[----:B------:R-:W3:Y:S02]  /*1cb0*/  LDG.E.U16 R97, desc[UR10][R92.64] ;  /* 0x0000000a5c617981 */ /* 0x000ee4000c1e1500 */
[----:B------:R-:W-:Y:S01]  /*1cc0*/  IMAD R129, R19, 0x4, R127 ;  /* 0x0000000413817824 */ /* 0x000fe200078e027f */
[----:B------:R-:W-:-:S03]  /*1cd0*/  LEA.HI.X.SX32 R87, R111, R0, 0x1, P0 ;  /* 0x000000006f577211 */ /* 0x000fc600000f0eff */
[----:B------:R-:W-:Y:S01]  /*1ce0*/  IMAD R131, R19, 0x4, R129 ;  /* 0x0000000413837824 */ /* 0x000fe200078e0281 */
[----:B0-----:R-:W-:Y:S01]  /*1cf0*/  LEA R82, P0, R99, R6, 0x1 ;  /* 0x0000000663527211 */ /* 0x001fe200078008ff */
[----:B------:R0:W3:Y:S02]  /*1d00*/  LDG.E.U16 R101, desc[UR10][R86.64] ;  /* 0x0000000a56657981 */ /* 0x0000e4000c1e1500 */
[----:B------:R-:W-:Y:S01]  /*1d10*/  IMAD R133, R19, 0x4, R131 ;  /* 0x0000000413857824 */ /* 0x000fe200078e0283 */
[----:B------:R-:W-:Y:S02]  /*1d20*/  LEA.HI.X.SX32 R83, R99, R0, 0x1, P0 ;  /* 0x0000000063537211 */ /* 0x000fe400000f0eff */
[----:B-1----:R-:W-:Y:S01]  /*1d30*/  LEA R90, P0, R115, R6, 0x1 ;  /* 0x00000006735a7211 */ /* 0x002fe200078008ff */
[----:B------:R-:W-:Y:S01]  /*1d40*/  IMAD R135, R19, 0x4, R133 ;  /* 0x0000000413877824 */ /* 0x000fe200078e0285 */
[-C--:B------:R-:W-:Y:S01]  /*1d50*/  LEA.HI.X.SX32 R89, R113, R0.reuse, 0x1, P1 ;  /* 0x0000000071597211 */ /* 0x080fe200008f0eff */
[----:B------:R1:W3:Y:S01]  /*1d60*/  LDG.E.U16 R102, desc[UR10][R82.64] ;  /* 0x0000000a52667981 */ /* 0x0002e2000c1e1500 */
[----:B------:R-:W-:Y:S01]  /*1d70*/  LEA.HI.X.SX32 R91, R115, R0, 0x1, P0 ;  /* 0x00000000735b7211 */ /* 0x000fe200000f0eff */
[----:B------:R-:W-:Y:S01]  /*1d80*/  IMAD R137, R19, 0x4, R135 ;  /* 0x0000000413897824 */ /* 0x000fe200078e0287 */
[----:B------:R-:W-:Y:S01]  /*1d90*/  LEA R80, P0, R117, R6, 0x1 ;  /* 0x0000000675507211 */ /* 0x000fe200078008ff */
[----:B------:R1:W3:Y:S02]  /*1da0*/  LDG.E.U16 R103, desc[UR10][R88.64] ;  /* 0x0000000a58677981 */ /* 0x0002e4000c1e1500 */
[----:B------:R-:W-:Y:S01]  /*1db0*/  IMAD R139, R19, 0x4, R137 ;  /* 0x00000004138b7824 */ /* 0x000fe200078e0289 */
[----:B------:R-:W-:Y:S01]  /*1dc0*/  LEA.HI.X.SX32 R81, R117, R0, 0x1, P0 ;  /* 0x0000000075517211 */ /* 0x000fe200000f0eff */
[----:B------:R1:W3:Y:S01]  /*1dd0*/  LDG.E.U16 R104, desc[UR10][R90.64] ;  /* 0x0000000a5a687981 */ /* 0x0002e2000c1e1500 */
[-C--:B0-----:R-:W-:Y:S01]  /*1de0*/  LEA R86, P0, R105, R6.reuse, 0x1 ;  /* 0x0000000669567211 */ /* 0x081fe200078008ff */
[----:B------:R-:W-:Y:S01]  /*1df0*/  IMAD R141, R19, 0x4, R139 ;  /* 0x00000004138d7824 */ /* 0x000fe200078e028b */
[----:B-1----:R-:W-:-:S02]  /*1e00*/  LEA R82, P1, R119, R6, 0x1 ;  /* 0x0000000677527211 */ /* 0x002fc400078208ff */
[----:B------:R-:W-:Y:S02]  /*1e10*/  LEA.HI.X.SX32 R87, R105, R0, 0x1, P0 ;  /* 0x0000000069577211 */ /* 0x000fe400000f0eff */
[----:B------:R-:W-:Y:S01]  /*1e20*/  LEA R88, P0, R107, R6, 0x1 ;  /* 0x000000066b587211 */ /* 0x000fe200078008ff */
[----:B------:R0:W3:Y:S01]  /*1e30*/  LDG.E.U16 R105, desc[UR10][R80.64] ;  /* 0x0000000a50697981 */ /* 0x0000e2000c1e1500 */
[-C--:B------:R-:W-:Y:S01]  /*1e40*/  LEA.HI.X.SX32 R83, R119, R0.reuse, 0x1, P1 ;  /* 0x0000000077537211 */ /* 0x080fe200008f0eff */
[----:B------:R-:W-:Y:S01]  /*1e50*/  IMAD R119, R19, 0x4, R141 ;  /* 0x0000000413777824 */ /* 0x000fe200078e028d */
[----:B------:R-:W-:Y:S01]  /*1e60*/  LEA.HI.X.SX32 R89, R107, R0, 0x1, P0 ;  /* 0x000000006b597211 */ /* 0x000fe200000f0eff */
[----:B------:R-:W3:Y:S01]  /*1e70*/  LDG.E.U16 R106, desc[UR10][R86.64] ;  /* 0x0000000a566a7981 */ /* 0x000ee2000c1e1500 */
[-C--:B------:R-:W-:Y:S01]  /*1e80*/  LEA R90, P0, R121, R6.reuse, 0x1 ;  /* 0x00000006795a7211 */ /* 0x080fe200078008ff */
[----:B------:R-:W-:Y:S01]  /*1e90*/  IMAD R143, R19, 0x4, R119 ;  /* 0x00000004138f7824 */ /* 0x000fe200078e0277 */
[----:B------:R-:W-:Y:S01]  /*1ea0*/  LEA R98, P1, R125, R6, 0x1 ;  /* 0x000000067d627211 */ /* 0x000fe200078208ff */
[----:B------:R1:W3:Y:S01]  /*1eb0*/  LDG.E.U16 R107, desc[UR10][R82.64] ;  /* 0x0000000a526b7981 */ /* 0x0002e2000c1e1500 */
[----:B------:R-:W-:Y:S01]  /*1ec0*/  LEA.HI.X.SX32 R91, R121, R0, 0x1, P0 ;  /* 0x00000000795b7211 */ /* 0x000fe200000f0eff */
[----:B------:R-:W-:Y:S01]  /*1ed0*/  IMAD R121, R19, 0x4, R143 ;  /* 0x0000000413797824 */ /* 0x000fe200078e028f */
[----:B------:R-:W-:Y:S01]  /*1ee0*/  LEA R92, P0, R109, R6, 0x1 ;  /* 0x000000066d5c7211 */ /* 0x000fe200078008ff */
[----:B------:R0:W3:Y:S02]  /*1ef0*/  LDG.E.U16 R108, desc[UR10][R88.64] ;  /* 0x0000000a586c7981 */ /* 0x0000e4000c1e1500 */
[----:B------:R-:W-:Y:S01]  /*1f00*/  IMAD R147, R19, 0x4, R121 ;  /* 0x0000000413937824 */ /* 0x000fe200078e0279 */
[----:B------:R-:W-:-:S03]  /*1f10*/  LEA.HI.X.SX32 R93, R109, R0, 0x1, P0 ;  /* 0x000000006d5d7211 */ /* 0x000fc600000f0eff */
[----:B------:R-:W-:Y:S01]  /*1f20*/  IMAD R149, R19, 0x4, R147 ;  /* 0x0000000413957824 */ /* 0x000fe200078e0293 */
[----:B------:R-:W-:Y:S01]  /*1f30*/  LEA.HI.X.SX32 R99, R125, R0, 0x1, P1 ;  /* 0x000000007d637211 */ /* 0x000fe200008f0eff */
[----:B------:R-:W3:Y:S01]  /*1f40*/  LDG.E.U16 R109, desc[UR10][R90.64] ;  /* 0x0000000a5a6d7981 */ /* 0x000ee2000c1e1500 */
[-C--:B------:R-:W-:Y:S01]  /*1f50*/  LEA R114, P0, R129, R6.reuse, 0x1 ;  /* 0x0000000681727211 */ /* 0x080fe200078008ff */
[----:B------:R-:W-:Y:S01]  /*1f60*/  IMAD R125, R19, 0x4, R149 ;  /* 0x00000004137d7824 */ /* 0x000fe200078e0295 */
[----:B0-----:R-:W-:Y:S01]  /*1f70*/  LEA R80, P1, R137, R6, 0x1 ;  /* 0x0000000689507211 */ /* 0x001fe200078208ff */
[----:B------:R0:W3:Y:S01]  /*1f80*/  LDG.E.U16 R113, desc[UR10][R98.64] ;  /* 0x0000000a62717981 */ /* 0x0000e2000c1e1500 */
[----:B------:R-:W-:Y:S01]  /*1f90*/  LEA.HI.X.SX32 R115, R129, R0, 0x1, P0 ;  /* 0x0000000081737211 */ /* 0x000fe200000f0eff */
[----:B------:R-:W-:Y:S01]  /*1fa0*/  IMAD R129, R19, 0x4, R125 ;  /* 0x0000000413817824 */ /* 0x000fe200078e027d */
[----:B------:R-:W-:Y:S01]  /*1fb0*/  LEA R116, P0, R133, R6, 0x1 ;  /* 0x0000000685747211 */ /* 0x000fe200078008ff */
[----:B------:R-:W3:Y:S02]  /*1fc0*/  LDG.E.U16 R111, desc[UR10][R92.64] ;  /* 0x0000000a5c6f7981 */ /* 0x000ee4000c1e1500 */
[----:B------:R-:W-:Y:S01]  /*1fd0*/  IMAD R151, R19, 0x4, R129 ;  /* 0x0000000413977824 */ /* 0x000fe200078e0281 */
[-C--:B------:R-:W-:Y:S01]  /*1fe0*/  LEA.HI.X.SX32 R117, R133, R0.reuse, 0x1, P0 ;  /* 0x0000000085757211 */ /* 0x080fe200000f0eff */
[----:B------:R-:W3:Y:S02]  /*1ff0*/  LDG.E.U16 R115, desc[UR10][R114.64] ;  /* 0x0000000a72737981 */ /* 0x000ee4000c1e1500 */
[----:B------:R-:W-:Y:S01]  /*2000*/  IMAD R133, R19, 0x4, R151 ;  /* 0x0000000413857824 */ /* 0x000fe200078e0297 */
[----:B------:R-:W-:Y:S01]  /*2010*/  LEA.HI.X.SX32 R81, R137, R0, 0x1, P1 ;  /* 0x0000000089517211 */ /* 0x000fe200008f0eff */
[----:B------:R0:W3:Y:S01]  /*2020*/  LDG.E.U16 R159, desc[UR10][R116.64] ;  /* 0x0000000a749f7981 */ /* 0x0000e2000c1e1500 */
[-C--:B-1----:R-:W-:Y:S01]  /*2030*/  LEA R82, P0, R141, R6.reuse, 0x1 ;  /* 0x000000068d527211 */ /* 0x082fe200078008ff */
[----:B------:R-:W-:Y:S01]  /*2040*/  IMAD R137, R19, 0x4, R133 ;  /* 0x0000000413897824 */ /* 0x000fe200078e0285 */
[----:B------:R-:W-:Y:S01]  /*2050*/  LEA R86, P1, R147, R6, 0x1 ;  /* 0x0000000693567211 */ /* 0x000fe200078208ff */
[----:B------:R1:W3:Y:S01]  /*2060*/  LDG.E.U16 R161, desc[UR10][R80.64] ;  /* 0x0000000a50a17981 */ /* 0x0002e2000c1e1500 */
[----:B------:R-:W-:Y:S01]  /*2070*/  LEA.HI.X.SX32 R83, R141, R0, 0x1, P0 ;  /* 0x000000008d537211 */ /* 0x000fe200000f0eff */
[----:B------:R-:W-:Y:S01]  /*2080*/  IMAD R141, R19, 0x4, R137 ;  /* 0x00000004138d7824 */ /* 0x000fe200078e0289 */
[----:B------:R-:W-:-:S03]  /*2090*/  LEA R88, P0, R143, R6, 0x1 ;  /* 0x000000068f587211 */ /* 0x000fc600078008ff */
[----:B0-----:R-:W-:Y:S01]  /*20a0*/  IMAD R99, R19, 0x4, R141 ;  /* 0x0000000413637824 */ /* 0x001fe200078e028d */
[----:B------:R-:W-:Y:S01]  /*20b0*/  LEA.HI.X.SX32 R89, R143, R0, 0x1, P0 ;  /* 0x000000008f597211 */ /* 0x000fe200000f0eff */
[----:B------:R0:W3:Y:S02]  /*20c0*/  LDG.E.U16 R163, desc[UR10][R82.64] ;  /* 0x0000000a52a37981 */ /* 0x0000e4000c1e1500 */
[----:B------:R-:W-:Y:S01]  /*20d0*/  IMAD R143, R19, 0x4, R99 ;  /* 0x00000004138f7824 */ /* 0x000fe200078e0263 */
[----:B------:R-:W-:Y:S01]  /*20e0*/  LEA R90, P0, R125, R6, 0x1 ;  /* 0x000000067d5a7211 */ /* 0x000fe200078008ff */
[----:B------:R-:W3:Y:S02]  /*20f0*/  LDG.E.U16 R165, desc[UR10][R88.64] ;  /* 0x0000000a58a57981 */ /* 0x000ee4000c1e1500 */
[----:B------:R-:W-:Y:S01]  /*2100*/  IMAD R117, R19, 0x4, R143 ;  /* 0x0000000413757824 */ /* 0x000fe200078e028f */
[----:B------:R-:W-:-:S03]  /*2110*/  LEA.HI.X.SX32 R91, R125, R0, 0x1, P0 ;  /* 0x000000007d5b7211 */ /* 0x000fc600000f0eff */
[----:B------:R-:W-:Y:S01]  /*2120*/  IMAD R125, R19, 0x4, R117 ;  /* 0x00000004137d7824 */ /* 0x000fe200078e0275 */
[----:B------:R-:W-:Y:S01]  /*2130*/  LEA.HI.X.SX32 R87, R147, R0, 0x1, P1 ;  /* 0x0000000093577211 */ /* 0x000fe200008f0eff */
[----:B------:R-:W3:Y:S01]  /*2140*/  LDG.E.U16 R169, desc[UR10][R90.64] ;  /* 0x0000000a5aa97981 */ /* 0x000ee2000c1e1500 */
[-C--:B------:R-:W-:Y:S01]  /*2150*/  LEA R92, P0, R151, R6.reuse, 0x1 ;  /* 0x00000006975c7211 */ /* 0x080fe200078008ff */
[----:B------:R-:W-:Y:S01]  /*2160*/  IMAD R147, R19, 0x4, R125 ;  /* 0x0000000413937824 */ /* 0x000fe200078e027d */
[----:B-1----:R-:W-:Y:S01]  /*2170*/  LEA R80, P1, R137, R6, 0x1 ;  /* 0x0000000689507211 */ /* 0x002fe200078208ff */
[----:B------:R1:W3:Y:S01]  /*2180*/  LDG.E.U16 R167, desc[UR10][R86.64] ;  /* 0x0000000a56a77981 */ /* 0x0002e2000c1e1500 */
[-C--:B------:R-:W-:Y:S01]  /*2190*/  LEA.HI.X.SX32 R93, R151, R0.reuse, 0x1, P0 ;  /* 0x00000000975d7211 */ /* 0x080fe200000f0eff */
[----:B------:R-:W-:Y:S01]  /*21a0*/  IMAD R151, R19, 0x4, R147 ;  /* 0x0000000413977824 */ /* 0x000fe200078e0293 */
[----:B------:R-:W-:-:S03]  /*21b0*/  LEA.HI.X.SX32 R81, R137, R0, 0x1, P1 ;  /* 0x0000000089517211 */ /* 0x000fc600008f0eff */
[----:B------:R-:W-:Y:S01]  /*21c0*/  IMAD R137, R19, 0x4, R151 ;  /* 0x0000000413897824 */ /* 0x000fe200078e0297 */
[----:B0-----:R-:W-:Y:S01]  /*21d0*/  LEA R82, P0, R99, R6, 0x1 ;  /* 0x0000000663527211 */ /* 0x001fe200078008ff */
[----:B------:R0:W3:Y:S02]  /*21e0*/  LDG.E.U16 R171, desc[UR10][R92.64] ;  /* 0x0000000a5cab7981 */ /* 0x0000e4000c1e1500 */
[----:B------:R-:W-:Y:S01]  /*21f0*/  IMAD R153, R19, 0x4, R137 ;  /* 0x0000000413997824 */ /* 0x000fe200078e0289 */
[----:B------:R-:W-:Y:S01]  /*2200*/  LEA.HI.X.SX32 R83, R99, R0, 0x1, P0 ;  /* 0x0000000063537211 */ /* 0x000fe200000f0eff */
[----:B------:R0:W3:Y:S01]  /*2210*/  LDG.E.U16 R173, desc[UR10][R80.64] ;  /* 0x0000000a50ad7981 */ /* 0x0000e2000c1e1500 */
[-C--:B-1----:R-:W-:Y:S01]  /*2220*/  LEA R86, P0, R117, R6.reuse, 0x1 ;  /* 0x0000000675567211 */ /* 0x082fe200078008ff */
[----:B------:R-:W-:Y:S01]  /*2230*/  IMAD R99, R19, 0x4, R153 ;  /* 0x0000000413637824 */ /* 0x000fe200078e0299 */
[----:B------:R-:W-:Y:S01]  /*2240*/  LEA R88, P1, R147, R6, 0x1 ;  /* 0x0000000693587211 */ /* 0x000fe200078208ff */
[----:B------:R-:W3:Y:S01]  /*2250*/  LDG.E.U16 R175, desc[UR10][R82.64] ;  /* 0x0000000a52af7981 */ /* 0x000ee2000c1e1500 */
[-C--:B------:R-:W-:Y:S01]  /*2260*/  LEA.HI.X.SX32 R87, R117, R0.reuse, 0x1, P0 ;  /* 0x0000000075577211 */ /* 0x080fe200000f0eff */
[----:B------:R-:W-:Y:S01]  /*2270*/  IMAD R117, R19, 0x4, R99 ;  /* 0x0000000413757824 */ /* 0x000fe200078e0263 */
[----:B------:R-:W-:-:S02]  /*2280*/  LEA.HI.X.SX32 R89, R147, R0, 0x1, P1 ;  /* 0x0000000093597211 */ /* 0x000fc400008f0eff */
[----:B------:R-:W-:Y:S01]  /*2290*/  LEA R90, P0, R137, R6, 0x1 ;  /* 0x00000006895a7211 */ /* 0x000fe200078008ff */
[----:B------:R-:W-:Y:S01]  /*22a0*/  IMAD R147, R19, 0x4, R117 ;  /* 0x0000000413937824 */ /* 0x000fe200078e0275 */
[----:B------:R1:W3:Y:S02]  /*22b0*/  LDG.E.U16 R177, desc[UR10][R86.64] ;  /* 0x0000000a56b17981 */ /* 0x0002e4000c1e1500 */
[----:B------:R-:W-:Y:S01]  /*22c0*/  LEA.HI.X.SX32 R91, R137, R0, 0x1, P0 ;  /* 0x00000000895b7211 */ /* 0x000fe200000f0eff */
[----:B------:R-:W-:Y:S01]  /*22d0*/  IMAD R137, R19, 0x4, R147 ;  /* 0x0000000413897824 */ /* 0x000fe200078e0293 */
[----:B0-----:R-:W-:Y:S01]  /*22e0*/  LEA R92, P0, R99, R6, 0x1 ;  /* 0x00000006635c7211 */ /* 0x001fe200078008ff */
[----:B------:R0:W3:Y:S02]  /*22f0*/  LDG.E.U16 R179, desc[UR10][R88.64] ;  /* 0x0000000a58b37981 */ /* 0x0000e4000c1e1500 */
[----:B------:R-:W-:Y:S01]  /*2300*/  IMAD R155, R19, 0x4, R137 ;  /* 0x00000004139b7824 */ /* 0x000fe200078e0289 */
[----:B------:R-:W-:Y:S01]  /*2310*/  LEA.HI.X.SX32 R93, R99, R0, 0x1, P0 ;  /* 0x00000000635d7211 */ /* 0x000fe200000f0eff */
[----:B------:R0:W3:Y:S01]  /*2320*/  LDG.E.U16 R181, desc[UR10][R90.64] ;  /* 0x0000000a5ab57981 */ /* 0x0000e2000c1e1500 */
[-C--:B------:R-:W-:Y:S01]  /*2330*/  LEA R80, P1, R147, R6.reuse, 0x1 ;  /* 0x0000000693507211 */ /* 0x080fe200078208ff */
[----:B------:R-:W-:Y:S01]  /*2340*/  IMAD R157, R19, 0x4, R155 ;  /* 0x00000004139d7824 */ /* 0x000fe200078e029b */
[----:B-1----:R-:W-:Y:S01]  /*2350*/  LEA R86, P0, R155, R6, 0x1 ;  /* 0x000000069b567211 */ /* 0x002fe200078008ff */
[----:B------:R-:W3:Y:S01]  /*2360*/  LDG.E.U16 R183, desc[UR10][R92.64] ;  /* 0x0000000a5cb77981 */ /* 0x000ee2000c1e1500 */
[-C--:B------:R-:W-:Y:S01]  /*2370*/  LEA.HI.X.SX32 R81, R147, R0.reuse, 0x1, P1 ;  /* 0x0000000093517211 */ /* 0x080fe200008f0eff */
[----:B------:R-:W-:Y:S01]  /*2380*/  IMAD R147, R19, 0x4, R157 ;  /* 0x0000000413937824 */ /* 0x000fe200078e029d */
[----:B------:R-:W-:-:S02]  /*2390*/  LEA.HI.X.SX32 R87, R155, R0, 0x1, P0 ;  /* 0x000000009b577211 */ /* 0x000fc400000f0eff */
[-C--:B------:R-:W-:Y:S01]  /*23a0*/  LEA R82, P0, R123, R6.reuse, 0x1 ;  /* 0x000000067b527211 */ /* 0x080fe200078008ff */
[----:B------:R1:W3:Y:S01]  /*23b0*/  LDG.E.U16 R155, desc[UR10][R80.64] ;  /* 0x0000000a509b7981 */ /* 0x0002e2000c1e1500 */
[----:B0-----:R-:W-:Y:S02]  /*23c0*/  LEA R88, P1, R147, R6, 0x1 ;  /* 0x0000000693587211 */ /* 0x001fe400078208ff */
[----:B------:R-:W-:Y:S01]  /*23d0*/  LEA.HI.X.SX32 R83, R123, R0, 0x1, P0 ;  /* 0x000000007b537211 */ /* 0x000fe200000f0eff */
[----:B------:R0:W3:Y:S01]  /*23e0*/  LDG.E.U16 R185, desc[UR10][R86.64] ;  /* 0x0000000a56b97981 */ /* 0x0000e2000c1e1500 */
[----:B------:R-:W-:Y:S02]  /*23f0*/  LEA R98, P0, R127, R6, 0x1 ;  /* 0x000000067f627211 */ /* 0x000fe400078008ff */
[-C--:B------:R-:W-:Y:S01]  /*2400*/  LEA.HI.X.SX32 R89, R147, R0.reuse, 0x1, P1 ;  /* 0x0000000093597211 */ /* 0x080fe200008f0eff */
[----:B------:R-:W-:Y:S01]  /*2410*/  IMAD R19, R19, 0x4, R147 ;  /* 0x0000000413137824 */ /* 0x000fe200078e0293 */
[----:B------:R-:W-:Y:S01]  /*2420*/  LEA.HI.X.SX32 R99, R127, R0, 0x1, P0 ;  /* 0x000000007f637211 */ /* 0x000fe200000f0eff */
[----:B------:R-:W3:Y:S01]  /*2430*/  LDG.E.U16 R112, desc[UR10][R82.64] ;  /* 0x0000000a52707981 */ /* 0x000ee2000c1e1500 */
[-C--:B------:R-:W-:Y:S01]  /*2440*/  LEA R90, P1, R23, R6.reuse, 0x1 ;  /* 0x00000006175a7211 */ /* 0x080fe200078208ff */
[----:B------:R-:W-:Y:S01]  /*2450*/  IMAD.SHL.U32 R132, R132, 0x2, RZ ;  /* 0x0000000284847824 */ /* 0x000fe200078e00ff */
[----:B-1----:R-:W-:Y:S01]  /*2460*/  LEA R80, P0, R135, R6, 0x1 ;  /* 0x0000000687507211 */ /* 0x002fe200078008ff */
[----:B------:R1:W3:Y:S01]  /*2470*/  LDG.E.U16 R123, desc[UR10][R88.64] ;  /* 0x0000000a587b7981 */ /* 0x0002e2000c1e1500 */
[----:B------:R-:W-:-:S02]  /*2480*/  LEA.HI.X.SX32 R91, R23, R0, 0x1, P1 ;  /* 0x00000000175b7211 */ /* 0x000fc400008f0eff */
[----:B------:R-:W-:Y:S01]  /*2490*/  IADD3 R214, PT, PT, R178, 0x40000, RZ ;  /* 0x00040000b2d67810 */ /* 0x000fe20007ffe0ff */
[----:B------:R-:W3:Y:S01]  /*24a0*/  LDG.E.U16 R116, desc[UR10][R98.64] ;  /* 0x0000000a62747981 */ /* 0x000ee2000c1e1500 */
[----:B------:R-:W-:Y:S02]  /*24b0*/  LEA.HI.X.SX32 R81, R135, R0, 0x1, P0 ;  /* 0x0000000087517211 */ /* 0x000fe400000f0eff */
[----:B------:R-:W-:Y:S01]  /*24c0*/  ISETP.GT.AND P4, PT, R140, RZ, PT ;  /* 0x000000ff8c00720c */ /* 0x000fe20003f84270 */
[----:B------:R1:W3:Y:S01]  /*24d0*/  LDG.E.U16 R114, desc[UR10][R90.64] ;  /* 0x0000000a5a727981 */ /* 0x0002e2000c1e1500 */
[-C--:B------:R-:W-:Y:S01]  /*24e0*/  LEA R92, P1, R131, R6.reuse, 0x1 ;  /* 0x00000006835c7211 */ /* 0x080fe200078208ff */
[----:B------:R-:W-:Y:S01]  /*24f0*/  IMAD.SHL.U32 R23, R180, 0x200000, RZ ;  /* 0x00200000b4177824 */ /* 0x000fe200078e00ff */
[----:B0-----:R-:W-:Y:S01]  /*2500*/  LEA R86, P0, R139, R6, 0x1 ;  /* 0x000000068b567211 */ /* 0x001fe200078008ff */
[----:B------:R-:W3:Y:S01]  /*2510*/  LDG.E.U16 R120, desc[UR10][R80.64] ;  /* 0x0000000a50787981 */ /* 0x000ee2000c1e1500 */
[----:B------:R-:W-:-:S03]  /*2520*/  LEA.HI.X.SX32 R93, R131, R0, 0x1, P1 ;  /* 0x00000000835d7211 */ /* 0x000fc600008f0eff */
[----:B------:R-:W-:Y:S01]  /*2530*/  STL [R1+0x6f4], R178 ;  /* 0x0006f4b201007387 */ /* 0x000fe20000100800 */
[----:B------:R-:W-:Y:S02]  /*2540*/  LEA.HI.X.SX32 R87, R139, R0, 0x1, P0 ;  /* 0x000000008b577211 */ /* 0x000fe400000f0eff */
[----:B------:R-:W-:Y:S01]  /*2550*/  PRMT R110, RZ, 0x7610, R110 ;  /* 0x00007610ff6e7816 */ /* 0x000fe2000000006e */
[----:B------:R0:W3:Y:S01]  /*2560*/  LDG.E.U16 R118, desc[UR10][R92.64] ;  /* 0x0000000a5c767981 */ /* 0x0000e2000c1e1500 */
[-C--:B-1----:R-:W-:Y:S01]  /*2570*/  LEA R88, P1, R119, R6.reuse, 0x1 ;  /* 0x0000000677587211 */ /* 0x082fe200078208ff */
[----:B--2---:R-:W-:Y:S01]  /*2580*/  IMAD.SHL.U32 R209, R209, 0x10, RZ ;  /* 0x00000010d1d17824 */ /* 0x004fe200078e00ff */
[----:B------:R-:W-:Y:S01]  /*2590*/  LEA R90, P0, R121, R6, 0x1 ;  /* 0x00000006795a7211 */ /* 0x000fe200078008ff */
[----:B------:R1:W2:Y:S01]  /*25a0*/  LDG.E.U16 R122, desc[UR10][R86.64] ;  /* 0x0000000a567a7981 */ /* 0x0002a2000c1e1500 */
[-C--:B------:R-:W-:Y:S01]  /*25b0*/  LEA.HI.X.SX32 R89, R119, R0.reuse, 0x1, P1 ;  /* 0x0000000077597211 */ /* 0x080fe200008f0eff */
[----:B------:R-:W-:Y:S01]  /*25c0*/  IMAD R207, R207, 0x18, RZ ;  /* 0x00000018cfcf7824 */ /* 0x000fe200078e02ff */
[----:B------:R-:W-:Y:S01]  /*25d0*/  LEA.HI.X.SX32 R91, R121, R0, 0x1, P0 ;  /* 0x00000000795b7211 */ /* 0x000fe200000f0eff */
[----:B------:R-:W-:Y:S01]  /*25e0*/  IMAD.SHL.U32 R205, R205, 0x20, RZ ;  /* 0x00000020cdcd7824 */ /* 0x000fe200078e00ff */
[-C--:B------:R-:W-:Y:S01]  /*25f0*/  LEA R82, P1, R19, R6.reuse, 0x1 ;  /* 0x0000000613527211 */ /* 0x080fe200078208ff */
[----:B------:R-:W2:Y:S01]  /*2600*/  LDG.E.U16 R124, desc[UR10][R88.64] ;  /* 0x0000000a587c7981 */ /* 0x000ea2000c1e1500 */
[----:B0-----:R-:W-:Y:S01]  /*2610*/  LEA R92, P0, R149, R6, 0x1 ;  /* 0x00000006955c7211 */ /* 0x001fe200078008ff */
[----:B------:R-:W-:Y:S01]  /*2620*/  IMAD R203, R203, 0x28, RZ ;  /* 0x00000028cbcb7824 */ /* 0x000fe200078e02ff */
[-C--:B------:R-:W-:Y:S01]  /*2630*/  LEA.HI.X.SX32 R83, R19, R0.reuse, 0x1, P1 ;  /* 0x0000000013537211 */ /* 0x080fe200008f0eff */
[----:B------:R-:W2:Y:S01]  /*2640*/  LDG.E.U16 R126, desc[UR10][R90.64] ;  /* 0x0000000a5a7e7981 */ /* 0x000ea2000c1e1500 */
[----:B------:R-:W-:Y:S01]  /*2650*/  LEA.HI.X.SX32 R93, R149, R0, 0x1, P0 ;  /* 0x00000000955d7211 */ /* 0x000fe200000f0eff */
[----:B------:R-:W-:Y:S01]  /*2660*/  IMAD R201, R201, 0x30, RZ ;  /* 0x00000030c9c97824 */ /* 0x000fe200078e02ff */
[-C--:B------:R-:W-:Y:S01]  /*2670*/  LEA R98, P1, R129, R6.reuse, 0x1 ;  /* 0x0000000681627211 */ /* 0x080fe200078208ff */
[----:B------:R0:W2:Y:S01]  /*2680*/  LDG.E.U16 R138, desc[UR10][R82.64] ;  /* 0x0000000a528a7981 */ /* 0x0000a2000c1e1500 */
[----:B------:R-:W-:Y:S01]  /*2690*/  LEA R80, P0, R133, R6, 0x1 ;  /* 0x0000000685507211 */ /* 0x000fe200078008ff */
[----:B------:R-:W-:Y:S01]  /*26a0*/  IMAD R199, R199, 0x38, RZ ;  /* 0x00000038c7c77824 */ /* 0x000fe200078e02ff */
[-C--:B------:R-:W-:Y:S01]  /*26b0*/  LEA.HI.X.SX32 R99, R129, R0.reuse, 0x1, P1 ;  /* 0x0000000081637211 */ /* 0x080fe200008f0eff */
[----:B------:R4:W2:Y:S01]  /*26c0*/  LDG.E.U16 R128, desc[UR10][R92.64] ;  /* 0x0000000a5c807981 */ /* 0x0008a2000c1e1500 */
[----:B------:R-:W-:Y:S01]  /*26d0*/  LEA.HI.X.SX32 R81, R133, R0, 0x1, P0 ;  /* 0x0000000085517211 */ /* 0x000fe200000f0eff */
[----:B------:R-:W-:Y:S01]  /*26e0*/  IMAD R197, R197, 0x9, RZ ;  /* 0x00000009c5c57824 */ /* 0x000fe200078e02ff */
[-C--:B-1----:R-:W-:Y:S01]  /*26f0*/  LEA R86, P1, R141, R6.reuse, 0x1 ;  /* 0x000000068d567211 */ /* 0x082fe200078208ff */
[----:B------:R-:W2:Y:S01]  /*2700*/  LDG.E.U16 R130, desc[UR10][R98.64] ;  /* 0x0000000a62827981 */ /* 0x000ea2000c1e1500 */
[----:B------:R-:W-:Y:S01]  /*2710*/  LOP3.LUT R19, R182, 0xc0, RZ, 0xc0, !PT ;  /* 0x000000c0b6137812 */ /* 0x000fe200078ec0ff */
[----:B------:R-:W-:Y:S01]  /*2720*/  IMAD R195, R195, 0x11, RZ ;  /* 0x00000011c3c37824 */ /* 0x000fe200078e02ff */
[----:B0-----:R-:W-:Y:S01]  /*2730*/  LEA R82, P0, R143, R6, 0x1 ;  /* 0x000000068f527211 */ /* 0x001fe200078008ff */
[----:B------:R0:W2:Y:S01]  /*2740*/  LDG.E.U16 R134, desc[UR10][R80.64] ;  /* 0x0000000a50867981 */ /* 0x0000a2000c1e1500 */
[-C--:B------:R-:W-:Y:S01]  /*2750*/  LEA.HI.X.SX32 R87, R141, R0.reuse, 0x1, P1 ;  /* 0x000000008d577211 */ /* 0x080fe200008f0eff */
[----:B------:R-:W-:Y:S01]  /*2760*/  IMAD R193, R193, 0x19, RZ ;  /* 0x00000019c1c17824 */ /* 0x000fe200078e02ff */
[----:B------:R-:W-:Y:S01]  /*2770*/  LEA.HI.X.SX32 R83, R143, R0, 0x1, P0 ;  /* 0x000000008f537211 */ /* 0x000fe200000f0eff */
[----:B------:R-:W-:Y:S01]  /*2780*/  IMAD R191, R191, 0x21, RZ ;  /* 0x00000021bfbf7824 */ /* 0x000fe200078e02ff */
[-C--:B------:R-:W-:Y:S01]  /*2790*/  LEA R88, P1, R125, R6.reuse, 0x1 ;  /* 0x000000067d587211 */ /* 0x080fe200078208ff */
[----:B------:R1:W2:Y:S01]  /*27a0*/  LDG.E.U16 R136, desc[UR10][R86.64] ;  /* 0x0000000a56887981 */ /* 0x0002a2000c1e1500 */
[----:B------:R-:W-:Y:S01]  /*27b0*/  LEA R90, P0, R151, R6, 0x1 ;  /* 0x00000006975a7211 */ /* 0x000fe200078008ff */
[----:B------:R-:W-:Y:S01]  /*27c0*/  IMAD R189, R189, 0x29, RZ ;  /* 0x00000029bdbd7824 */ /* 0x000fe200078e02ff */
[-C--:B------:R-:W-:Y:S01]  /*27d0*/  LEA.HI.X.SX32 R89, R125, R0.reuse, 0x1, P1 ;  /* 0x000000007d597211 */ /* 0x080fe200008f0eff */
[----:B------:R-:W2:Y:S01]  /*27e0*/  LDG.E.U16 R82, desc[UR10][R82.64] ;  /* 0x0000000a52527981 */ /* 0x000ea2000c1e1500 */
[----:B------:R-:W-:Y:S01]  /*27f0*/  LEA.HI.X.SX32 R91, R151, R0, 0x1, P0 ;  /* 0x00000000975b7211 */ /* 0x000fe200000f0eff */
[----:B------:R-:W-:Y:S01]  /*2800*/  IMAD R187, R187, 0x31, RZ ;  /* 0x00000031bbbb7824 */ /* 0x000fe200078e02ff */
[-C--:B----4-:R-:W-:Y:S01]  /*2810*/  LEA R92, P1, R153, R6.reuse, 0x1 ;  /* 0x00000006995c7211 */ /* 0x090fe200078208ff */
[----:B------:R-:W4:Y:S01]  /*2820*/  LDG.E.U16 R88, desc[UR10][R88.64] ;  /* 0x0000000a58587981 */ /* 0x000f22000c1e1500 */
[----:B0-----:R-:W-:Y:S01]  /*2830*/  LEA R80, P0, R117, R6, 0x1 ;  /* 0x0000000675507211 */ /* 0x001fe200078008ff */
[----:B------:R-:W0:Y:S01]  /*2840*/  LDC R143, c[0x0][0x3c4] ;  /* 0x0000f100ff8f7b82 */ /* 0x000e220000000800 */
[-C--:B------:R-:W-:Y:S01]  /*2850*/  LEA.HI.X.SX32 R93, R153, R0.reuse, 0x1, P1 ;  /* 0x00000000995d7211 */ /* 0x080fe200008f0eff */
[----:B------:R-:W2:Y:S01]  /*2860*/  LDG.E.U16 R90, desc[UR10][R90.64] ;  /* 0x0000000a5a5a7981 */ /* 0x000ea2000c1e1500 */
[----:B------:R-:W-:-:S02]  /*2870*/  LEA.HI.X.SX32 R81, R117, R0, 0x1, P0 ;  /* 0x0000000075517211 */ /* 0x000fc400000f0eff */
[-C--:B------:R-:W-:Y:S01]  /*2880*/  LEA R98, P1, R137, R6.reuse, 0x1 ;  /* 0x0000000689627211 */ /* 0x080fe200078208ff */
[----:B------:R0:W2:Y:S01]  /*2890*/  LDG.E.U16 R92, desc[UR10][R92.64] ;  /* 0x0000000a5c5c7981 */ /* 0x0000a2000c1e1500 */
[----:B-1----:R-:W-:Y:S01]  /*28a0*/  LEA R86, P0, R157, R6, 0x1 ;  /* 0x000000069d567211 */ /* 0x002fe200078008ff */
[----:B------:R-:W1:Y:S01]  /*28b0*/  LDC R133, c[0x0][0x3c4] ;  /* 0x0000f100ff857b82 */ /* 0x000e620000000800 */
[-C--:B------:R-:W-:Y:S01]  /*28c0*/  LEA.HI.X.SX32 R99, R137, R0.reuse, 0x1, P1 ;  /* 0x0000000089637211 */ /* 0x080fe200008f0eff */
[----:B------:R0:W2:Y:S01]  /*28d0*/  LDG.E.U16 R80, desc[UR10][R80.64] ;  /* 0x0000000a50507981 */ /* 0x0000a2000c1e1500 */
[----:B------:R-:W-:-:S03]  /*28e0*/  LEA.HI.X.SX32 R87, R157, R0, 0x1, P0 ;  /* 0x000000009d577211 */ /* 0x000fc600000f0eff */
[----:B------:R0:W2:Y:S01]  /*28f0*/  LDG.E.U16 R98, desc[UR10][R98.64] ;  /* 0x0000000a62627981 */ /* 0x0000a2000c1e1500 */
[----:B------:R-:W-:Y:S01]  /*2900*/  SHF.R.U32.HI R19, RZ, 0x2, R19 ;  /* 0x00000002ff137819 */ /* 0x000fe20000011613 */
[----:B------:R-:W1:Y:S02]  /*2910*/  LDC R140, c[0x0][0x3c4] ;  /* 0x0000f100ff8c7b82 */ /* 0x000e640000000800 */
[----:B------:R0:W4:Y:S01]  /*2920*/  LDG.E.U16 R86, desc[UR10][R86.64] ;  /* 0x0000000a56567981 */ /* 0x000122000c1e1500 */
[----:B------:R-:W-:Y:S02]  /*2930*/  LOP3.LUT R132, R132, R19, RZ, 0x3c, !PT ;  /* 0x0000001384847212 */ /* 0x000fe400078e3cff */
[----:B------:R-:W-:Y:S02]  /*2940*/  LOP3.LUT R23, R23, 0x600000, RZ, 0xc0, !PT ;  /* 0x0060000017177812 */ /* 0x000fe400078ec0ff */
[----:B------:R-:W-:Y:S01]  /*2950*/  LOP3.LUT R0, R180, 0x4, RZ, 0xc0, !PT ;  /* 0x00000004b4007812 */ /* 0x000fe200078ec0ff */
[----:B------:R-:W-:Y:S01]  /*2960*/  IMAD R172, R172, 0x32, RZ ;  /* 0x00000032acac7824 */ /* 0x000fe200078e02ff */
[----:B------:R-:W-:Y:S01]  /*2970*/  LOP3.LUT R141, R132, 0x40, RZ, 0x3c, !PT ;  /* 0x00000040848d7812 */ /* 0x000fe200078e3cff */
[----:B------:R-:W-:Y:S01]  /*2980*/  VIADD R6, R23, UR8 ;  /* 0x0000000817067c36 */ /* 0x000fe20008000000 */
[----:B------:R-:W-:Y:S01]  /*2990*/  R2UR UR12, R0 ;  /* 0x00000000000c72ca */ /* 0x000fe200000e0000 */
[----:B------:R0:W-:Y:S01]  /*29a0*/  STS.U16 [R132+UR9], R3 ;  /* 0x0000000384007988 */ /* 0x0001e20008000409 */
[----:B------:R-:W1:Y:S03]  /*29b0*/  LDC R0, c[0x0][0x3c0] ;  /* 0x0000f000ff007b82 */ /* 0x000e660000000800 */
[----:B------:R-:W-:Y:S04]  /*29c0*/  STS.U16 [R132+UR9+0x400], R5 ;  /* 0x0004000584007988 */ /* 0x000fe80008000409 */
[----:B------:R0:W-:Y:S01]  /*29d0*/  STS.U16 [R132+UR9+0x800], R7 ;  /* 0x0008000784007988 */ /* 0x0001e20008000409 */
[----:B------:R-:W-:Y:S01]  /*29e0*/  R2UR UR7, R214 ;  /* 0x00000000d60772ca */ /* 0x000fe200000e0000 */
[----:B------:R-:W-:Y:S01]  /*29f0*/  IMAD R168, R168, 0x3a, RZ ;  /* 0x0000003aa8a87824 */ /* 0x000fe200078e02ff */
[----:B------:R-:W-:Y:S01]  /*2a00*/  PRMT R139, RZ, 0x7610, R139 ;  /* 0x00007610ff8b7816 */ /* 0x000fe2000000008b */
[----:B------:R-:W-:Y:S01]  /*2a10*/  STS.U16 [R132+UR9+0xc00], R9 ;  /* 0x000c000984007988 */ /* 0x000fe20008000409 */
[----:B------:R-:W-:Y:S01]  /*2a20*/  PRMT R117, RZ, 0x7610, R117 ;  /* 0x00007610ff757816 */ /* 0x000fe20000000075 */
[----:B------:R-:W-:Y:S01]  /*2a30*/  IMAD R164, R164, 0xb, RZ ;  /* 0x0000000ba4a47824 */ /* 0x000fe200078e02ff */
[----:B------:R-:W1:Y:S01]  /*2a40*/  LDC R147, c[0x0][0x3c4] ;  /* 0x0000f100ff937b82 */ /* 0x000e620000000800 */
[----:B------:R-:W-:Y:S04]  /*2a50*/  STS.U16 [R132+UR9+0x1000], R11 ;  /* 0x0010000b84007988 */ /* 0x000fe80008000409 */
[----:B------:R-:W-:Y:S01]  /*2a60*/  STS.U16 [R132+UR9+0x1400], R13 ;  /* 0x0014000d84007988 */ /* 0x000fe20008000409 */
[----:B------:R-:W-:-:S03]  /*2a70*/  PRMT R121, RZ, 0x7610, R121 ;  /* 0x00007610ff797816 */ /* 0x000fc60000000079 */
[----:B------:R-:W-:Y:S01]  /*2a80*/  STL.64 [R1+0x700], R214 ;  /* 0x000700d601007387 */ /* 0x000fe20000100a00 */
[----:B------:R-:W-:Y:S01]  /*2a90*/  PRMT R119, RZ, 0x7610, R119 ;  /* 0x00007610ff777816 */ /* 0x000fe20000000077 */
[----:B------:R-:W-:Y:S01]  /*2aa0*/  IMAD R160, R160, 0x13, RZ ;  /* 0x00000013a0a07824 */ /* 0x000fe200078e02ff */
[----:B0-----:R-:W-:Y:S01]  /*2ab0*/  PRMT R93, RZ, 0x7610, R93 ;  /* 0x00007610ff5d7816 */ /* 0x001fe2000000005d */
[----:B------:R-:W-:Y:S01]  /*2ac0*/  STS.U16 [R132+UR9+0x1800], R15 ;  /* 0x0018000f84007988 */ /* 0x000fe20008000409 */
[----:B------:R-:W-:Y:S01]  /*2ad0*/  PRMT R91, RZ, 0x7610, R91 ;  /* 0x00007610ff5b7816 */ /* 0x000fe2000000005b */
[----:B------:R-:W0:Y:S02]  /*2ae0*/  LDC R149, c[0x0][0x3c4] ;  /* 0x0000f100ff957b82 */ /* 0x000e240000000800 */
[----:B------:R0:W-:Y:S04]  /*2af0*/  STS.U16 [R132+UR9+0x1c00], R17 ;  /* 0x001c001184007988 */ /* 0x0001e80008000409 */
[----:B------:R-:W-:Y:S01]  /*2b00*/  STS.U16 [R132+UR9+0x2000], R21 ;  /* 0x0020001584007988 */ /* 0x000fe20008000409 */
[----:B------:R-:W-:Y:S01]  /*2b10*/  PRMT R81, RZ, 0x7610, R81 ;  /* 0x00007610ff517816 */ /* 0x000fe20000000051 */
[----:B------:R-:W-:Y:S01]  /*2b20*/  IMAD R156, R156, 0x1b, RZ ;  /* 0x0000001b9c9c7824 */ /* 0x000fe200078e02ff */
[----:B------:R-:W-:Y:S01]  /*2b30*/  PRMT R83, RZ, 0x7610, R83 ;  /* 0x00007610ff537816 */ /* 0x000fe20000000053 */
[----:B------:R-:W-:Y:S01]  /*2b40*/  STS.U16 [R132+UR9+0x2400], R25 ;  /* 0x0024001984007988 */ /* 0x000fe20008000409 */
[----:B------:R-:W-:Y:S01]  /*2b50*/  PRMT R89, RZ, 0x7610, R89 ;  /* 0x00007610ff597816 */ /* 0x000fe20000000059 */
[----:B------:R-:W-:Y:S01]  /*2b60*/  IMAD R152, R152, 0x23, RZ ;  /* 0x0000002398987824 */ /* 0x000fe200078e02ff */
[----:B------:R-:W0:Y:S01]  /*2b70*/  LDC R151, c[0x0][0x3c4] ;  /* 0x0000f100ff977b82 */ /* 0x000e220000000800 */
[----:B------:R-:W-:Y:S04]  /*2b80*/  STS.U16 [R132+UR9+0x2800], R27 ;  /* 0x0028001b84007988 */ /* 0x000fe80008000409 */
[----:B------:R-:W-:Y:S01]  /*2b90*/  STS.U16 [R132+UR9+0x2c00], R29 ;  /* 0x002c001d84007988 */ /* 0x000fe20008000409 */
[----:B------:R-:W-:-:S02]  /*2ba0*/  IMAD R148, R148, 0x2b, RZ ;  /* 0x0000002b94947824 */ /* 0x000fc400078e02ff */
[----:B------:R-:W0:Y:S01]  /*2bb0*/  LDC R153, c[0x0][0x3c4] ;  /* 0x0000f100ff997b82 */ /* 0x000e220000000800 */
[----:B------:R-:W-:Y:S04]  /*2bc0*/  STS.U16 [R132+UR9+0x3000], R31 ;  /* 0x0030001f84007988 */ /* 0x000fe80008000409 */
[----:B------:R-:W-:Y:S01]  /*2bd0*/  STS.U16 [R132+UR9+0x3400], R33 ;  /* 0x0034002184007988 */ /* 0x000fe20008000409 */
[----:B------:R-:W-:Y:S02]  /*2be0*/  IMAD R143, R143, 0x33, RZ ;  /* 0x000000338f8f7824 */ /* 0x000fe400078e02ff */
[----:B------:R-:W0:Y:S01]  /*2bf0*/  LDC R157, c[0x0][0x3c4] ;  /* 0x0000f100ff9d7b82 */ /* 0x000e220000000800 */
[----:B------:R-:W-:Y:S04]  /*2c00*/  STS.U16 [R132+UR9+0x3800], R35 ;  /* 0x0038002384007988 */ /* 0x000fe80008000409 */
        /* <DEDUP_REMOVED lines=16> */
[----:B---3--:R-:W-:Y:S04]  /*2d10*/  STS.U16 [R132+UR9+0x7c00], R69 ;  /* 0x007c004584007988 */ /* 0x008fe80008000409 */
        /* <DEDUP_REMOVED lines=31> */
[----:B------:R-:W-:Y:S01]  /*2f10*/  STS.U16 [R132+UR9+0xfc00], R123 ;  /* 0x00fc007b84007988 */ /* 0x000fe20008000409 */
[----:B------:R-:W-:-:S02]  /*2f20*/  R2UR UR6, R6 ;  /* 0x00000000060672ca */ /* 0x000fc400000e0000 */
[----:B------:R-:W-:Y:S01]  /*2f30*/  LOP3.LUT R3, R182, 0xff, RZ, 0xc0, !PT ;  /* 0x000000ffb6037812 */ /* 0x000fe200078ec0ff */
[----:B------:R3:W-:Y:S01]  /*2f40*/  STS.U16 [R141+UR9+0x200], R8 ;  /* 0x000200088d007988 */ /* 0x0007e20008000409 */
[----:B------:R-:W4:Y:S03]  /*2f50*/  LDC.64 R6, c[0x0][0x388] ;  /* 0x0000e200ff067b82 */ /* 0x000f260000000a00 */
[----:B------:R3:W-:Y:S01]  /*2f60*/  STS.U16 [R141+UR9+0x600], R10 ;  /* 0x0006000a8d007988 */ /* 0x0007e20008000409 */
[----:B-1----:R-:W-:Y:S01]  /*2f70*/  IMAD R0, R184, R0, RZ ;  /* 0x00000000b8007224 */ /* 0x002fe200078e02ff */
[----:B------:R-:W-:-:S03]  /*2f80*/  LOP3.LUT P0, RZ, R182, 0xff, RZ, 0xc0, !PT ;  /* 0x000000ffb6ff7812 */ /* 0x000fc6000780c0ff */
[----:B0-----:R-:W0:Y:S08]  /*2f90*/  LDC R17, c[0x0][0x3c4] ;  /* 0x0000f100ff117b82 */ /* 0x001e300000000800 */
[----:B---3--:R-:W1:Y:S08]  /*2fa0*/  LDC R8, c[0x0][0x3c8] ;  /* 0x0000f200ff087b82 */ /* 0x008e700000000800 */
[----:B------:R-:W3:Y:S01]  /*2fb0*/  LDC R10, c[0x0][0x3c8] ;  /* 0x0000f200ff0a7b82 */ /* 0x000ee20000000800 */
[----:B------:R-:W-:Y:S01]  /*2fc0*/  ULEA UR6, UR12, UR6, 0x5 ;  /* 0x000000060c067291 */ /* 0x000fe2000f8e28ff */
[----:B--2---:R4:W-:Y:S04]  /*2fd0*/  STS.U16 [R141+UR9+0xda00], R134 ;  /* 0x00da00868d007988 */ /* 0x0049e80008000409 */
[----:B------:R-:W-:Y:S02]  /*2fe0*/  STS.U16 [R141+UR9+0xa00], R12 ;  /* 0x000a000c8d007988 */ /* 0x000fe40008000409 */
[----:B------:R-:W2:Y:S01]  /*2ff0*/  LDC R9, c[0x0][0x3c4] ;  /* 0x0000f100ff097b82 */ /* 0x000ea20000000800 */
[C---:B----4-:R-:W-:Y:S01]  /*3000*/  LEA R134, P1, R0.reuse, R6, 0x1 ;  /* 0x0000000600867211 */ /* 0x050fe200078208ff */
[----:B-1----:R-:W-:Y:S01]  /*3010*/  IMAD R3, R3, R8, RZ ;  /* 0x0000000803037224 */ /* 0x002fe200078e02ff */
[----:B------:R-:W-:Y:S02]  /*3020*/  STS.U16 [R141+UR9+0xe00], R14 ;  /* 0x000e000e8d007988 */ /* 0x000fe40008000409 */
[----:B------:R-:W-:-:S03]  /*3030*/  LEA.HI.X.SX32 R0, R0, R7, 0x1, P1 ;  /* 0x0000000700007211 */ /* 0x000fc600008f0eff */
[----:B------:R-:W1:Y:S01]  /*3040*/  LDC R185, c[0x0][0x3c4] ;  /* 0x0000f100ffb97b82 */ /* 0x000e620000000800 */
[----:B------:R-:W-:Y:S01]  /*3050*/  STS.U16 [R141+UR9+0x1200], R16 ;  /* 0x001200108d007988 */ /* 0x000fe20008000409 */
[----:B---3--:R-:W-:-:S03]  /*3060*/  IMAD R5, R10, 0x100, R3 ;  /* 0x000001000a057824 */ /* 0x008fc600078e0203 */
[----:B------:R-:W-:Y:S01]  /*3070*/  STS.U16 [R141+UR9+0x1600], R18 ;  /* 0x001600128d007988 */ /* 0x000fe20008000409 */
[----:B------:R-:W-:Y:S02]  /*3080*/  PRMT R101, RZ, 0x7610, R101 ;  /* 0x00007610ff657816 */ /* 0x000fe40000000065 */
[----:B------:R-:W3:Y:S01]  /*3090*/  LDC R183, c[0x0][0x3c4] ;  /* 0x0000f100ffb77b82 */ /* 0x000ee20000000800 */
[----:B------:R-:W-:Y:S04]  /*30a0*/  STS.U16 [R141+UR9+0x1a00], R20 ;  /* 0x001a00148d007988 */ /* 0x000fe80008000409 */
[----:B------:R-:W-:Y:S01]  /*30b0*/  STS.U16 [R141+UR9+0x1e00], R22 ;  /* 0x001e00168d007988 */ /* 0x000fe20008000409 */
[----:B------:R-:W-:Y:S02]  /*30c0*/  PRMT R75, RZ, 0x7610, R75 ;  /* 0x00007610ff4b7816 */ /* 0x000fe4000000004b */
[----:B------:R-:W4:Y:S01]  /*30d0*/  LDC R181, c[0x0][0x3c4] ;  /* 0x0000f100ffb57b82 */ /* 0x000f220000000800 */
[----:B------:R-:W-:Y:S04]  /*30e0*/  STS.U16 [R141+UR9+0x2200], R24 ;  /* 0x002200188d007988 */ /* 0x000fe80008000409 */
[----:B------:R-:W-:Y:S01]  /*30f0*/  STS.U16 [R141+UR9+0x2600], R26 ;  /* 0x0026001a8d007988 */ /* 0x000fe20008000409 */
[----:B------:R-:W-:-:S02]  /*3100*/  PRMT R59, RZ, 0x7610, R59 ;  /* 0x00007610ff3b7816 */ /* 0x000fc4000000003b */
[----:B------:R-:W0:Y:S01]  /*3110*/  LDC R179, c[0x0][0x3c4] ;  /* 0x0000f100ffb37b82 */ /* 0x000e220000000800 */
[----:B------:R-:W-:Y:S04]  /*3120*/  STS.U16 [R141+UR9+0x2a00], R28 ;  /* 0x002a001c8d007988 */ /* 0x000fe80008000409 */
[----:B------:R-:W-:Y:S01]  /*3130*/  STS.U16 [R141+UR9+0x2e00], R30 ;  /* 0x002e001e8d007988 */ /* 0x000fe20008000409 */
[----:B------:R-:W-:Y:S02]  /*3140*/  PRMT R115, RZ, 0x7610, R115 ;  /* 0x00007610ff737816 */ /* 0x000fe40000000073 */
[----:B------:R-:W0:Y:S01]  /*3150*/  LDC R177, c[0x0][0x3c4] ;  /* 0x0000f100ffb17b82 */ /* 0x000e220000000800 */
        /* <DEDUP_REMOVED lines=11> */
[----:B------:R-:W-:Y:S01]  /*3210*/  PRMT R99, RZ, 0x7610, R99 ;  /* 0x00007610ff637816 */ /* 0x000fe20000000063 */
[----:B------:R-:W-:Y:S01]  /*3220*/  STS.U16 [R141+UR9+0x4a00], R44 ;  /* 0x004a002c8d007988 */ /* 0x000fe20008000409 */
[----:B------:R-:W-:Y:S01]  /*3230*/  PRMT R107, RZ, 0x7610, R107 ;  /* 0x00007610ff6b7816 */ /* 0x000fe2000000006b */
[----:B------:R-:W-:Y:S01]  /*3240*/  IMAD R133, R133, 0x14, RZ ;  /* 0x0000001485857824 */ /* 0x000fe200078e02ff */
[----:B------:R-:W-:Y:S01]  /*3250*/  PRMT R105, RZ, 0x7610, R105 ;  /* 0x00007610ff697816 */ /* 0x000fe20000000069 */
[----:B------:R-:W-:Y:S01]  /*3260*/  STS.U16 [R141+UR9+0x4e00], R46 ;  /* 0x004e002e8d007988 */ /* 0x000fe20008000409 */
[----:B------:R-:W-:Y:S01]  /*3270*/  PRMT R103, RZ, 0x7610, R103 ;  /* 0x00007610ff677816 */ /* 0x000fe20000000067 */
[----:B------:R-:W-:Y:S01]  /*3280*/  IMAD R140, R140, 0x1c, RZ ;  /* 0x0000001c8c8c7824 */ /* 0x000fe200078e02ff */
[----:B------:R-:W-:Y:S01]  /*3290*/  PRMT R97, RZ, 0x7610, R97 ;  /* 0x00007610ff617816 */ /* 0x000fe20000000061 */
[----:B------:R-:W-:Y:S01]  /*32a0*/  STS.U16 [R141+UR9+0x5200], R48 ;  /* 0x005200308d007988 */ /* 0x000fe20008000409 */
[----:B------:R-:W-:Y:S01]  /*32b0*/  PRMT R95, RZ, 0x7610, R95 ;  /* 0x00007610ff5f7816 */ /* 0x000fe2000000005f */
[----:B------:R-:W0:Y:S02]  /*32c0*/  LDC R159, c[0x0][0x3c4] ;  /* 0x0000f100ff9f7b82 */ /* 0x000e240000000800 */
[----:B------:R-:W-:Y:S04]  /*32d0*/  STS.U16 [R141+UR9+0x5600], R50 ;  /* 0x005600328d007988 */ /* 0x000fe80008000409 */
[----:B------:R-:W-:Y:S01]  /*32e0*/  STS.U16 [R141+UR9+0x5a00], R52 ;  /* 0x005a00348d007988 */ /* 0x000fe20008000409 */
[----:B------:R-:W-:-:S02]  /*32f0*/  PRMT R77, RZ, 0x7610, R77 ;  /* 0x00007610ff4d7816 */ /* 0x000fc4000000004d */
[----:B------:R-:W-:Y:S01]  /*3300*/  PRMT R87, RZ, 0x7610, R87 ;  /* 0x00007610ff577816 */ /* 0x000fe20000000057 */
[----:B------:R-:W-:Y:S01]  /*3310*/  STS.U16 [R141+UR9+0x5e00], R54 ;  /* 0x005e00368d007988 */ /* 0x000fe20008000409 */
[----:B------:R-:W-:Y:S02]  /*3320*/  PRMT R79, RZ, 0x7610, R79 ;  /* 0x00007610ff4f7816 */ /* 0x000fe4000000004f */
[----:B------:R-:W-:Y:S01]  /*3330*/  PRMT R27, RZ, 0x7610, R27 ;  /* 0x00007610ff1b7816 */ /* 0x000fe2000000001b */
[----:B------:R-:W-:Y:S01]  /*3340*/  STS.U16 [R141+UR9+0x6200], R56 ;  /* 0x006200388d007988 */ /* 0x000fe20008000409 */
[----:B------:R-:W-:Y:S02]  /*3350*/  PRMT R85, RZ, 0x7610, R85 ;  /* 0x00007610ff557816 */ /* 0x000fe40000000055 */
[----:B------:R-:W-:Y:S01]  /*3360*/  PRMT R29, RZ, 0x7610, R29 ;  /* 0x00007610ff1d7816 */ /* 0x000fe2000000001d */
[----:B------:R-:W-:Y:S01]  /*3370*/  STS.U16 [R141+UR9+0x6600], R58 ;  /* 0x0066003a8d007988 */ /* 0x000fe20008000409 */
[----:B------:R-:W-:-:S02]  /*3380*/  PRMT R61, RZ, 0x7610, R61 ;  /* 0x00007610ff3d7816 */ /* 0x000fc4000000003d */
[----:B------:R-:W-:Y:S01]  /*3390*/  PRMT R31, RZ, 0x7610, R31 ;  /* 0x00007610ff1f7816 */ /* 0x000fe2000000001f */
[----:B------:R-:W-:Y:S01]  /*33a0*/  STS.U16 [R141+UR9+0x6a00], R60 ;  /* 0x006a003c8d007988 */ /* 0x000fe20008000409 */
[----:B------:R-:W-:Y:S02]  /*33b0*/  PRMT R63, RZ, 0x7610, R63 ;  /* 0x00007610ff3f7816 */ /* 0x000fe4000000003f */
        /* <DEDUP_REMOVED lines=26> */
[----:B------:R-:W-:-:S02]  /*3560*/  IMAD R151, R151, 0x1d, RZ ;  /* 0x0000001d97977824 */ /* 0x000fc400078e02ff */
[----:B------:R-:W-:Y:S01]  /*3570*/  IMAD R154, R154, 0x2d, RZ ;  /* 0x0000002d9a9a7824 */ /* 0x000fe200078e02ff */
[----:B------:R-:W-:Y:S01]  /*3580*/  STS.U16 [R141+UR9+0x8600], R74 ;  /* 0x0086004a8d007988 */ /* 0x000fe20008000409 */
[----:B------:R-:W-:Y:S02]  /*3590*/  IMAD R153, R153, 0x25, RZ ;  /* 0x0000002599997824 */ /* 0x000fe400078e02ff */
[----:B------:R-:W-:Y:S01]  /*35a0*/  IMAD R158, R158, 0xe, RZ ;  /* 0x0000000e9e9e7824 */ /* 0x000fe200078e02ff */
[----:B------:R-:W-:Y:S01]  /*35b0*/  STS.U16 [R141+UR9+0x8a00], R76 ;  /* 0x008a004c8d007988 */ /* 0x000fe20008000409 */
[----:B------:R-:W-:Y:S01]  /*35c0*/  IMAD R157, R157, 0x3d, RZ ;  /* 0x0000003d9d9d7824 */ /* 0x000fe200078e02ff */
[----:B------:R-:W-:Y:S01]  /*35d0*/  PRMT R129, RZ, 0x7610, R129 ;  /* 0x00007610ff817816 */ /* 0x000fe20000000081 */
[----:B------:R-:W0:Y:S01]  /*35e0*/  LDC R161, c[0x0][0x3c4] ;  /* 0x0000f100ffa17b82 */ /* 0x000e220000000800 */
[----:B------:R-:W-:Y:S04]  /*35f0*/  STS.U16 [R141+UR9+0x8e00], R78 ;  /* 0x008e004e8d007988 */ /* 0x000fe80008000409 */
[----:B------:R-:W-:Y:S01]  /*3600*/  STS.U16 [R141+UR9+0x9200], R84 ;  /* 0x009200548d007988 */ /* 0x000fe20008000409 */
[----:B------:R-:W-:-:S02]  /*3610*/  PRMT R127, RZ, 0x7610, R127 ;  /* 0x00007610ff7f7816 */ /* 0x000fc4000000007f */
[----:B------:R-:W-:Y:S01]  /*3620*/  PRMT R125, RZ, 0x7610, R125 ;  /* 0x00007610ff7d7816 */ /* 0x000fe2000000007d */
[----:B------:R-:W-:Y:S01]  /*3630*/  STS.U16 [R141+UR9+0x9600], R94 ;  /* 0x0096005e8d007988 */ /* 0x000fe20008000409 */
[----:B------:R-:W-:Y:S01]  /*3640*/  IMAD R162, R162, 0x26, RZ ;  /* 0x00000026a2a27824 */ /* 0x000fe200078e02ff */
[----:B------:R-:W0:Y:S02]  /*3650*/  LDC R163, c[0x0][0x3c4] ;  /* 0x0000f100ffa37b82 */ /* 0x000e240000000800 */
[----:B------:R-:W-:Y:S04]  /*3660*/  STS.U16 [R141+UR9+0x9a00], R96 ;  /* 0x009a00608d007988 */ /* 0x000fe80008000409 */
[----:B------:R-:W-:Y:S02]  /*3670*/  STS.U16 [R141+UR9+0x9e00], R100 ;  /* 0x009e00648d007988 */ /* 0x000fe40008000409 */
[----:B------:R-:W0:Y:S02]  /*3680*/  LDC R165, c[0x0][0x3c4] ;  /* 0x0000f100ffa57b82 */ /* 0x000e240000000800 */
[----:B------:R-:W-:Y:S04]  /*3690*/  STS.U16 [R141+UR9+0xa200], R102 ;  /* 0x00a200668d007988 */ /* 0x000fe80008000409 */
[----:B------:R-:W-:Y:S01]  /*36a0*/  STS.U16 [R141+UR9+0xa600], R104 ;  /* 0x00a600688d007988 */ /* 0x000fe20008000409 */
[----:B------:R-:W-:Y:S01]  /*36b0*/  IMAD R166, R166, 0x3e, RZ ;  /* 0x0000003ea6a67824 */ /* 0x000fe200078e02ff */
[----:B------:R-:W-:Y:S01]  /*36c0*/  PRMT R131, RZ, 0x7610, R131 ;  /* 0x00007610ff837816 */ /* 0x000fe20000000083 */
[----:B------:R-:W0:Y:S01]  /*36d0*/  LDC R167, c[0x0][0x3c4] ;  /* 0x0000f100ffa77b82 */ /* 0x000e220000000800 */
[----:B------:R-:W-:Y:S04]  /*36e0*/  STS.U16 [R141+UR9+0xaa00], R106 ;  /* 0x00aa006a8d007988 */ /* 0x000fe80008000409 */
[----:B------:R-:W-:Y:S03]  /*36f0*/  STS.U16 [R141+UR9+0xae00], R108 ;  /* 0x00ae006c8d007988 */ /* 0x000fe60008000409 */
        /* <DEDUP_REMOVED lines=8> */
[----:B------:R-:W-:Y:S04]  /*3780*/  STS.U16 [R141+UR9+0xc600], R122 ;  /* 0x00c6007a8d007988 */ /* 0x000fe80008000409 */
[----:B------:R-:W-:Y:S04]  /*3790*/  STS.U16 [R141+UR9+0xca00], R124 ;  /* 0x00ca007c8d007988 */ /* 0x000fe80008000409 */
[----:B------:R-:W-:Y:S04]  /*37a0*/  STS.U16 [R141+UR9+0xce00], R126 ;  /* 0x00ce007e8d007988 */ /* 0x000fe80008000409 */
[----:B------:R-:W-:Y:S04]  /*37b0*/  STS.U16 [R141+UR9+0xd200], R128 ;  /* 0x00d200808d007988 */ /* 0x000fe80008000409 */
[----:B------:R-:W-:Y:S04]  /*37c0*/  STS.U16 [R141+UR9+0xd600], R130 ;  /* 0x00d600828d007988 */ /* 0x000fe80008000409 */
[----:B------:R1:W-:Y:S04]  /*37d0*/  STS.U16 [R141+UR9+0xde00], R136 ;  /* 0x00de00888d007988 */ /* 0x0003e80008000409 */
[----:B------:R-:W-:Y:S04]  /*37e0*/  STS.U16 [R141+UR9+0xe200], R82 ;  /* 0x00e200528d007988 */ /* 0x000fe80008000409 */
[----:B------:R-:W-:Y:S04]  /*37f0*/  STS.U16 [R141+UR9+0xe600], R88 ;  /* 0x00e600588d007988 */ /* 0x000fe80008000409 */
[----:B------:R-:W-:Y:S01]  /*3800*/  STS.U16 [R141+UR9+0xea00], R90 ;  /* 0x00ea005a8d007988 */ /* 0x000fe20008000409 */
[----:B-1----:R-:W-:-:S03]  /*3810*/  LEA R136, P1, R3, R134, 0x1 ;  /* 0x0000008603887211 */ /* 0x002fc600078208ff */
[----:B------:R-:W-:Y:S01]  /*3820*/  STS.U16 [R141+UR9+0xee00], R92 ;  /* 0x00ee005c8d007988 */ /* 0x000fe20008000409 */
[----:B------:R-:W-:-:S03]  /*3830*/  LEA R134, P2, R5, R134, 0x1 ;  /* 0x0000008605867211 */ /* 0x000fc600078408ff */
[----:B------:R-:W-:Y:S04]  /*3840*/  STS.U16 [R141+UR9+0xf200], R80 ;  /* 0x00f200508d007988 */ /* 0x000fe80008000409 */
[----:B------:R1:W-:Y:S04]  /*3850*/  STS.U16 [R141+UR9+0xf600], R98 ;  /* 0x00f600628d007988 */ /* 0x0003e80008000409 */
[----:B------:R0:W-:Y:S01]  /*3860*/  STS.U16 [R141+UR9+0xfa00], R86 ;  /* 0x00fa00568d007988 */ /* 0x0001e20008000409 */
[----:B------:R-:W-:Y:S01]  /*3870*/  STTM.x128 tmem[UR6], RZ ;  /* 0x000000ff000079ed */ /* 0x000fe200083c0006 */
[----:B------:R-:W0:Y:S01]  /*3880*/  FENCE.VIEW.ASYNC.T ;  /* 0x00000000000073c6 */ /* 0x000e220000000200 */
[-C--:B------:R-:W-:Y:S01]  /*3890*/  LEA.HI.X.SX32 R137, R3, R0.reuse, 0x1, P1 ;  /* 0x0000000003897211 */ /* 0x080fe200008f0eff */
[----:B0-----:R-:W-:Y:S01]  /*38a0*/  VOTEU.ALL UP0, P0 ;  /* 0x0000000000ff7886 */ /* 0x001fe20000000000 */
[----:B------:R-:W-:Y:S01]  /*38b0*/  LEA.HI.X.SX32 R135, R5, R0, 0x1, P2 ;  /* 0x0000000005877211 */ /* 0x000fe200010f0eff */
[----:B------:R-:W-:Y:S08]  /*38c0*/  BAR.SYNC.DEFER_BLOCKING 0x0 ;  /* 0x0000000000007b1d */ /* 0x000ff00000010000 */
[----:B------:R-:W0:Y:S01]  /*38d0*/  LDC R0, c[0x0][0x3c4] ;  /* 0x0000f100ff007b82 */ /* 0x000e220000000800 */
[----:B------:R-:W-:-:S04]  /*38e0*/  @!UP0 UIADD3 UR4, UPT, UPT, -UR14, 0x100000, URZ ;  /* 0x001000000e048890 */ /* 0x000fc8000fffe1ff */
[----:B------:R-:W-:Y:S02]  /*38f0*/  @!UP0 USHF.L.U32 UR5, UR4, 0xb, URZ ;  /* 0x0000000b04058899 */ /* 0x000fe400080006ff */
[----:B------:R-:W-:Y:S01]  /*3900*/  @!UP0 USHF.L.U32 UR4, UR4, 0x1, URZ ;  /* 0x0000000104048899 */ /* 0x000fe200080006ff */
[----:B------:R-:W-:Y:S01]  /*3910*/  VOTEU.ALL UP1, P0 ;  /* 0x0000000000ff7886 */ /* 0x000fe20000020000 */
[----:B------:R-:W1:Y:S08]  /*3920*/  LDC R8, c[0x0][0x3c4] ;  /* 0x0000f100ff087b82 */ /* 0x000e700000000800 */
[----:B------:R-:W1:Y:S01]  /*3930*/  LDC R5, c[0x0][0x3c4] ;  /* 0x0000f100ff057b82 */ /* 0x000e620000000800 */
[----:B------:R-:W2:Y:S02]  /*3940*/  FENCE.VIEW.ASYNC.S ;  /* 0x00000000000073c6 */ /* 0x000ea40000000000 */
[----:B--2---:R2:W2:Y:S05]  /*3950*/  @!UP1 SYNCS.EXCH.64 URZ, [UR7], UR4 ;  /* 0x0000000407ff95b2 */ /* 0x0044aa0008000100 */
[----:B--2---:R-:W-:Y:S01]  /*3960*/  BAR.SYNC.DEFER_BLOCKING 0x0 ;  /* 0x0000000000007b1d */ /* 0x004fe20000010000 */
[----:B0-----:R-:W-:-:S07]  /*3970*/  IMAD.SHL.U32 R13, R0, 0x2, RZ ;  /* 0x00000002000d7824 */ /* 0x001fce00078e00ff */
[----:B------:R-:W0:Y:S08]  /*3980*/  LDC R16, c[0x0][0x3c4] ;  /* 0x0000f100ff107b82 */ /* 0x000e300000000800 */
[----:B------:R-:W2:Y:S08]  /*3990*/  LDC R3, c[0x0][0x3c4] ;  /* 0x0000f100ff037b82 */ /* 0x000eb00000000800 */
[----:B------:R-:W3:Y:S01]  /*39a0*/  LDC R22, c[0x0][0x3c4] ;  /* 0x0000f100ff167b82 */ /* 0x000ee20000000800 */
[----:B-1----:R-:W-:Y:S01]  /*39b0*/  IMAD.SHL.U32 R15, R8, 0x8, RZ ;  /* 0x00000008080f7824 */ /* 0x002fe200078e00ff */
[----:B------:R-:W-:-:S02]  /*39c0*/  PRMT R122, RZ, 0x7610, R122 ;  /* 0x00007610ff7a7816 */ /* 0x000fc4000000007a */
[----:B------:R-:W-:Y:S01]  /*39d0*/  PRMT R102, RZ, 0x7610, R102 ;  /* 0x00007610ff667816 */ /* 0x000fe20000000066 */
[----:B------:R-:W-:Y:S01]  /*39e0*/  IMAD R5, R5, 0x3, RZ ;  /* 0x0000000305057824 */ /* 0x000fe200078e02ff */
[----:B------:R-:W-:Y:S02]  /*39f0*/  PRMT R118, RZ, 0x7610, R118 ;  /* 0x00007610ff767816 */ /* 0x000fe40000000076 */
[----:B------:R-:W-:Y:S01]  /*3a00*/  PRMT R74, RZ, 0x7610, R74 ;  /* 0x00007610ff4a7816 */ /* 0x000fe2000000004a */
[----:B------:R-:W1:Y:S01]  /*3a10*/  LDC R0, c[0x0][0x3c4] ;  /* 0x0000f100ff007b82 */ /* 0x000e620000000800 */
[----:B------:R-:W-:Y:S01]  /*3a20*/  IMAD.WIDE R6, R15, 0x2, R134 ;  /* 0x000000020f067825 */ /* 0x000fe200078e0286 */
[----:B------:R-:W-:Y:S01]  /*3a30*/  PRMT R58, RZ, 0x7610, R58 ;  /* 0x00007610ff3a7816 */ /* 0x000fe2000000003a */
[----:B------:R-:W4:Y:S02]  /*3a40*/  @P4 LDG.E.U16 R131, desc[UR10][R134.64] ;  /* 0x0000000a86834981 */ /* 0x000f24000c1e1500 */
[----:B------:R-:W-:-:S02]  /*3a50*/  IMAD.WIDE R10, R13, 0x2, R136 ;  /* 0x000000020d0a7825 */ /* 0x000fc400078e0288 */
[----:B------:R2:W4:Y:S02]  /*3a60*/  @P4 LDG.E.U16 R122, desc[UR10][R6.64] ;  /* 0x0000000a067a4981 */ /* 0x000524000c1e1500 */
[----:B------:R-:W-:Y:S02]  /*3a70*/  IMAD.WIDE R14, R15, 0x2, R136 ;  /* 0x000000020f0e7825 */ /* 0x000fe400078e0288 */
[----:B------:R0:W4:Y:S02]  /*3a80*/  @P4 LDG.E.U16 R102, desc[UR10][R10.64] ;  /* 0x0000000a0a664981 */ /* 0x000124000c1e1500 */
[----:B------:R-:W-:Y:S02]  /*3a90*/  IMAD.WIDE R12, R13, 0x2, R134 ;  /* 0x000000020d0c7825 */ /* 0x000fe400078e0286 */
[----:B------:R2:W4:Y:S02]  /*3aa0*/  @P4 LDG.E.U16 R139, desc[UR10][R14.64] ;  /* 0x0000000a0e8b4981 */ /* 0x000524000c1e1500 */
[----:B0-----:R-:W-:-:S02]  /*3ab0*/  IMAD.SHL.U32 R19, R16, 0x4, RZ ;  /* 0x0000000410137824 */ /* 0x001fc400078e00ff */
[----:B--2---:R-:W-:Y:S01]  /*3ac0*/  IMAD.WIDE R6, R3, 0x2, R136 ;  /* 0x0000000203067825 */ /* 0x004fe200078e0288 */
[----:B------:R0:W2:Y:S03]  /*3ad0*/  @P4 LDG.E.U16 R101, desc[UR10][R12.64] ;  /* 0x0000000a0c654981 */ /* 0x0000a6000c1e1500 */
[----:B------:R-:W-:Y:S02]  /*3ae0*/  IMAD R3, R17, 0x5, RZ ;  /* 0x0000000511037824 */ /* 0x000fe400078e02ff */
[----:B------:R-:W-:Y:S01]  /*3af0*/  IMAD.WIDE R8, R9, 0x2, R134 ;  /* 0x0000000209087825 */ /* 0x000fe200078e0286 */
[----:B------:R-:W-:Y:S01]  /*3b00*/  PRMT R10, RZ, 0x7610, R10 ;  /* 0x00007610ff0a7816 */ /* 0x000fe2000000000a */
[----:B------:R-:W2:Y:S02]  /*3b10*/  @P4 LDG.E.U16 R118, desc[UR10][R6.64] ;  /* 0x0000000a06764981 */ /* 0x000ea4000c1e1500 */
[----:B------:R-:W-:-:S02]  /*3b20*/  IMAD.WIDE R14, R5, 0x2, R134 ;  /* 0x00000002050e7825 */ /* 0x000fc400078e0286 */
[----:B------:R1:W2:Y:S02]  /*3b30*/  @P4 LDG.E.U16 R117, desc[UR10][R8.64] ;  /* 0x0000000a08754981 */ /* 0x0002a4000c1e1500 */
[--C-:B0-----:R-:W-:Y:S02]  /*3b40*/  IMAD.WIDE R12, R5, 0x2, R136.reuse ;  /* 0x00000002050c7825 */ /* 0x101fe400078e0288 */
[----:B------:R-:W2:Y:S02]  /*3b50*/  @P4 LDG.E.U16 R75, desc[UR10][R14.64] ;  /* 0x0000000a0e4b4981 */ /* 0x000ea4000c1e1500 */
[----:B------:R-:W-:-:S04]  /*3b60*/  IMAD.WIDE R16, R19, 0x2, R136 ;  /* 0x0000000213107825 */ /* 0x000fc800078e0288 */
[----:B------:R-:W-:Y:S01]  /*3b70*/  IMAD.WIDE R20, R3, 0x2, R136 ;  /* 0x0000000203147825 */ /* 0x000fe200078e0288 */
[----:B------:R0:W2:Y:S03]  /*3b80*/  @P4 LDG.E.U16 R74, desc[UR10][R12.64] ;  /* 0x0000000a0c4a4981 */ /* 0x0000a6000c1e1500 */
[----:B------:R-:W-:Y:S01]  /*3b90*/  IMAD.WIDE R18, R19, 0x2, R134 ;  /* 0x0000000213127825 */ /* 0x000fe200078e0286 */
[----:B-1----:R-:W-:Y:S01]  /*3ba0*/  PRMT R9, RZ, 0x7610, R9 ;  /* 0x00007610ff097816 */ /* 0x002fe20000000009 */
[----:B------:R1:W2:Y:S02]  /*3bb0*/  @P4 LDG.E.U16 R59, desc[UR10][R16.64] ;  /* 0x0000000a103b4981 */ /* 0x0002a4000c1e1500 */
[----:B------:R-:W-:Y:S02]  /*3bc0*/  IMAD R11, R0, 0x6, RZ ;  /* 0x00000006000b7824 */ /* 0x000fe400078e02ff */
[----:B---3--:R-:W-:Y:S01]  /*3bd0*/  IMAD R25, R22, 0x7, RZ ;  /* 0x0000000716197824 */ /* 0x008fe200078e02ff */
[----:B------:R-:W-:Y:S01]  /*3be0*/  PRMT R8, RZ, 0x7610, R8 ;  /* 0x00007610ff087816 */ /* 0x000fe20000000008 */
[----:B------:R3:W2:Y:S01]  /*3bf0*/  @P4 LDG.E.U16 R58, desc[UR10][R18.64] ;  /* 0x0000000a123a4981 */ /* 0x0006a2000c1e1500 */
[----:B------:R-:W-:Y:S01]  /*3c00*/  PRMT R7, RZ, 0x7610, R7 ;  /* 0x00007610ff077816 */ /* 0x000fe20000000007 */
[----:B0-----:R-:W-:Y:S01]  /*3c10*/  IMAD.WIDE R12, R3, 0x2, R134 ;  /* 0x00000002030c7825 */ /* 0x001fe200078e0286 */
[----:B------:R-:W-:Y:S01]  /*3c20*/  PRMT R6, RZ, 0x7610, R6 ;  /* 0x00007610ff067816 */ /* 0x000fe20000000006 */
[----:B------:R0:W2:Y:S01]  /*3c30*/  @P4 LDG.E.U16 R10, desc[UR10][R20.64] ;  /* 0x0000000a140a4981 */ /* 0x0000a2000c1e1500 */
[----:B------:R-:W-:Y:S01]  /*3c40*/  PRMT R5, RZ, 0x7610, R5 ;  /* 0x00007610ff057816 */ /* 0x000fe20000000005 */
[C---:B------:R-:W-:Y:S01]  /*3c50*/  IMAD.WIDE R14, R11.reuse, 0x2, R136 ;  /* 0x000000020b0e7825 */ /* 0x040fe200078e0288 */
[----:B------:R-:W-:Y:S01]  /*3c60*/  PRMT R123, RZ, 0x7610, R123 ;  /* 0x00007610ff7b7816 */ /* 0x000fe2000000007b */
[----:B------:R0:W2:Y:S01]  /*3c70*/  @P4 LDG.E.U16 R9, desc[UR10][R12.64] ;  /* 0x0000000a0c094981 */ /* 0x0000a2000c1e1500 */
[----:B------:R-:W-:Y:S01]  /*3c80*/  PRMT R120, RZ, 0x7610, R120 ;  /* 0x00007610ff787816 */ /* 0x000fe20000000078 */
[----:B-1----:R-:W-:Y:S01]  /*3c90*/  IMAD.WIDE R16, R11, 0x2, R134 ;  /* 0x000000020b107825 */ /* 0x002fe200078e0286 */
[----:B------:R-:W-:Y:S01]  /*3ca0*/  PRMT R116, RZ, 0x7610, R116 ;  /* 0x00007610ff747816 */ /* 0x000fe20000000074 */
[----:B------:R1:W2:Y:S01]  /*3cb0*/  @P4 LDG.E.U16 R8, desc[UR10][R14.64] ;  /* 0x0000000a0e084981 */ /* 0x0002a2000c1e1500 */
[----:B------:R-:W-:Y:S01]  /*3cc0*/  PRMT R114, RZ, 0x7610, R114 ;  /* 0x00007610ff727816 */ /* 0x000fe20000000072 */
[C---:B---3--:R-:W-:Y:S01]  /*3cd0*/  IMAD.WIDE R18, R25.reuse, 0x2, R136 ;  /* 0x0000000219127825 */ /* 0x048fe200078e0288 */
[----:B------:R-:W-:Y:S01]  /*3ce0*/  PRMT R112, RZ, 0x7610, R112 ;  /* 0x00007610ff707816 */ /* 0x000fe20000000070 */
[----:B------:R3:W2:Y:S01]  /*3cf0*/  @P4 LDG.E.U16 R7, desc[UR10][R16.64] ;  /* 0x0000000a10074981 */ /* 0x0006a2000c1e1500 */
[----:B------:R-:W-:Y:S01]  /*3d00*/  PRMT R108, RZ, 0x7610, R108 ;  /* 0x00007610ff6c7816 */ /* 0x000fe2000000006c */
[----:B0-----:R-:W-:Y:S01]  /*3d10*/  IMAD.WIDE R20, R25, 0x2, R134 ;  /* 0x0000000219147825 */ /* 0x001fe200078e0286 */
[----:B------:R-:W-:Y:S01]  /*3d20*/  PRMT R106, RZ, 0x7610, R106 ;  /* 0x00007610ff6a7816 */ /* 0x000fe2000000006a */
[----:B------:R0:W2:Y:S01]  /*3d30*/  @P4 LDG.E.U16 R6, desc[UR10][R18.64] ;  /* 0x0000000a12064981 */ /* 0x0000a2000c1e1500 */
[----:B------:R-:W-:Y:S01]  /*3d40*/  PRMT R104, RZ, 0x7610, R104 ;  /* 0x00007610ff687816 */ /* 0x000fe20000000068 */
[----:B------:R-:W-:Y:S01]  /*3d50*/  IMAD R185, R185, 0x39, RZ ;  /* 0x00000039b9b97824 */ /* 0x000fe200078e02ff */
[----:B------:R-:W-:Y:S01]  /*3d60*/  PRMT R100, RZ, 0x7610, R100 ;  /* 0x00007610ff647816 */ /* 0x000fe20000000064 */
[----:B------:R0:W2:Y:S01]  /*3d70*/  @P4 LDG.E.U16 R5, desc[UR10][R20.64] ;  /* 0x0000000a14054981 */ /* 0x0000a2000c1e1500 */
[----:B------:R-:W-:Y:S01]  /*3d80*/  PRMT R98, RZ, 0x7610, R98 ;  /* 0x00007610ff627816 */ /* 0x000fe20000000062 */
[----:B------:R-:W-:Y:S01]  /*3d90*/  IMAD R183, R183, 0xa, RZ ;  /* 0x0000000ab7b77824 */ /* 0x000fe200078e02ff */
[----:B------:R-:W-:Y:S01]  /*3da0*/  PRMT R96, RZ, 0x7610, R96 ;  /* 0x00007610ff607816 */ /* 0x000fe20000000060 */
[----:B------:R-:W0:Y:S01]  /*3db0*/  LDC R3, c[0x0][0x3c4] ;  /* 0x0000f100ff037b82 */ /* 0x000e220000000800 */
[----:B------:R-:W-:-:S02]  /*3dc0*/  PRMT R94, RZ, 0x7610, R94 ;  /* 0x00007610ff5e7816 */ /* 0x000fc4000000005e */
[----:B------:R-:W-:Y:S02]  /*3dd0*/  PRMT R92, RZ, 0x7610, R92 ;  /* 0x00007610ff5c7816 */ /* 0x000fe4000000005c */
[----:B------:R-:W-:Y:S02]  /*3de0*/  PRMT R90, RZ, 0x7610, R90 ;  /* 0x00007610ff5a7816 */ /* 0x000fe4000000005a */
[----:B------:R-:W-:Y:S01]  /*3df0*/  PRMT R76, RZ, 0x7610, R76 ;  /* 0x00007610ff4c7816 */ /* 0x000fe2000000004c */
[----:B----4-:R-:W-:Y:S01]  /*3e00*/  IMAD R181, R181, 0x12, RZ ;  /* 0x00000012b5b57824 */ /* 0x010fe200078e02ff */
[----:B------:R-:W-:Y:S01]  /*3e10*/  PRMT R78, RZ, 0x7610, R78 ;  /* 0x00007610ff4e7816 */ /* 0x000fe2000000004e */
[----:B------:R-:W4:Y:S01]  /*3e20*/  LDC R0, c[0x0][0x3c4] ;  /* 0x0000f100ff007b82 */ /* 0x000f220000000800 */
[----:B------:R-:W-:Y:S02]  /*3e30*/  PRMT R80, RZ, 0x7610, R80 ;  /* 0x00007610ff507816 */ /* 0x000fe40000000050 */
[----:B------:R-:W-:-:S02]  /*3e40*/  PRMT R82, RZ, 0x7610, R82 ;  /* 0x00007610ff527816 */ /* 0x000fc40000000052 */
[----:B------:R-:W-:Y:S02]  /*3e50*/  PRMT R84, RZ, 0x7610, R84 ;  /* 0x00007610ff547816 */ /* 0x000fe40000000054 */
[----:B------:R-:W-:Y:S02]  /*3e60*/  PRMT R86, RZ, 0x7610, R86 ;  /* 0x00007610ff567816 */ /* 0x000fe40000000056 */
[----:B------:R-:W-:Y:S02]  /*3e70*/  PRMT R88, RZ, 0x7610, R88 ;  /* 0x00007610ff587816 */ /* 0x000fe40000000058 */
[----:B------:R-:W-:Y:S02]  /*3e80*/  PRMT R60, RZ, 0x7610, R60 ;  /* 0x00007610ff3c7816 */ /* 0x000fe4000000003c */
        /* <DEDUP_REMOVED lines=9> */
[----:B-1----:R-:W-:Y:S02]  /*3f20*/  PRMT R14, RZ, 0x7610, R14 ;  /* 0x00007610ff0e7816 */ /* 0x002fe4000000000e */
[----:B------:R-:W-:Y:S02]  /*3f30*/  PRMT R15, RZ, 0x7610, R15 ;  /* 0x00007610ff0f7816 */ /* 0x000fe4000000000f */
[----:B---3--:R-:W-:Y:S02]  /*3f40*/  PRMT R16, RZ, 0x7610, R16 ;  /* 0x00007610ff107816 */ /* 0x008fe40000000010 */
[----:B------:R-:W-:Y:S02]  /*3f50*/  PRMT R17, RZ, 0x7610, R17 ;  /* 0x00007610ff117816 */ /* 0x000fe40000000011 */
[----:B0-----:R-:W-:-:S02]  /*3f60*/  PRMT R18, RZ, 0x7610, R18 ;  /* 0x00007610ff127816 */ /* 0x001fc40000000012 */
        /* <DEDUP_REMOVED lines=16> */
[----:B------:R-:W-:Y:S01]  /*4070*/  PRMT R46, RZ, 0x7610, R46 ;  /* 0x00007610ff2e7816 */ /* 0x000fe2000000002e */
[----:B------:R-:W-:Y:S02]  /*4080*/  IMAD R179, R179, 0x1a, RZ ;  /* 0x0000001ab3b37824 */ /* 0x000fe400078e02ff */
[----:B------:R-:W-:-:S02]  /*4090*/  IMAD R177, R177, 0x22, RZ ;  /* 0x00000022b1b17824 */ /* 0x000fc400078e02ff */
[----:B------:R-:W-:Y:S02]  /*40a0*/  IMAD R175, R175, 0x2a, RZ ;  /* 0x0000002aafaf7824 */ /* 0x000fe400078e02ff */
[----:B------:R-:W-:Y:S02]  /*40b0*/  IMAD R3, R3, 0x3b, RZ ;  /* 0x0000003b03037824 */ /* 0x000fe400078e02ff */
[----:B----4-:R-:W-:Y:S02]  /*40c0*/  IMAD R0, R0, 0xc, RZ ;  /* 0x0000000c00007824 */ /* 0x010fe400078e02ff */
[----:B------:R-:W-:-:S04]  /*40d0*/  IMAD.WIDE R214, R142, 0x2, R136 ;  /* 0x000000028ed67825 */ /* 0x000fc800078e0288 */
        /* <DEDUP_REMOVED lines=8> */
[----:B------:R-:W-:Y:S02]  /*4160*/  IMAD R155, R155, 0x35, RZ ;  /* 0x000000359b9b7824 */ /* 0x000fe400078e02ff */
[--C-:B------:R-:W-:Y:S01]  /*4170*/  IMAD.WIDE R234, R153, 0x2, R136.reuse ;  /* 0x0000000299ea7825 */ /* 0x100fe200078e0288 */
[----:B--2---:R-:W-:Y:S04]  /*4180*/  STL.64 [R1+0x708], R74 ;  /* 0x0007084a01007387 */ /* 0x004fe80000100a00 */
[----:B------:R-:W-:Y:S04]  /*4190*/  STL.64 [R1+0x710], R58 ;  /* 0x0007103a01007387 */ /* 0x000fe80000100a00 */
[----:B------:R-:W-:Y:S04]  /*41a0*/  STL.64 [R1+0x718], R8 ;  /* 0x0007180801007387 */ /* 0x000fe80000100a00 */
[----:B------:R-:W-:Y:S04]  /*41b0*/  STL.64 [R1+0x720], R6 ;  /* 0x0007200601007387 */ /* 0x000fe80000100a00 */
[----:B------:R0:W-:Y:S04]  /*41c0*/  STL.64 [R1+0x728], R4 ;  /* 0x0007280401007387 */ /* 0x0001e80000100a00 */
[----:B------:R1:W-:Y:S04]  /*41d0*/  STL.64 [R1+0x8b8], R122 ;  /* 0x0008b87a01007387 */ /* 0x0003e80000100a00 */
[----:B------:R-:W-:Y:S04]  /*41e0*/  STL.64 [R1+0x8a8], R120 ;  /* 0x0008a87801007387 */ /* 0x000fe80000100a00 */
[----:B------:R-:W-:Y:S04]  /*41f0*/  STL.64 [R1+0x890], R118 ;  /* 0x0008907601007387 */ /* 0x000fe80000100a00 */
[----:B------:R-:W-:Y:S04]  /*4200*/  STL.64 [R1+0x888], R116 ;  /* 0x0008887401007387 */ /* 0x000fe80000100a00 */
[----:B------:R-:W-:Y:S04]  /*4210*/  STL.64 [R1+0x880], R114 ;  /* 0x0008807201007387 */ /* 0x000fe80000100a00 */
[----:B------:R-:W-:Y:S04]  /*4220*/  STL.64 [R1+0x868], R112 ;  /* 0x0008687001007387 */ /* 0x000fe80000100a00 */
[----:B------:R-:W-:Y:S04]  /*4230*/  STL.64 [R1+0x860], R110 ;  /* 0x0008606e01007387 */ /* 0x000fe80000100a00 */
[----:B------:R-:W-:Y:S04]  /*4240*/  STL.64 [R1+0x858], R108 ;  /* 0x0008586c01007387 */ /* 0x000fe80000100a00 */
        /* <DEDUP_REMOVED lines=34> */
[----:B------:R-:W-:Y:S01]  /*4470*/  STL.64 [R1+0x810], R32 ;  /* 0x0008102001007387 */ /* 0x000fe20000100a00 */
[----:B0-----:R-:W-:-:S03]  /*4480*/  IMAD.WIDE R4, R209, 0x2, R136 ;  /* 0x00000002d1047825 */ /* 0x001fc600078e0288 */
[----:B------:R-:W-:Y:S01]  /*4490*/  STL.64 [R1+0x830], R34 ;  /* 0x0008302201007387 */ /* 0x000fe20000100a00 */
[----:B-1----:R-:W-:-:S03]  /*44a0*/  IMAD.WIDE R122, R209, 0x2, R134 ;  /* 0x00000002d17a7825 */ /* 0x002fc600078e0286 */
[----:B------:R-:W-:Y:S01]  /*44b0*/  STL.64 [R1+0x848], R36 ;  /* 0x0008482401007387 */ /* 0x000fe20000100a00 */
[----:B--2---:R-:W-:-:S03]  /*44c0*/  IMAD.WIDE R106, R207, 0x2, R136 ;  /* 0x00000002cf6a7825 */ /* 0x004fc600078e0288 */
[----:B------:R-:W-:Y:S01]  /*44d0*/  STL.64 [R1+0x850], R38 ;  /* 0x0008502601007387 */ /* 0x000fe20000100a00 */
[----:B------:R-:W-:-:S03]  /*44e0*/  IMAD.WIDE R120, R207, 0x2, R134 ;  /* 0x00000002cf787825 */ /* 0x000fc600078e0286 */
[----:B------:R-:W-:Y:S04]  /*44f0*/  STL.64 [R1+0x870], R40 ;  /* 0x0008702801007387 */ /* 0x000fe80000100a00 */
[----:B------:R-:W-:Y:S04]  /*4500*/  STL.64 [R1+0x878], R42 ;  /* 0x0008782a01007387 */ /* 0x000fe80000100a00 */
[----:B------:R0:W-:Y:S01]  /*4510*/  STL.64 [R1+0x898], R44 ;  /* 0x0008982c01007387 */ /* 0x0001e20000100a00 */
[----:B------:R-:W-:-:S03]  /*4520*/  IMAD.WIDE R118, R203, 0x2, R136 ;  /* 0x00000002cb767825 */ /* 0x000fc600078e0288 */
[----:B------:R1:W-:Y:S01]  /*4530*/  STL.64 [R1+0x8a0], R46 ;  /* 0x0008a02e01007387 */ /* 0x0003e20000100a00 */
[----:B------:R-:W-:-:S03]  /*4540*/  IMAD.WIDE R116, R203, 0x2, R134 ;  /* 0x00000002cb747825 */ /* 0x000fc600078e0286 */
[----:B------:R2:W-:Y:S01]  /*4550*/  STL.64 [R1+0x678], R4 ;  /* 0x0006780401007387 */ /* 0x0005e20000100a00 */
[----:B0-----:R-:W-:-:S03]  /*4560*/  IMAD.WIDE R44, R205, 0x2, R134 ;  /* 0x00000002cd2c7825 */ /* 0x001fc600078e0286 */
[----:B------:R0:W-:Y:S01]  /*4570*/  STL.64 [R1+0x670], R122 ;  /* 0x0006707a01007387 */ /* 0x0001e20000100a00 */
[----:B-1----:R-:W-:-:S03]  /*4580*/  IMAD.WIDE R46, R205, 0x2, R136 ;  /* 0x00000002cd2e7825 */ /* 0x002fc600078e0288 */
[----:B------:R1:W-:Y:S01]  /*4590*/  STL.64 [R1+0x5f8], R106 ;  /* 0x0005f86a01007387 */ /* 0x0003e20000100a00 */
[----:B------:R-:W-:-:S03]  /*45a0*/  IMAD.WIDE R114, R201, 0x2, R136 ;  /* 0x00000002c9727825 */ /* 0x000fc600078e0288 */
        /* <DEDUP_REMOVED lines=10> */
[----:B------:R-:W3:Y:S01]  /*4650*/  LDL.64 R198, [R1+0x678] ;  /* 0x0006780001c67983 */ /* 0x000ee20000100a00 */
        /* <DEDUP_REMOVED lines=15> */
[----:B------:R-:W-:Y:S01]  /*4750*/  STL.64 [R1+0x660], R36 ;  /* 0x0006602401007387 */ /* 0x000fe20000100a00 */
        /* <DEDUP_REMOVED lines=70> */
[----:B------:R-:W-:Y:S02]  /*4bc0*/  IMAD R159, R159, 0x16, RZ ;  /* 0x000000169f9f7824 */ /* 0x000fe400078e02ff */
[--C-:B------:R-:W-:Y:S01]  /*4bd0*/  IMAD.WIDE R70, R0, 0x2, R136.reuse ;  /* 0x0000000200467825 */ /* 0x100fe200078e0288 */
[----:B------:R-:W-:Y:S03]  /*4be0*/  STL.64 [R1+0x458], R66 ;  /* 0x0004584201007387 */ /* 0x000fe60000100a00 */
[C---:B------:R-:W-:Y:S01]  /*4bf0*/  IMAD.WIDE R222, R157.reuse, 0x2, R136 ;  /* 0x000000029dde7825 */ /* 0x040fe200078e0288 */
[----:B------:R-:W-:Y:S03]  /*4c00*/  STL.64 [R1+0x3f0], R68 ;  /* 0x0003f04401007387 */ /* 0x000fe60000100a00 */
[----:B------:R-:W-:Y:S01]  /*4c10*/  IMAD.WIDE R220, R157, 0x2, R134 ;  /* 0x000000029ddc7825 */ /* 0x000fe200078e0286 */
[----:B------:R-:W-:Y:S03]  /*4c20*/  STL.64 [R1+0x3e8], R186 ;  /* 0x0003e8ba01007387 */ /* 0x000fe60000100a00 */
[C---:B------:R-:W-:Y:S01]  /*4c30*/  IMAD.WIDE R218, R158.reuse, 0x2, R136 ;  /* 0x000000029eda7825 */ /* 0x040fe200078e0288 */
[----:B------:R-:W4:Y:S03]  /*4c40*/  @P4 LDG.E.U16 R129, desc[UR10][R122.64] ;  /* 0x0000000a7a814981 */ /* 0x000f26000c1e1500 */
[----:B------:R-:W-:Y:S01]  /*4c50*/  IMAD.WIDE R216, R158, 0x2, R134 ;  /* 0x000000029ed87825 */ /* 0x000fe200078e0286 */
[----:B------:R-:W-:Y:S01]  /*4c60*/  PRMT R128, RZ, 0x7610, R128 ;  /* 0x00007610ff807816 */ /* 0x000fe20000000080 */
[----:B------:R-:W4:Y:S01]  /*4c70*/  @P4 LDG.E.U16 R127, desc[UR10][R120.64] ;  /* 0x0000000a787f4981 */ /* 0x000f22000c1e1500 */
[----:B------:R-:W-:Y:S01]  /*4c80*/  PRMT R126, RZ, 0x7610, R126 ;  /* 0x00007610ff7e7816 */ /* 0x000fe2000000007e */
[----:B--2---:R-:W-:Y:S01]  /*4c90*/  IMAD.WIDE R4, R0, 0x2, R134 ;  /* 0x0000000200047825 */ /* 0x004fe200078e0286 */
[----:B------:R-:W-:-:S03]  /*4ca0*/  PRMT R124, RZ, 0x7610, R124 ;  /* 0x00007610ff7c7816 */ /* 0x000fc6000000007c */
[----:B------:R-:W-:Y:S01]  /*4cb0*/  IMAD.WIDE R6, R133, 0x2, R136 ;  /* 0x0000000285067825 */ /* 0x000fe200078e0288 */
[----:B------:R-:W-:Y:S01]  /*4cc0*/  STL.64 [R1+0x6b8], R70 ;  /* 0x0006b84601007387 */ /* 0x000fe20000100a00 */
[----:B------:R-:W-:Y:S02]  /*4cd0*/  PRMT R130, RZ, 0x7610, R130 ;  /* 0x00007610ff827816 */ /* 0x000fe40000000082 */
[----:B------:R-:W-:Y:S02]  /*4ce0*/  IMAD R161, R161, 0x1e, RZ ;  /* 0x0000001ea1a17824 */ /* 0x000fe400078e02ff */
[----:B------:R-:W-:Y:S01]  /*4cf0*/  IMAD.WIDE R8, R133, 0x2, R134 ;  /* 0x0000000285087825 */ /* 0x000fe200078e0286 */
[----:B------:R-:W-:Y:S03]  /*4d00*/  STL.64 [R1+0x6b0], R4 ;  /* 0x0006b00401007387 */ /* 0x000fe60000100a00 */
[----:B------:R-:W-:-:S02]  /*4d10*/  IMAD R163, R163, 0x2e, RZ ;  /* 0x0000002ea3a37824 */ /* 0x000fc400078e02ff */
[C---:B------:R-:W-:Y:S01]  /*4d20*/  IMAD.WIDE R58, R140.reuse, 0x2, R136 ;  /* 0x000000028c3a7825 */ /* 0x040fe200078e0288 */
[----:B------:R-:W-:Y:S03]  /*4d30*/  STL.64 [R1+0x638], R6 ;  /* 0x0006380601007387 */ /* 0x000fe60000100a00 */
[----:B------:R-:W-:Y:S02]  /*4d40*/  IMAD R165, R165, 0x36, RZ ;  /* 0x00000036a5a57824 */ /* 0x000fe400078e02ff */
[----:B------:R-:W-:Y:S01]  /*4d50*/  IMAD.WIDE R74, R140, 0x2, R134 ;  /* 0x000000028c4a7825 */ /* 0x000fe200078e0286 */
[----:B------:R-:W-:Y:S01]  /*4d60*/  STL.64 [R1+0x630], R8 ;  /* 0x0006300801007387 */ /* 0x000fe20000100a00 */
[----:B------:R-:W-:Y:S02]  /*4d70*/  PRMT R138, RZ, 0x7610, R138 ;  /* 0x00007610ff8a7816 */ /* 0x000fe4000000008a */
[----:B------:R-:W-:Y:S01]  /*4d80*/  IMAD R167, R167, 0xf, RZ ;  /* 0x0000000fa7a77824 */ /* 0x000fe200078e02ff */
[----:B------:R-:W2:Y:S01]  /*4d90*/  @P4 LDG.E.U16 R125, desc[UR10][R44.64] ;  /* 0x0000000a2c7d4981 */ /* 0x000ea2000c1e1500 */
[----:B------:R-:W-:-:S04]  /*4da0*/  IMAD.WIDE R200, R142, 0x2, R134 ;  /* 0x000000028ec87825 */ /* 0x000fc800078e0286 */
[----:B------:R-:W-:Y:S01]  /*4db0*/  IMAD R169, R169, 0x17, RZ ;  /* 0x00000017a9a97824 */ /* 0x000fe200078e02ff */
[----:B------:R-:W-:Y:S01]  /*4dc0*/  STL.64 [R1+0x5b8], R58 ;  /* 0x0005b83a01007387 */ /* 0x000fe20000100a00 */
[----:B------:R-:W-:-:S04]  /*4dd0*/  IMAD.WIDE R202, R144, 0x2, R136 ;  /* 0x0000000290ca7825 */ /* 0x000fc800078e0288 */
[----:B------:R-:W-:Y:S01]  /*4de0*/  IMAD R170, R170, 0x1f, RZ ;  /* 0x0000001faaaa7824 */ /* 0x000fe200078e02ff */
[----:B------:R-:W-:Y:S01]  /*4df0*/  STL.64 [R1+0x5b0], R74 ;  /* 0x0005b04a01007387 */ /* 0x000fe20000100a00 */
[----:B------:R-:W-:-:S04]  /*4e00*/  IMAD.WIDE R204, R144, 0x2, R134 ;  /* 0x0000000290cc7825 */ /* 0x000fc800078e0286 */
[----:B------:R-:W-:Y:S01]  /*4e10*/  IMAD R171, R171, 0x27, RZ ;  /* 0x00000027abab7824 */ /* 0x000fe200078e02ff */
[----:B------:R-:W-:Y:S01]  /*4e20*/  STL.64 [R1+0x538], R214 ;  /* 0x000538d601007387 */ /* 0x000fe20000100a00 */
[C---:B------:R-:W-:Y:S01]  /*4e30*/  IMAD.WIDE R206, R146.reuse, 0x2, R136 ;  /* 0x0000000292ce7825 */ /* 0x040fe200078e0288 */
[----:B------:R-:W-:Y:S02]  /*4e40*/  PRMT R48, RZ, 0x7610, R48 ;  /* 0x00007610ff307816 */ /* 0x000fe40000000030 */
[----:B------:R-:W-:Y:S01]  /*4e50*/  PRMT R51, RZ, 0x7610, R51 ;  /* 0x00007610ff337816 */ /* 0x000fe20000000033 */
[----:B------:R-:W-:Y:S01]  /*4e60*/  IMAD.WIDE R208, R146, 0x2, R134 ;  /* 0x0000000292d07825 */ /* 0x000fe200078e0286 */
[----:B------:R-:W-:Y:S03]  /*4e70*/  STL.64 [R1+0x530], R200 ;  /* 0x000530c801007387 */ /* 0x000fe60000100a00 */
[----:B------:R-:W-:Y:S01]  /*4e80*/  IMAD R173, R173, 0x2f, RZ ;  /* 0x0000002fadad7824 */ /* 0x000fe200078e02ff */
[----:B------:R-:W-:Y:S01]  /*4e90*/  STL.64 [R1+0x4c0], R202 ;  /* 0x0004c0ca01007387 */ /* 0x000fe20000100a00 */
[----:B------:R-:W-:Y:S01]  /*4ea0*/  IMAD.WIDE R226, R155, 0x2, R136 ;  /* 0x000000029be27825 */ /* 0x000fe200078e0288 */
[----:B------:R-:W-:-:S03]  /*4eb0*/  PRMT R49, RZ, 0x7610, R49 ;  /* 0x00007610ff317816 */ /* 0x000fc60000000031 */
[----:B------:R-:W-:Y:S01]  /*4ec0*/  IMAD R174, R174, 0x37, RZ ;  /* 0x00000037aeae7824 */ /* 0x000fe200078e02ff */
[----:B------:R-:W-:Y:S01]  /*4ed0*/  STL.64 [R1+0x4b8], R204 ;  /* 0x0004b8cc01007387 */ /* 0x000fe20000100a00 */
[----:B------:R-:W-:Y:S01]  /*4ee0*/  IMAD.WIDE R224, R155, 0x2, R134 ;  /* 0x000000029be07825 */ /* 0x000fe200078e0286 */
[----:B------:R-:W-:-:S03]  /*4ef0*/  PRMT R50, RZ, 0x7610, R50 ;  /* 0x00007610ff327816 */ /* 0x000fc60000000032 */
[----:B------:R-:W-:Y:S01]  /*4f00*/  IMAD R176, R176, 0x3f, RZ ;  /* 0x0000003fb0b07824 */ /* 0x000fe200078e02ff */
[----:B------:R-:W-:Y:S01]  /*4f10*/  STL.64 [R1+0x450], R206 ;  /* 0x000450ce01007387 */ /* 0x000fe20000100a00 */
[C---:B------:R-:W-:Y:S01]  /*4f20*/  IMAD.WIDE R212, R159.reuse, 0x2, R136 ;  /* 0x000000029fd47825 */ /* 0x040fe200078e0288 */
[----:B------:R-:W-:Y:S02]  /*4f30*/  PRMT R52, RZ, 0x7610, R52 ;  /* 0x00007610ff347816 */ /* 0x000fe40000000034 */
[----:B------:R-:W-:Y:S01]  /*4f40*/  PRMT R53, RZ, 0x7610, R53 ;  /* 0x00007610ff357816 */ /* 0x000fe20000000035 */
[----:B------:R-:W-:Y:S01]  /*4f50*/  STL.64 [R1+0x448], R208 ;  /* 0x000448d001007387 */ /* 0x000fe20000100a00 */
[----:B------:R-:W-:Y:S01]  /*4f60*/  IMAD.WIDE R210, R159, 0x2, R134 ;  /* 0x000000029fd27825 */ /* 0x000fe200078e0286 */
[----:B------:R-:W-:Y:S02]  /*4f70*/  PRMT R54, RZ, 0x7610, R54 ;  /* 0x00007610ff367816 */ /* 0x000fe40000000036 */
[----:B------:R-:W-:Y:S01]  /*4f80*/  PRMT R55, RZ, 0x7610, R55 ;  /* 0x00007610ff377816 */ /* 0x000fe20000000037 */
[----:B------:R-:W-:Y:S01]  /*4f90*/  STL.64 [R1+0x3e0], R250 ;  /* 0x0003e0fa01007387 */ /* 0x000fe20000100a00 */
[----:B------:R-:W-:Y:S01]  /*4fa0*/  IMAD.WIDE R194, R162, 0x2, R136 ;  /* 0x00000002a2c27825 */ /* 0x000fe200078e0288 */
[----:B------:R-:W-:-:S02]  /*4fb0*/  PRMT R56, RZ, 0x7610, R56 ;  /* 0x00007610ff387816 */ /* 0x000fc40000000038 */
[----:B------:R-:W-:Y:S01]  /*4fc0*/  PRMT R57, RZ, 0x7610, R57 ;  /* 0x00007610ff397816 */ /* 0x000fe20000000039 */
[----:B------:R-:W-:Y:S01]  /*4fd0*/  STL.64 [R1+0x3d8], R248 ;  /* 0x0003d8f801007387 */ /* 0x000fe20000100a00 */
[----:B------:R-:W-:Y:S01]  /*4fe0*/  IMAD.WIDE R150, R166, 0x2, R136 ;  /* 0x00000002a6967825 */ /* 0x000fe200078e0288 */
[----:B------:R-:W-:-:S04]  /*4ff0*/  @!UP0 UIADD3 UR16, UPT, UPT, -UR14, 0x100000, URZ ;  /* 0x001000000e108890 */ /* 0x000fc8000fffe1ff */
[----:B------:R-:W-:Y:S02]  /*5000*/  @!UP0 USHF.L.U32 UR17, UR16, 0xb, URZ ;  /* 0x0000000b10118899 */ /* 0x000fe400080006ff */
[----:B------:R-:W-:Y:S01]  /*5010*/  @!UP0 USHF.L.U32 UR16, UR16, 0x1, URZ ;  /* 0x0000000110108899 */ /* 0x000fe200080006ff */
[----:B------:R-:W-:Y:S01]  /*5020*/  VOTEU.ALL UP1, P0 ;  /* 0x0000000000ff7886 */ /* 0x000fe20000020000 */
[----:B------:R-:W-:Y:S01]  /*5030*/  STL.64 [R1+0x6a8], R246 ;  /* 0x0006a8f601007387 */ /* 0x000fe20000100a00 */
[--C-:B------:R-:W-:Y:S01]  /*5040*/  IMAD.WIDE R148, R166, 0x2, R134.reuse ;  /* 0x00000002a6947825 */ /* 0x100fe200078e0286 */
[----:B------:R-:W0:Y:S02]  /*5050*/  LDC R3, c[0x0][0x3d4] ;  /* 0x0000f500ff037b82 */ /* 0x000e240000000800 */
[----:B------:R-:W-:Y:S04]  /*5060*/  STL.64 [R1+0x6a0], R244 ;  /* 0x0006a0f401007387 */ /* 0x000fe80000100a00 */
[----:B------:R-:W-:Y:S04]  /*5070*/  STL.64 [R1+0x628], R242 ;  /* 0x000628f201007387 */ /* 0x000fe80000100a00 */
[----:B------:R-:W2:Y:S04]  /*5080*/  @P4 LDG.E.U16 R128, desc[UR10][R106.64] ;  /* 0x0000000a6a804981 */ /* 0x000ea8000c1e1500 */
[----:B------:R-:W2:Y:S04]  /*5090*/  @P4 LDG.E.U16 R126, desc[UR10][R46.64] ;  /* 0x0000000a2e7e4981 */ /* 0x000ea8000c1e1500 */
[----:B------:R-:W2:Y:S04]  /*50a0*/  @P4 LDG.E.U16 R124, desc[UR10][R118.64] ;  /* 0x0000000a767c4981 */ /* 0x000ea8000c1e1500 */
[----:B---3--:R3:W2:Y:S01]  /*50b0*/  @P4 LDG.E.U16 R130, desc[UR10][R198.64] ;  /* 0x0000000ac6824981 */ /* 0x0086a2000c1e1500 */
[----:B------:R-:W-:Y:S01]  /*50c0*/  IMAD.WIDE R196, R161, 0x2, R134 ;  /* 0x00000002a1c47825 */ /* 0x000fe200078e0286 */
[----:B------:R-:W-:Y:S01]  /*50d0*/  LOP3.LUT R133, R182, 0x3f, RZ, 0xc0, !PT ;  /* 0x0000003fb6857812 */ /* 0x000fe200078ec0ff */
[----:B------:R0:W0:Y:S01]  /*50e0*/  @!UP1 SYNCS.EXCH.64 URZ, [UR9+0x40008], UR16 ;  /* 0x0400081009ff95b2 */ /* 0x0000220008000100 */
[----:B------:R-:W-:Y:S04]  /*50f0*/  STL.64 [R1+0x620], R240 ;  /* 0x000620f001007387 */ /* 0x000fe80000100a00 */
[----:B------:R-:W-:Y:S04]  /*5100*/  STL.64 [R1+0x5a8], R238 ;  /* 0x0005a8ee01007387 */ /* 0x000fe80000100a00 */
[----:B------:R-:W-:Y:S04]  /*5110*/  STL.64 [R1+0x5a0], R236 ;  /* 0x0005a0ec01007387 */ /* 0x000fe80000100a00 */
[----:B------:R-:W-:Y:S01]  /*5120*/  STL.64 [R1+0x528], R234 ;  /* 0x000528ea01007387 */ /* 0x000fe20000100a00 */
[--C-:B------:R-:W-:Y:S01]  /*5130*/  IMAD.WIDE R152, R165, 0x2, R136.reuse ;  /* 0x00000002a5987825 */ /* 0x100fe200078e0288 */
[----:B------:R-:W1:Y:S02]  /*5140*/  LDC R140, c[0x0][0x3d0] ;  /* 0x0000f400ff8c7b82 */ /* 0x000e640000000800 */
        /* <DEDUP_REMOVED lines=11> */
[----:B0-----:R-:W2:Y:S04]  /*5200*/  LDL.LU.64 R122, [R1+0x8b8] ;  /* 0x0008b800017a7983 */ /* 0x001ea80000300a00 */
[----:B-1----:R-:W2:Y:S04]  /*5210*/  LDL.LU.64 R106, [R1+0x8b0] ;  /* 0x0008b000016a7983 */ /* 0x002ea80000300a00 */
[----:B------:R-:W2:Y:S04]  /*5220*/  LDL.LU.64 R120, [R1+0x8a8] ;  /* 0x0008a80001787983 */ /* 0x000ea80000300a00 */
[----:B----4-:R-:W4:Y:S04]  /*5230*/  LDL.LU.64 R46, [R1+0x8a0] ;  /* 0x0008a000012e7983 */ /* 0x010f280000300a00 */
[----:B------:R-:W4:Y:S04]  /*5240*/  LDL.LU.64 R44, [R1+0x898] ;  /* 0x00089800012c7983 */ /* 0x000f280000300a00 */
[----:B------:R-:W4:Y:S01]  /*5250*/  LDL.LU.64 R118, [R1+0x890] ;  /* 0x0008900001767983 */ /* 0x000f220000300a00 */
[----:B---3--:R-:W-:-:S03]  /*5260*/  IMAD.WIDE R198, R161, 0x2, R136 ;  /* 0x00000002a1c67825 */ /* 0x008fc600078e0288 */
[----:B------:R-:W3:Y:S04]  /*5270*/  @P4 LDG.E.U16 R138, desc[UR10][R136.64] ;  /* 0x0000000a888a4981 */ /* 0x000ee8000c1e1500 */
[----:B--2---:R-:W2:Y:S04]  /*5280*/  @P4 LDG.E.U16 R123, desc[UR10][R116.64] ;  /* 0x0000000a747b4981 */ /* 0x004ea8000c1e1500 */
[----:B------:R-:W2:Y:S04]  /*5290*/  @P4 LDG.E.U16 R106, desc[UR10][R114.64] ;  /* 0x0000000a726a4981 */ /* 0x000ea8000c1e1500 */
[----:B------:R-:W2:Y:S04]  /*52a0*/  @P4 LDG.E.U16 R121, desc[UR10][R42.64] ;  /* 0x0000000a2a794981 */ /* 0x000ea8000c1e1500 */
[----:B------:R-:W2:Y:S04]  /*52b0*/  LDL.LU.64 R116, [R1+0x888] ;  /* 0x0008880001747983 */ /* 0x000ea80000300a00 */
[----:B------:R-:W3:Y:S04]  /*52c0*/  LDL.LU.64 R114, [R1+0x880] ;  /* 0x0008800001727983 */ /* 0x000ee80000300a00 */
[----:B------:R-:W3:Y:S04]  /*52d0*/  LDL.LU.64 R42, [R1+0x878] ;  /* 0x00087800012a7983 */ /* 0x000ee80000300a00 */
[----:B------:R-:W3:Y:S04]  /*52e0*/  @P4 LDG.E.U16 R120, desc[UR10][R40.64] ;  /* 0x0000000a28784981 */ /* 0x000ee8000c1e1500 */
[----:B----4-:R-:W4:Y:S04]  /*52f0*/  @P4 LDG.E.U16 R119, desc[UR10][R112.64] ;  /* 0x0000000a70774981 */ /* 0x010f28000c1e1500 */
[----:B------:R0:W4:Y:S04]  /*5300*/  @P4 LDG.E.U16 R107, desc[UR10][R192.64] ;  /* 0x0000000ac06b4981 */ /* 0x000128000c1e1500 */
[----:B------:R-:W4:Y:S04]  /*5310*/  LDL.LU.64 R40, [R1+0x870] ;  /* 0x0008700001287983 */ /* 0x000f280000300a00 */
[----:B------:R-:W-:Y:S04]  /*5320*/  STL.64 [R1+0x598], R198 ;  /* 0x000598c601007387 */ /* 0x000fe80000100a00 */
[----:B------:R-:W4:Y:S04]  /*5330*/  LDL.LU.64 R112, [R1+0x868] ;  /* 0x0008680001707983 */ /* 0x000f280000300a00 */
[----:B--2---:R-:W2:Y:S04]  /*5340*/  @P4 LDG.E.U16 R116, desc[UR10][R110.64] ;  /* 0x0000000a6e744981 */ /* 0x004ea8000c1e1500 */
[----:B---3--:R-:W3:Y:S04]  /*5350*/  @P4 LDG.E.U16 R115, desc[UR10][R108.64] ;  /* 0x0000000a6c734981 */ /* 0x008ee8000c1e1500 */
[----:B------:R-:W2:Y:S04]  /*5360*/  @P4 LDG.E.U16 R114, desc[UR10][R38.64] ;  /* 0x0000000a26724981 */ /* 0x000ea8000c1e1500 */
[----:B------:R-:W2:Y:S04]  /*5370*/  LDL.LU.64 R110, [R1+0x860] ;  /* 0x00086000016e7983 */ /* 0x000ea80000300a00 */
[----:B------:R-:W3:Y:S04]  /*5380*/  LDL.LU.64 R108, [R1+0x858] ;  /* 0x00085800016c7983 */ /* 0x000ee80000300a00 */
[----:B------:R-:W-:Y:S04]  /*5390*/  STL.64 [R1+0x590], R196 ;  /* 0x000590c401007387 */ /* 0x000fe80000100a00 */
[----:B------:R-:W3:Y:S04]  /*53a0*/  LDL.LU.64 R38, [R1+0x850] ;  /* 0x0008500001267983 */ /* 0x000ee80000300a00 */
[----:B------:R-:W-:Y:S04]  /*53b0*/  STL.64 [R1+0x518], R194 ;  /* 0x000518c201007387 */ /* 0x000fe80000100a00 */
[----:B----4-:R-:W4:Y:S04]  /*53c0*/  @P4 LDG.E.U16 R113, desc[UR10][R36.64] ;  /* 0x0000000a24714981 */ /* 0x010f28000c1e1500 */
[----:B------:R-:W4:Y:S01]  /*53d0*/  @P4 LDG.E.U16 R112, desc[UR10][R90.64] ;  /* 0x0000000a5a704981 */ /* 0x000f22000c1e1500 */
[----:B0-----:R-:W-:-:S03]  /*53e0*/  IMAD.WIDE R192, R162, 0x2, R134 ;  /* 0x00000002a2c07825 */ /* 0x001fc600078e0286 */
[----:B------:R-:W4:Y:S04]  /*53f0*/  @P4 LDG.E.U16 R40, desc[UR10][R152.64] ;  /* 0x0000000a98284981 */ /* 0x000f28000c1e1500 */
[----:B------:R-:W4:Y:S04]  /*5400*/  LDL.LU.64 R36, [R1+0x848] ;  /* 0x0008480001247983 */ /* 0x000f280000300a00 */
[----:B------:R-:W4:Y:S01]  /*5410*/  LDL.LU.64 R90, [R1+0x840] ;  /* 0x00084000015a7983 */ /* 0x000f220000300a00 */
[----:B------:R-:W-:-:S03]  /*5420*/  IMAD.WIDE R154, R163, 0x2, R134 ;  /* 0x00000002a39a7825 */ /* 0x000fc600078e0286 */
[----:B------:R-:W4:Y:S04]  /*5430*/  @P4 LDG.E.U16 R42, desc[UR10][R150.64] ;  /* 0x0000000a962a4981 */ /* 0x000f28000c1e1500 */
[----:B------:R-:W4:Y:S04]  /*5440*/  @P4 LDG.E.U16 R43, desc[UR10][R148.64] ;  /* 0x0000000a942b4981 */ /* 0x000f28000c1e1500 */
[----:B--2---:R-:W2:Y:S04]  /*5450*/  @P4 LDG.E.U16 R111, desc[UR10][R104.64] ;  /* 0x0000000a686f4981 */ /* 0x004ea8000c1e1500 */
[----:B------:R-:W2:Y:S04]  /*5460*/  @P4 LDG.E.U16 R110, desc[UR10][R34.64] ;  /* 0x0000000a226e4981 */ /* 0x000ea8000c1e1500 */
[----:B---3--:R-:W3:Y:S04]  /*5470*/  @P4 LDG.E.U16 R109, desc[UR10][R102.64] ;  /* 0x0000000a666d4981 */ /* 0x008ee8000c1e1500 */
[----:B------:R-:W2:Y:S04]  /*5480*/  LDL.LU.64 R104, [R1+0x838] ;  /* 0x0008380001687983 */ /* 0x000ea80000300a00 */
[----:B------:R-:W3:Y:S04]  /*5490*/  LDL.LU.64 R34, [R1+0x830] ;  /* 0x0008300001227983 */ /* 0x000ee80000300a00 */
[----:B------:R-:W3:Y:S04]  /*54a0*/  LDL.LU.64 R102, [R1+0x828] ;  /* 0x0008280001667983 */ /* 0x000ee80000300a00 */
[----:B------:R-:W3:Y:S04]  /*54b0*/  @P4 LDG.E.U16 R108, desc[UR10][R100.64] ;  /* 0x0000000a646c4981 */ /* 0x000ee8000c1e1500 */
[----:B------:R-:W3:Y:S04]  /*54c0*/  @P4 LDG.E.U16 R39, desc[UR10][R154.64] ;  /* 0x0000000a9a274981 */ /* 0x000ee8000c1e1500 */
[----:B----4-:R-:W4:Y:S04]  /*54d0*/  @P4 LDG.E.U16 R36, desc[UR10][R194.64] ;  /* 0x0000000ac2244981 */ /* 0x010f28000c1e1500 */
[----:B------:R-:W4:Y:S04]  /*54e0*/  LDL.LU.64 R100, [R1+0x820] ;  /* 0x0008200001647983 */ /* 0x000f280000300a00 */
[----:B------:R-:W4:Y:S04]  /*54f0*/  @P4 LDG.E.U16 R90, desc[UR10][R98.64] ;  /* 0x0000000a625a4981 */ /* 0x000f28000c1e1500 */
[----:B------:R-:W4:Y:S04]  /*5500*/  @P4 LDG.E.U16 R91, desc[UR10][R80.64] ;  /* 0x0000000a505b4981 */ /* 0x000f28000c1e1500 */
[----:B------:R-:W4:Y:S04]  /*5510*/  @P4 LDG.E.U16 R37, desc[UR10][R192.64] ;  /* 0x0000000ac0254981 */ /* 0x000f28000c1e1500 */
[----:B------:R-:W4:Y:S04]  /*5520*/  LDL.LU.64 R98, [R1+0x818] ;  /* 0x0008180001627983 */ /* 0x000f280000300a00 */
[----:B--2---:R-:W2:Y:S04]  /*5530*/  @P4 LDG.E.U16 R105, desc[UR10][R32.64] ;  /* 0x0000000a20694981 */ /* 0x004ea8000c1e1500 */
[----:B------:R-:W2:Y:S04]  /*5540*/  @P4 LDG.E.U16 R104, desc[UR10][R96.64] ;  /* 0x0000000a60684981 */ /* 0x000ea8000c1e1500 */
[----:B---3--:R0:W3:Y:S04]  /*5550*/  @P4 LDG.E.U16 R103, desc[UR10][R190.64] ;  /* 0x0000000abe674981 */ /* 0x0080e8000c1e1500 */
[----:B------:R-:W2:Y:S04]  /*5560*/  LDL.LU.64 R32, [R1+0x810] ;  /* 0x0008100001207983 */ /* 0x000ea80000300a00 */
[----:B------:R-:W3:Y:S04]  /*5570*/  LDL.LU.64 R96, [R1+0x808] ;  /* 0x0008080001607983 */ /* 0x000ee80000300a00 */
[----:B------:R-:W-:Y:S04]  /*5580*/  STL.64 [R1+0x510], R192 ;  /* 0x000510c001007387 */ /* 0x000fe80000100a00 */
[----:B----4-:R-:W4:Y:S04]  /*5590*/  @P4 LDG.E.U16 R100, desc[UR10][R94.64] ;  /* 0x0000000a5e644981 */ /* 0x010f28000c1e1500 */
[----:B------:R-:W4:Y:S04]  /*55a0*/  @P4 LDG.E.U16 R34, desc[UR10][R198.64] ;  /* 0x0000000ac6224981 */ /* 0x000f28000c1e1500 */
[----:B------:R-:W4:Y:S04]  /*55b0*/  @P4 LDG.E.U16 R35, desc[UR10][R196.64] ;  /* 0x0000000ac4234981 */ /* 0x000f28000c1e1500 */
[----:B------:R-:W4:Y:S04]  /*55c0*/  LDL.LU.64 R94, [R1+0x800] ;  /* 0x00080000015e7983 */ /* 0x000f280000300a00 */
[----:B------:R-:W4:Y:S04]  /*55d0*/  @P4 LDG.E.U16 R99, desc[UR10][R92.64] ;  /* 0x0000000a5c634981 */ /* 0x000f28000c1e1500 */
[----:B------:R-:W4:Y:S04]  /*55e0*/  @P4 LDG.E.U16 R98, desc[UR10][R30.64] ;  /* 0x0000000a1e624981 */ /* 0x000f28000c1e1500 */
[----:B------:R-:W4:Y:S01]  /*55f0*/  LDL.LU.64 R92, [R1+0x7f8] ;  /* 0x0007f800015c7983 */ /* 0x000f220000300a00 */
[----:B0-----:R-:W-:-:S05]  /*5600*/  IMAD.WIDE R190, R163, 0x2, R136 ;  /* 0x00000002a3be7825 */ /* 0x001fca00078e0288 */
[----:B------:R-:W-:Y:S04]  /*5610*/  STL.64 [R1+0x4a0], R190 ;  /* 0x0004a0be01007387 */ /* 0x000fe80000100a00 */
[----:B------:R-:W4:Y:S04]  /*5620*/  LDL.LU.64 R30, [R1+0x7f0] ;  /* 0x0007f000011e7983 */ /* 0x000f280000300a00 */
[----:B------:R0:W-:Y:S04]  /*5630*/  STL.64 [R1+0x498], R154 ;  /* 0x0004989a01007387 */ /* 0x0001e80000100a00 */
[----:B------:R-:W4:Y:S01]  /*5640*/  @P4 LDG.E.U16 R38, desc[UR10][R190.64] ;  /* 0x0000000abe264981 */ /* 0x000f22000c1e1500 */
[----:B------:R-:W-:-:S04]  /*5650*/  IMAD.WIDE R160, R169, 0x2, R134 ;  /* 0x00000002a9a07825 */ /* 0x000fc800078e0286 */
[C---:B------:R-:W-:Y:S01]  /*5660*/  IMAD.WIDE R146, R170.reuse, 0x2, R136 ;  /* 0x00000002aa927825 */ /* 0x040fe200078e0288 */
[----:B------:R-:W4:Y:S03]  /*5670*/  @P4 LDG.E.U16 R47, desc[UR10][R160.64] ;  /* 0x0000000aa02f4981 */ /* 0x000f26000c1e1500 */
[----:B------:R-:W-:Y:S01]  /*5680*/  IMAD.WIDE R158, R170, 0x2, R134 ;  /* 0x00000002aa9e7825 */ /* 0x000fe200078e0286 */
[----:B------:R-:W4:Y:S03]  /*5690*/  @P4 LDG.E.U16 R48, desc[UR10][R146.64] ;  /* 0x0000000a92304981 */ /* 0x000f26000c1e1500 */
[C---:B------:R-:W-:Y:S01]  /*56a0*/  IMAD.WIDE R156, R171.reuse, 0x2, R136 ;  /* 0x00000002ab9c7825 */ /* 0x040fe200078e0288 */
[----:B------:R-:W4:Y:S03]  /*56b0*/  @P4 LDG.E.U16 R49, desc[UR10][R158.64] ;  /* 0x0000000a9e314981 */ /* 0x000f26000c1e1500 */
[----:B------:R-:W-:Y:S01]  /*56c0*/  IMAD.WIDE R142, R171, 0x2, R134 ;  /* 0x00000002ab8e7825 */ /* 0x000fe200078e0286 */
[----:B------:R-:W4:Y:S04]  /*56d0*/  @P4 LDG.E.U16 R50, desc[UR10][R156.64] ;  /* 0x0000000a9c324981 */ /* 0x000f28000c1e1500 */
[----:B--2---:R-:W2:Y:S04]  /*56e0*/  @P4 LDG.E.U16 R32, desc[UR10][R212.64] ;  /* 0x0000000ad4204981 */ /* 0x004ea8000c1e1500 */
[----:B---3--:R-:W3:Y:S04]  /*56f0*/  @P4 LDG.E.U16 R97, desc[UR10][R28.64] ;  /* 0x0000000a1c614981 */ /* 0x008ee8000c1e1500 */
[----:B------:R-:W2:Y:S04]  /*5700*/  @P4 LDG.E.U16 R96, desc[UR10][R76.64] ;  /* 0x0000000a4c604981 */ /* 0x000ea8000c1e1500 */
[----:B------:R-:W2:Y:S04]  /*5710*/  @P4 LDG.E.U16 R33, desc[UR10][R210.64] ;  /* 0x0000000ad2214981 */ /* 0x000ea8000c1e1500 */
[----:B------:R-:W2:Y:S04]  /*5720*/  LDL.LU.64 R28, [R1+0x7e8] ;  /* 0x0007e800011c7983 */ /* 0x000ea80000300a00 */
[----:B------:R-:W3:Y:S04]  /*5730*/  LDL.LU.64 R76, [R1+0x7e0] ;  /* 0x0007e000014c7983 */ /* 0x000ee80000300a00 */
[----:B----4-:R-:W4:Y:S04]  /*5740*/  @P4 LDG.E.U16 R95, desc[UR10][R26.64] ;  /* 0x0000000a1a5f4981 */ /* 0x010f28000c1e1500 */
[----:B------:R-:W4:Y:S04]  /*5750*/  @P4 LDG.E.U16 R94, desc[UR10][R78.64] ;  /* 0x0000000a4e5e4981 */ /* 0x000f28000c1e1500 */
[----:B------:R-:W4:Y:S04]  /*5760*/  @P4 LDG.E.U16 R93, desc[UR10][R24.64] ;  /* 0x0000000a185d4981 */ /* 0x000f28000c1e1500 */
[----:B------:R-:W4:Y:S04]  /*5770*/  LDL.LU.64 R26, [R1+0x7d8] ;  /* 0x0007d800011a7983 */ /* 0x000f280000300a00 */
[----:B------:R-:W4:Y:S04]  /*5780*/  LDL.LU.64 R78, [R1+0x7d0] ;  /* 0x0007d000014e7983 */ /* 0x000f280000300a00 */
[----:B------:R-:W4:Y:S04]  /*5790*/  LDL.LU.64 R24, [R1+0x7c8] ;  /* 0x0007c80001187983 */ /* 0x000f280000300a00 */
[----:B------:R-:W4:Y:S04]  /*57a0*/  @P4 LDG.E.U16 R92, desc[UR10][R22.64] ;  /* 0x0000000a165c4981 */ /* 0x000f28000c1e1500 */
[----:B------:R-:W4:Y:S04]  /*57b0*/  @P4 LDG.E.U16 R31, desc[UR10][R216.64] ;  /* 0x0000000ad81f4981 */ /* 0x000f28000c1e1500 */
[----:B------:R-:W4:Y:S04]  /*57c0*/  @P4 LDG.E.U16 R30, desc[UR10][R218.64] ;  /* 0x0000000ada1e4981 */ /* 0x000f28000c1e1500 */
[----:B------:R-:W4:Y:S04]  /*57d0*/  LDL.LU.64 R22, [R1+0x7c0] ;  /* 0x0007c00001167983 */ /* 0x000f280000300a00 */
[----:B------:R-:W4:Y:S01]  /*57e0*/  LDL.LU.64 R80, [R1+0x7b8] ;  /* 0x0007b80001507983 */ /* 0x000f220000300a00 */
[----:B------:R-:W-:-:S03]  /*57f0*/  IMAD.WIDE R162, R169, 0x2, R136 ;  /* 0x00000002a9a27825 */ /* 0x000fc600078e0288 */
[----:B------:R-:W4:Y:S01]  /*5800*/  @P4 LDG.E.U16 R51, desc[UR10][R142.64] ;  /* 0x0000000a8e334981 */ /* 0x000f22000c1e1500 */
[----:B0-----:R-:W-:-:S03]  /*5810*/  IMAD.WIDE R154, R173, 0x2, R136 ;  /* 0x00000002ad9a7825 */ /* 0x001fc600078e0288 */
[----:B------:R-:W4:Y:S04]  /*5820*/  @P4 LDG.E.U16 R46, desc[UR10][R162.64] ;  /* 0x0000000aa22e4981 */ /* 0x000f28000c1e1500 */
        /* <DEDUP_REMOVED lines=9> */
[----:B------:R0:W4:Y:S04]  /*58c0*/  @P4 LDG.E.U16 R79, desc[UR10][R188.64] ;  /* 0x0000000abc4f4981 */ /* 0x000128000c1e1500 */
[----:B------:R-:W4:Y:S04]  /*58d0*/  @P4 LDG.E.U16 R24, desc[UR10][R230.64] ;  /* 0x0000000ae6184981 */ /* 0x000f28000c1e1500 */
[----:B------:R-:W4:Y:S04]  /*58e0*/  LDL.LU.64 R84, [R1+0x7a0] ;  /* 0x0007a00001547983 */ /* 0x000f280000300a00 */
[----:B------:R1:W-:Y:S04]  /*58f0*/  STL.64 [R1+0x430], R152 ;  /* 0x0004309801007387 */ /* 0x0003e80000100a00 */
[----:B------:R-:W4:Y:S04]  /*5900*/  @P4 LDG.E.U16 R22, desc[UR10][R232.64] ;  /* 0x0000000ae8164981 */ /* 0x000f28000c1e1500 */
[----:B------:R-:W4:Y:S04]  /*5910*/  @P4 LDG.E.U16 R80, desc[UR10][R18.64] ;  /* 0x0000000a12504981 */ /* 0x000f28000c1e1500 */
[----:B------:R-:W4:Y:S04]  /*5920*/  @P4 LDG.E.U16 R81, desc[UR10][R86.64] ;  /* 0x0000000a56514981 */ /* 0x000f28000c1e1500 */
[----:B------:R-:W4:Y:S04]  /*5930*/  @P4 LDG.E.U16 R25, desc[UR10][R228.64] ;  /* 0x0000000ae4194981 */ /* 0x000f28000c1e1500 */
[----:B------:R-:W4:Y:S04]  /*5940*/  LDL.LU.64 R18, [R1+0x798] ;  /* 0x0007980001127983 */ /* 0x000f280000300a00 */
[----:B------:R-:W4:Y:S01]  /*5950*/  LDL.LU.64 R86, [R1+0x790] ;  /* 0x0007900001567983 */ /* 0x000f220000300a00 */
[----:B0-----:R-:W-:-:S03]  /*5960*/  IMAD.WIDE R188, R165, 0x2, R134 ;  /* 0x00000002a5bc7825 */ /* 0x001fc600078e0286 */
[----:B------:R-:W4:Y:S04]  /*5970*/  @P4 LDG.E.U16 R27, desc[UR10][R224.64] ;  /* 0x0000000ae01b4981 */ /* 0x000f28000c1e1500 */
[----:B------:R-:W-:Y:S04]  /*5980*/  STL.64 [R1+0x428], R188 ;  /* 0x000428bc01007387 */ /* 0x000fe80000100a00 */
[----:B--2---:R-:W2:Y:S04]  /*5990*/  @P4 LDG.E.U16 R20, desc[UR10][R236.64] ;  /* 0x0000000aec144981 */ /* 0x004ea8000c1e1500 */
[----:B---3--:R-:W3:Y:S04]  /*59a0*/  @P4 LDG.E.U16 R82, desc[UR10][R88.64] ;  /* 0x0000000a58524981 */ /* 0x008ee8000c1e1500 */
[----:B------:R-:W2:Y:S04]  /*59b0*/  @P4 LDG.E.U16 R83, desc[UR10][R16.64] ;  /* 0x0000000a10534981 */ /* 0x000ea8000c1e1500 */
[----:B------:R-:W2:Y:S04]  /*59c0*/  @P4 LDG.E.U16 R21, desc[UR10][R234.64] ;  /* 0x0000000aea154981 */ /* 0x000ea8000c1e1500 */
[----:B------:R-:W2:Y:S04]  /*59d0*/  LDL.LU.64 R88, [R1+0x788] ;  /* 0x0007880001587983 */ /* 0x000ea80000300a00 */
[----:B------:R0:W-:Y:S04]  /*59e0*/  STL.64 [R1+0x3c0], R150 ;  /* 0x0003c09601007387 */ /* 0x0001e80000100a00 */
[----:B------:R-:W3:Y:S04]  /*59f0*/  LDL.LU.64 R16, [R1+0x780] ;  /* 0x0007800001107983 */ /* 0x000ee80000300a00 */
[----:B----4-:R-:W4:Y:S04]  /*5a00*/  @P4 LDG.E.U16 R84, desc[UR10][R60.64] ;  /* 0x0000000a3c544981 */ /* 0x010f28000c1e1500 */
[----:B------:R-:W4:Y:S04]  /*5a10*/  @P4 LDG.E.U16 R85, desc[UR10][R14.64] ;  /* 0x0000000a0e554981 */ /* 0x000f28000c1e1500 */
[----:B------:R-:W4:Y:S04]  /*5a20*/  @P4 LDG.E.U16 R18, desc[UR10][R240.64] ;  /* 0x0000000af0124981 */ /* 0x000f28000c1e1500 */
[----:B------:R-:W4:Y:S04]  /*5a30*/  LDL.LU.64 R60, [R1+0x778] ;  /* 0x00077800013c7983 */ /* 0x000f280000300a00 */
[----:B------:R-:W4:Y:S04]  /*5a40*/  LDL.LU.64 R14, [R1+0x770] ;  /* 0x00077000010e7983 */ /* 0x000f280000300a00 */
[----:B------:R-:W4:Y:S04]  /*5a50*/  @P4 LDG.E.U16 R86, desc[UR10][R62.64] ;  /* 0x0000000a3e564981 */ /* 0x000f28000c1e1500 */
[----:B------:R-:W4:Y:S01]  /*5a60*/  @P4 LDG.E.U16 R87, desc[UR10][R12.64] ;  /* 0x0000000a0c574981 */ /* 0x000f22000c1e1500 */
[----:B------:R-:W-:-:S03]  /*5a70*/  IMAD.WIDE R164, R167, 0x2, R134 ;  /* 0x00000002a7a47825 */ /* 0x000fc600078e0286 */
[----:B------:R-:W4:Y:S04]  /*5a80*/  @P4 LDG.E.U16 R19, desc[UR10][R238.64] ;  /* 0x0000000aee134981 */ /* 0x000f28000c1e1500 */
[----:B------:R-:W4:Y:S04]  /*5a90*/  LDL.LU.64 R62, [R1+0x768] ;  /* 0x00076800013e7983 */ /* 0x000f280000300a00 */
[----:B------:R-:W4:Y:S04]  /*5aa0*/  LDL.LU.64 R12, [R1+0x760] ;  /* 0x00076000010c7983 */ /* 0x000f280000300a00 */
[----:B------:R-:W4:Y:S04]  /*5ab0*/  @P4 LDG.E.U16 R41, desc[UR10][R188.64] ;  /* 0x0000000abc294981 */ /* 0x000f28000c1e1500 */
[----:B--2---:R-:W2:Y:S04]  /*5ac0*/  @P4 LDG.E.U16 R88, desc[UR10][R10.64] ;  /* 0x0000000a0a584981 */ /* 0x004ea8000c1e1500 */
[----:B------:R-:W2:Y:S04]  /*5ad0*/  @P4 LDG.E.U16 R89, desc[UR10][R64.64] ;  /* 0x0000000a40594981 */ /* 0x000ea8000c1e1500 */
[----:B---3--:R-:W3:Y:S04]  /*5ae0*/  @P4 LDG.E.U16 R16, desc[UR10][R244.64] ;  /* 0x0000000af4104981 */ /* 0x008ee8000c1e1500 */
[----:B------:R-:W2:Y:S04]  /*5af0*/  LDL.LU.64 R10, [R1+0x758] ;  /* 0x00075800010a7983 */ /* 0x000ea80000300a00 */
[----:B------:R-:W3:Y:S04]  /*5b00*/  LDL.LU.64 R64, [R1+0x750] ;  /* 0x0007500001407983 */ /* 0x000ee80000300a00 */
[----:B------:R-:W3:Y:S01]  /*5b10*/  @P4 LDG.E.U16 R17, desc[UR10][R242.64] ;  /* 0x0000000af2114981 */ /* 0x000ee2000c1e1500 */
[----:B-1----:R-:W-:-:S03]  /*5b20*/  IMAD.WIDE R152, R173, 0x2, R134 ;  /* 0x00000002ad987825 */ /* 0x002fc600078e0286 */
[----:B------:R-:W3:Y:S01]  /*5b30*/  @P4 LDG.E.U16 R45, desc[UR10][R164.64] ;  /* 0x0000000aa42d4981 */ /* 0x000ee2000c1e1500 */
[----:B0-----:R-:W-:-:S03]  /*5b40*/  IMAD.WIDE R150, R174, 0x2, R136 ;  /* 0x00000002ae967825 */ /* 0x001fc600078e0288 */
[----:B------:R-:W3:Y:S04]  /*5b50*/  @P4 LDG.E.U16 R53, desc[UR10][R152.64] ;  /* 0x0000000a98354981 */ /* 0x000ee8000c1e1500 */
[----:B------:R-:W3:Y:S04]  /*5b60*/  @P4 LDG.E.U16 R54, desc[UR10][R150.64] ;  /* 0x0000000a96364981 */ /* 0x000ee8000c1e1500 */
[----:B----4-:R-:W4:Y:S04]  /*5b70*/  @P4 LDG.E.U16 R60, desc[UR10][R72.64] ;  /* 0x0000000a483c4981 */ /* 0x010f28000c1e1500 */
[----:B------:R-:W4:Y:S04]  /*5b80*/  @P4 LDG.E.U16 R61, desc[UR10][R66.64] ;  /* 0x0000000a423d4981 */ /* 0x000f28000c1e1500 */
[----:B------:R-:W4:Y:S04]  /*5b90*/  @P4 LDG.E.U16 R14, desc[UR10][R248.64] ;  /* 0x0000000af80e4981 */ /* 0x000f28000c1e1500 */
[----:B------:R-:W4:Y:S04]  /*5ba0*/  LDL.LU.64 R72, [R1+0x748] ;  /* 0x0007480001487983 */ /* 0x000f280000300a00 */
[----:B------:R-:W4:Y:S04]  /*5bb0*/  LDL.LU.64 R66, [R1+0x740] ;  /* 0x0007400001427983 */ /* 0x000f280000300a00 */
[----:B------:R-:W4:Y:S04]  /*5bc0*/  @P4 LDG.E.U16 R62, desc[UR10][R68.64] ;  /* 0x0000000a443e4981 */ /* 0x000f28000c1e1500 */
[----:B------:R0:W4:Y:S04]  /*5bd0*/  @P4 LDG.E.U16 R63, desc[UR10][R186.64] ;  /* 0x0000000aba3f4981 */ /* 0x000128000c1e1500 */
[----:B------:R-:W4:Y:S04]  /*5be0*/  @P4 LDG.E.U16 R12, desc[UR10][R208.64] ;  /* 0x0000000ad00c4981 */ /* 0x000f28000c1e1500 */
[----:B------:R-:W4:Y:S04]  /*5bf0*/  LDL.LU.64 R68, [R1+0x738] ;  /* 0x0007380001447983 */ /* 0x000f280000300a00 */
[----:B------:R1:W-:Y:S04]  /*5c00*/  STL.64 [R1+0x3b8], R148 ;  /* 0x0003b89401007387 */ /* 0x0003e80000100a00 */
[----:B------:R-:W4:Y:S04]  /*5c10*/  @P4 LDG.E.U16 R13, desc[UR10][R250.64] ;  /* 0x0000000afa0d4981 */ /* 0x000f28000c1e1500 */
[----:B------:R-:W4:Y:S04]  /*5c20*/  @P4 LDG.E.U16 R15, desc[UR10][R246.64] ;  /* 0x0000000af60f4981 */ /* 0x000f28000c1e1500 */
[----:B--2---:R-:W2:Y:S04]  /*5c30*/  @P4 LDG.E.U16 R11, desc[UR10][R206.64] ;  /* 0x0000000ace0b4981 */ /* 0x004ea8000c1e1500 */
[----:B---3--:R-:W3:Y:S04]  /*5c40*/  @P4 LDG.E.U16 R64, desc[UR10][R70.64] ;  /* 0x0000000a46404981 */ /* 0x008ee8000c1e1500 */
[----:B------:R-:W2:Y:S04]  /*5c50*/  @P4 LDG.E.U16 R65, desc[UR10][R4.64] ;  /* 0x0000000a04414981 */ /* 0x000ea8000c1e1500 */
[----:B------:R-:W2:Y:S01]  /*5c60*/  LDL.LU.64 R70, [R1+0x730] ;  /* 0x0007300001467983 */ /* 0x000ea20000300a00 */
[----:B0-----:R-:W-:-:S03]  /*5c70*/  IMAD.WIDE R186, R167, 0x2, R136 ;  /* 0x00000002a7ba7825 */ /* 0x001fc600078e0288 */
[----:B------:R-:W3:Y:S04]  /*5c80*/  LDL.LU.64 R4, [R1+0x728] ;  /* 0x0007280001047983 */ /* 0x000ee80000300a00 */
[----:B------:R-:W-:Y:S04]  /*5c90*/  STL.64 [R1+0x688], R186 ;  /* 0x000688ba01007387 */ /* 0x000fe80000100a00 */
[----:B----4-:R-:W4:Y:S04]  /*5ca0*/  @P4 LDG.E.U16 R72, desc[UR10][R202.64] ;  /* 0x0000000aca484981 */ /* 0x010f28000c1e1500 */
[----:B------:R-:W3:Y:S04]  /*5cb0*/  @P4 LDG.E.U16 R66, desc[UR10][R6.64] ;  /* 0x0000000a06424981 */ /* 0x000ee8000c1e1500 */
[----:B------:R-:W3:Y:S04]  /*5cc0*/  @P4 LDG.E.U16 R67, desc[UR10][R8.64] ;  /* 0x0000000a08434981 */ /* 0x000ee8000c1e1500 */
[----:B------:R-:W3:Y:S04]  /*5cd0*/  @P4 LDG.E.U16 R73, desc[UR10][R204.64] ;  /* 0x0000000acc494981 */ /* 0x000ee8000c1e1500 */
[----:B------:R-:W3:Y:S04]  /*5ce0*/  LDL.LU.64 R6, [R1+0x720] ;  /* 0x0007200001067983 */ /* 0x000ee80000300a00 */
[----:B------:R-:W-:Y:S04]  /*5cf0*/  STL.64 [R1+0x680], R164 ;  /* 0x000680a401007387 */ /* 0x000fe80000100a00 */
[----:B------:R-:W3:Y:S04]  /*5d00*/  LDL.LU.64 R8, [R1+0x718] ;  /* 0x0007180001087983 */ /* 0x000ee80000300a00 */
[----:B------:R-:W3:Y:S04]  /*5d10*/  @P4 LDG.E.U16 R68, desc[UR10][R58.64] ;  /* 0x0000000a3a444981 */ /* 0x000ee8000c1e1500 */
[----:B------:R-:W3:Y:S01]  /*5d20*/  @P4 LDG.E.U16 R69, desc[UR10][R74.64] ;  /* 0x0000000a4a454981 */ /* 0x000ee2000c1e1500 */
[----:B-1----:R-:W-:-:S03]  /*5d30*/  IMAD.WIDE R148, R174, 0x2, R134 ;  /* 0x00000002ae947825 */ /* 0x002fc600078e0286 */
[----:B------:R-:W3:Y:S04]  /*5d40*/  @P4 LDG.E.U16 R44, desc[UR10][R186.64] ;  /* 0x0000000aba2c4981 */ /* 0x000ee8000c1e1500 */
[----:B------:R-:W3:Y:S04]  /*5d50*/  LDL.LU.64 R58, [R1+0x710] ;  /* 0x00071000013a7983 */ /* 0x000ee80000300a00 */
[----:B------:R-:W3:Y:S04]  /*5d60*/  LDL.LU.64 R74, [R1+0x708] ;  /* 0x00070800014a7983 */ /* 0x000ee80000300a00 */
[----:B------:R-:W3:Y:S04]  /*5d70*/  @P4 LDG.E.U16 R55, desc[UR10][R148.64] ;  /* 0x0000000a94374981 */ /* 0x000ee8000c1e1500 */
[----:B--2---:R-:W2:Y:S04]  /*5d80*/  @P4 LDG.E.U16 R70, desc[UR10][R214.64] ;  /* 0x0000000ad6464981 */ /* 0x004ea8000c1e1500 */
[----:B------:R-:W2:Y:S04]  /*5d90*/  @P4 LDG.E.U16 R71, desc[UR10][R200.64] ;  /* 0x0000000ac8474981 */ /* 0x000ea8000c1e1500 */
[----:B------:R-:W5:Y:S04]  /*5da0*/  LDL.LU.64 R214, [R1+0x700] ;  /* 0x0007000001d67983 */ /* 0x000f680000300a00 */
[----:B------:R-:W-:Y:S04]  /*5db0*/  STL.64 [R1+0x608], R162 ;  /* 0x000608a201007387 */ /* 0x000fe80000100a00 */
[----:B------:R-:W-:Y:S04]  /*5dc0*/  STL.64 [R1+0x600], R160 ;  /* 0x000600a001007387 */ /* 0x000fe80000100a00 */
[----:B------:R0:W-:Y:S04]  /*5dd0*/  STL.64 [R1+0x588], R146 ;  /* 0x0005889201007387 */ /* 0x0001e80000100a00 */
[----:B------:R-:W-:Y:S04]  /*5de0*/  STL.64 [R1+0x580], R158 ;  /* 0x0005809e01007387 */ /* 0x000fe80000100a00 */
[----:B------:R-:W-:Y:S04]  /*5df0*/  STL.64 [R1+0x3b0], R156 ;  /* 0x0003b09c01007387 */ /* 0x000fe80000100a00 */
[----:B------:R1:W-:Y:S01]  /*5e00*/  STL.64 [R1+0x508], R142 ;  /* 0x0005088e01007387 */ /* 0x0003e20000100a00 */
[----:B0-----:R-:W-:-:S05]  /*5e10*/  IMAD.WIDE R146, R176, 0x2, R136 ;  /* 0x00000002b0927825 */ /* 0x001fca00078e0288 */
[----:B------:R-:W2:Y:S01]  /*5e20*/  @P4 LDG.E.U16 R56, desc[UR10][R146.64] ;  /* 0x0000000a92384981 */ /* 0x000ea2000c1e1500 */
[----:B-1----:R-:W-:-:S05]  /*5e30*/  IMAD.WIDE R142, R176, 0x2, R134 ;  /* 0x00000002b08e7825 */ /* 0x002fca00078e0286 */
[----:B------:R0:W2:Y:S04]  /*5e40*/  @P4 LDG.E.U16 R57, desc[UR10][R142.64] ;  /* 0x0000000a8e394981 */ /* 0x0000a8000c1e1500 */
[----:B------:R-:W-:Y:S04]  /*5e50*/  STL.64 [R1+0x3a8], R154 ;  /* 0x0003a89a01007387 */ /* 0x000fe80000100a00 */
[----:B------:R1:W-:Y:S04]  /*5e60*/  STL.64 [R1+0x3a0], R152 ;  /* 0x0003a09801007387 */ /* 0x0003e80000100a00 */
[----:B------:R-:W-:Y:S04]  /*5e70*/  STL.64 [R1+0x398], R150 ;  /* 0x0003989601007387 */ /* 0x000fe80000100a00 */
[----:B------:R-:W-:Y:S04]  /*5e80*/  STL.64 [R1+0x390], R148 ;  /* 0x0003909401007387 */ /* 0x000fe80000100a00 */
[----:B------:R-:W-:Y:S01]  /*5e90*/  STL.64 [R1+0x388], R146 ;  /* 0x0003889201007387 */ /* 0x000fe20000100a00 */
[----:B-1----:R-:W1:Y:S03]  /*5ea0*/  LDC.64 R152, c[0x0][0x390] ;  /* 0x0000e400ff987b82 */ /* 0x002e660000000a00 */
[----:B------:R0:W-:Y:S02]  /*5eb0*/  STL.64 [R1+0x380], R142 ;  /* 0x0003808e01007387 */ /* 0x0001e40000100a00 */
[----:B0-----:R-:W-:-:S05]  /*5ec0*/  LOP3.LUT R143, R182, 0xc0, RZ, 0xc0, !PT ;  /* 0x000000c0b68f7812 */ /* 0x001fca00078ec0ff */
[----:B------:R-:W-:-:S04]  /*5ed0*/  IMAD R133, R143, 0x40, R133 ;  /* 0x000000408f857824 */ /* 0x000fc800078e0285 */
[----:B------:R-:W-:-:S05]  /*5ee0*/  IMAD.SHL.U32 R133, R133, 0x2, RZ ;  /* 0x0000000285857824 */ /* 0x000fca00078e00ff */
[C---:B------:R-:W-:Y:S01]  /*5ef0*/  LOP3.LUT R146, R133.reuse, 0x10, RZ, 0x3c, !PT ;  /* 0x0000001085927812 */ /* 0x040fe200078e3cff */
        /* <DEDUP_REMOVED lines=14> */
[----:B------:R-:W-:Y:S01]  /*5fe0*/  STS.U16 [R133+UR9+0x11c00], R120 ;  /* 0x011c007885007988 */ /* 0x000fe20008000409 */
[----:B------:R-:W-:-:S02]  /*5ff0*/  LOP3.LUT R144, R133, 0x20, RZ, 0x3c, !PT ;  /* 0x0000002085907812 */ /* 0x000fc400078e3cff */
[----:B------:R-:W-:Y:S01]  /*6000*/  LOP3.LUT R0, R182, 0x3f, RZ, 0xc0, !PT ;  /* 0x0000003fb6007812 */ /* 0x000fe200078ec0ff */
[----:B------:R-:W-:Y:S01]  /*6010*/  STS.U16 [R133+UR9+0x19c00], R119 ;  /* 0x019c007785007988 */ /* 0x000fe20008000409 */
[----:B------:R-:W-:Y:S01]  /*6020*/  IMAD R140, R184, R140, RZ ;  /* 0x0000008cb88c7224 */ /* 0x000fe200078e02ff */
[----:B------:R-:W-:Y:S01]  /*6030*/  UIADD3 UR5, UPT, UPT, UR8, 0x100, URZ ;  /* 0x0000010008057890 */ /* 0x000fe2000fffe0ff */
[----:B0-----:R-:W0:Y:S01]  /*6040*/  LDC R106, c[0x0][0x3d8] ;  /* 0x0000f600ff6a7b82 */ /* 0x001e220000000800 */
[----:B------:R-:W-:Y:S04]  /*6050*/  STS.U16 [R146+UR9+0x10080], R118 ;  /* 0x0100807692007988 */ /* 0x000fe80008000409 */
[----:B------:R-:W-:Y:S04]  /*6060*/  STS.U16 [R146+UR9+0x18080], R117 ;  /* 0x0180807592007988 */ /* 0x000fe80008000409 */
[----:B------:R-:W-:Y:S04]  /*6070*/  STS.U16 [R146+UR9+0x10480], R116 ;  /* 0x0104807492007988 */ /* 0x000fe80008000409 */
[----:B------:R-:W-:Y:S04]  /*6080*/  STS.U16 [R146+UR9+0x18480], R115 ;  /* 0x0184807392007988 */ /* 0x000fe80008000409 */
[----:B------:R-:W-:Y:S04]  /*6090*/  STS.U16 [R146+UR9+0x10880], R114 ;  /* 0x0108807292007988 */ /* 0x000fe80008000409 */
[----:B------:R1:W-:Y:S04]  /*60a0*/  STS.U16 [R146+UR9+0x18880], R113 ;  /* 0x0188807192007988 */ /* 0x0003e80008000409 */
[----:B------:R-:W-:Y:S04]  /*60b0*/  STS.U16 [R146+UR9+0x10c80], R112 ;  /* 0x010c807092007988 */ /* 0x000fe80008000409 */
[----:B------:R3:W-:Y:S01]  /*60c0*/  STS.U16 [R146+UR9+0x18c80], R111 ;  /* 0x018c806f92007988 */ /* 0x0007e20008000409 */
[----:B------:R-:W-:Y:S01]  /*60d0*/  IMAD R0, R0, R3, RZ ;  /* 0x0000000300007224 */ /* 0x000fe200078e02ff */
[----:B-1----:R-:W1:Y:S02]  /*60e0*/  LDC R113, c[0x0][0x3d8] ;  /* 0x0000f600ff717b82 */ /* 0x002e640000000800 */
[----:B------:R-:W-:Y:S04]  /*60f0*/  STS.U16 [R146+UR9+0x11080], R110 ;  /* 0x0110806e92007988 */ /* 0x000fe80008000409 */
[----:B------:R4:W-:Y:S01]  /*6100*/  STS.U16 [R146+UR9+0x19080], R109 ;  /* 0x0190806d92007988 */ /* 0x0009e20008000409 */
[----:B------:R-:W-:Y:S01]  /*6110*/  IMAD.SHL.U32 R142, R140, 0x2, RZ ;  /* 0x000000028c8e7824 */ /* 0x000fe200078e00ff */
[----:B---3--:R-:W3:Y:S02]  /*6120*/  LDC R111, c[0x0][0x3d8] ;  /* 0x0000f600ff6f7b82 */ /* 0x008ee40000000800 */
[----:B------:R-:W-:Y:S04]  /*6130*/  STS.U16 [R146+UR9+0x11480], R108 ;  /* 0x0114806c92007988 */ /* 0x000fe80008000409 */
[----:B------:R0:W-:Y:S01]  /*6140*/  STS.U16 [R146+UR9+0x19480], R107 ;  /* 0x0194806b92007988 */ /* 0x0001e20008000409 */
[----:B------:R-:W-:Y:S01]  /*6150*/  IMAD.SHL.U32 R3, R0, 0x2, RZ ;  /* 0x0000000200037824 */ /* 0x000fe200078e00ff */
[----:B----4-:R-:W4:Y:S02]  /*6160*/  LDC R109, c[0x0][0x3d8] ;  /* 0x0000f600ff6d7b82 */ /* 0x010f240000000800 */
[----:B------:R0:W-:Y:S04]  /*6170*/  STS.U16 [R146+UR9+0x11880], R90 ;  /* 0x0118805a92007988 */ /* 0x0001e80008000409 */
[----:B------:R0:W-:Y:S01]  /*6180*/  STS.U16 [R146+UR9+0x19880], R105 ;  /* 0x0198806992007988 */ /* 0x0001e20008000409 */
[----:B------:R-:W-:Y:S01]  /*6190*/  IMAD.HI R140, R140, 0x2, RZ ;  /* 0x000000028c8c7827 */ /* 0x000fe200078e02ff */
[----:B0-----:R-:W0:Y:S02]  /*61a0*/  LDC R107, c[0x0][0x3d8] ;  /* 0x0000f600ff6b7b82 */ /* 0x001e240000000800 */
[----:B------:R-:W-:Y:S04]  /*61b0*/  STS.U16 [R146+UR9+0x11c80], R104 ;  /* 0x011c806892007988 */ /* 0x000fe80008000409 */
[----:B------:R-:W-:Y:S01]  /*61c0*/  STS.U16 [R146+UR9+0x19c80], R103 ;  /* 0x019c806792007988 */ /* 0x000fe20008000409 */
[----:B------:R-:W-:Y:S01]  /*61d0*/  LOP3.LUT R90, R133, 0x30, RZ, 0x3c, !PT ;  /* 0x00000030855a7812 */ /* 0x000fe200078e3cff */
[----:B------:R-:W-:Y:S01]  /*61e0*/  IMAD.HI R0, R0, 0x2, RZ ;  /* 0x0000000200007827 */ /* 0x000fe200078e02ff */
[----:B------:R-:W-:Y:S01]  /*61f0*/  IADD3 R152, P1, P2, R3, R152, R142 ;  /* 0x0000009803987210 */ /* 0x000fe20007a3e08e */
[----:B------:R1:W-:Y:S01]  /*6200*/  STS.U16 [R144+UR9+0x10100], R102 ;  /* 0x0101006690007988 */ /* 0x0003e20008000409 */
[----:B------:R-:W0:Y:S03]  /*6210*/  LDC R105, c[0x0][0x3d8] ;  /* 0x0000f600ff697b82 */ /* 0x000e260000000800 */
[----:B------:R-:W-:Y:S04]  /*6220*/  STS.U16 [R144+UR9+0x18100], R101 ;  /* 0x0181006590007988 */ /* 0x000fe80008000409 */
[----:B------:R3:W-:Y:S01]  /*6230*/  STS.U16 [R144+UR9+0x10500], R100 ;  /* 0x0105006490007988 */ /* 0x0007e20008000409 */
[----:B------:R-:W-:Y:S01]  /*6240*/  IADD3.X R0, PT, PT, R0, R153, R140, P1, P2 ;  /* 0x0000009900007210 */ /* 0x000fe20000fe448c */
[----:B------:R-:W-:Y:S01]  /*6250*/  VIADD R142, R23, UR5 ;  /* 0x00000005178e7c36 */ /* 0x000fe20008000000 */
[----:B-1----:R-:W1:Y:S01]  /*6260*/  LDC R102, c[0x0][0x3d8] ;  /* 0x0000f600ff667b82 */ /* 0x002e620000000800 */
[----:B------:R-:W-:Y:S04]  /*6270*/  STS.U16 [R144+UR9+0x18500], R99 ;  /* 0x0185006390007988 */ /* 0x000fe80008000409 */
[----:B------:R4:W-:Y:S03]  /*6280*/  STS.U16 [R144+UR9+0x10900], R98 ;  /* 0x0109006290007988 */ /* 0x0009e60008000409 */
[----:B---3--:R-:W3:Y:S01]  /*6290*/  LDC R100, c[0x0][0x3d8] ;  /* 0x0000f600ff647b82 */ /* 0x008ee20000000800 */
[----:B------:R-:W-:Y:S04]  /*62a0*/  STS.U16 [R144+UR9+0x18900], R97 ;  /* 0x0189006190007988 */ /* 0x000fe80008000409 */
[----:B------:R4:W-:Y:S01]  /*62b0*/  STS.U16 [R144+UR9+0x10d00], R96 ;  /* 0x010d006090007988 */ /* 0x0009e20008000409 */
[----:B------:R-:W-:-:S02]  /*62c0*/  R2UR UR4, R142 ;  /* 0x000000008e0472ca */ /* 0x000fc400000e0000 */
[----:B----4-:R-:W4:Y:S01]  /*62d0*/  LDC R98, c[0x0][0x3d8] ;  /* 0x0000f600ff627b82 */ /* 0x010f220000000800 */
[----:B------:R-:W-:Y:S04]  /*62e0*/  STS.U16 [R144+UR9+0x18d00], R95 ;  /* 0x018d005f90007988 */ /* 0x000fe80008000409 */
[----:B------:R0:W-:Y:S03]  /*62f0*/  STS.U16 [R144+UR9+0x11100], R94 ;  /* 0x0111005e90007988 */ /* 0x0001e60008000409 */
[----:B------:R-:W1:Y:S01]  /*6300*/  LDC R96, c[0x0][0x3d8] ;  /* 0x0000f600ff607b82 */ /* 0x000e620000000800 */
[----:B------:R-:W-:Y:S04]  /*6310*/  STS.U16 [R144+UR9+0x19100], R93 ;  /* 0x0191005d90007988 */ /* 0x000fe80008000409 */
[----:B------:R0:W-:Y:S01]  /*6320*/  STS.U16 [R144+UR9+0x11500], R92 ;  /* 0x0115005c90007988 */ /* 0x0001e20008000409 */
[----:B------:R-:W-:-:S02]  /*6330*/  ULEA UR4, UR12, UR4, 0x3 ;  /* 0x000000040c047291 */ /* 0x000fc4000f8e18ff */
[----:B0-----:R-:W0:Y:S01]  /*6340*/  LDC R94, c[0x0][0x3d8] ;  /* 0x0000f600ff5e7b82 */ /* 0x001e220000000800 */
[----:B------:R3:W-:Y:S04]  /*6350*/  STS.U16 [R144+UR9+0x19500], R91 ;  /* 0x0195005b90007988 */ /* 0x0007e80008000409 */
[----:B------:R3:W-:Y:S03]  /*6360*/  STS.U16 [R144+UR9+0x11900], R76 ;  /* 0x0119004c90007988 */ /* 0x0007e60008000409 */
[----:B------:R-:W0:Y:S01]  /*6370*/  LDC R92, c[0x0][0x3d8] ;  /* 0x0000f600ff5c7b82 */ /* 0x000e220000000800 */
[----:B------:R3:W-:Y:S04]  /*6380*/  STS.U16 [R144+UR9+0x19900], R77 ;  /* 0x0199004d90007988 */ /* 0x0007e80008000409 */
[----:B------:R-:W-:Y:S03]  /*6390*/  STS.U16 [R144+UR9+0x11d00], R78 ;  /* 0x011d004e90007988 */ /* 0x000fe60008000409 */
[----:B---3--:R-:W3:Y:S01]  /*63a0*/  LDC R91, c[0x0][0x3d8] ;  /* 0x0000f600ff5b7b82 */ /* 0x008ee20000000800 */
[----:B------:R-:W-:Y:S04]  /*63b0*/  STS.U16 [R144+UR9+0x19d00], R79 ;  /* 0x019d004f90007988 */ /* 0x000fe80008000409 */
[----:B------:R4:W-:Y:S01]  /*63c0*/  STS.U16 [R90+UR9+0x10180], R74 ;  /* 0x0101804a5a007988 */ /* 0x0009e20008000409 */
[----:B------:R-:W-:-:S02]  /*63d0*/  LOP3.LUT R76, R133, 0x40, RZ, 0x3c, !PT ;  /* 0x00000040854c7812 */ /* 0x000fc400078e3cff */
[----:B------:R-:W0:Y:S01]  /*63e0*/  LDC R77, c[0x0][0x3d8] ;  /* 0x0000f600ff4d7b82 */ /* 0x000e220000000800 */
[----:B------:R1:W-:Y:S04]  /*63f0*/  STS.U16 [R90+UR9+0x18180], R75 ;  /* 0x0181804b5a007988 */ /* 0x0003e80008000409 */
[----:B------:R1:W-:Y:S03]  /*6400*/  STS.U16 [R90+UR9+0x10580], R80 ;  /* 0x010580505a007988 */ /* 0x0003e60008000409 */
[----:B----4-:R-:W4:Y:S01]  /*6410*/  LDC R74, c[0x0][0x3d8] ;  /* 0x0000f600ff4a7b82 */ /* 0x010f220000000800 */
[----:B------:R0:W-:Y:S04]  /*6420*/  STS.U16 [R90+UR9+0x18580], R81 ;  /* 0x018580515a007988 */ /* 0x0001e80008000409 */
[----:B------:R0:W-:Y:S03]  /*6430*/  STS.U16 [R90+UR9+0x10980], R82 ;  /* 0x010980525a007988 */ /* 0x0001e60008000409 */
[----:B-1----:R-:W1:Y:S01]  /*6440*/  LDC R75, c[0x0][0x3d8] ;  /* 0x0000f600ff4b7b82 */ /* 0x002e620000000800 */
[----:B------:R-:W-:Y:S04]  /*6450*/  STS.U16 [R90+UR9+0x18980], R83 ;  /* 0x018980535a007988 */ /* 0x000fe80008000409 */
[----:B------:R-:W-:Y:S03]  /*6460*/  STS.U16 [R90+UR9+0x10d80], R84 ;  /* 0x010d80545a007988 */ /* 0x000fe60008000409 */
[----:B------:R-:W1:Y:S01]  /*6470*/  LDC R78, c[0x0][0x3d8] ;  /* 0x0000f600ff4e7b82 */ /* 0x000e620000000800 */
[----:B------:R-:W-:Y:S04]  /*6480*/  STS.U16 [R90+UR9+0x18d80], R85 ;  /* 0x018d80555a007988 */ /* 0x000fe80008000409 */
[----:B------:R-:W-:Y:S03]  /*6490*/  STS.U16 [R90+UR9+0x11180], R86 ;  /* 0x011180565a007988 */ /* 0x000fe60008000409 */
[----:B------:R-:W1:Y:S01]  /*64a0*/  LDC R80, c[0x0][0x3d8] ;  /* 0x0000f600ff507b82 */ /* 0x000e620000000800 */
[----:B------:R-:W-:Y:S04]  /*64b0*/  STS.U16 [R90+UR9+0x19180], R87 ;  /* 0x019180575a007988 */ /* 0x000fe80008000409 */
[----:B------:R-:W-:Y:S03]  /*64c0*/  STS.U16 [R90+UR9+0x11580], R88 ;  /* 0x011580585a007988 */ /* 0x000fe60008000409 */
[----:B------:R-:W1:Y:S01]  /*64d0*/  LDC R79, c[0x0][0x3d8] ;  /* 0x0000f600ff4f7b82 */ /* 0x000e620000000800 */
[----:B------:R-:W-:Y:S04]  /*64e0*/  STS.U16 [R90+UR9+0x19580], R89 ;  /* 0x019580595a007988 */ /* 0x000fe80008000409 */
[----:B------:R2:W-:Y:S03]  /*64f0*/  STS.U16 [R90+UR9+0x11980], R60 ;  /* 0x0119803c5a007988 */ /* 0x0005e60008000409 */
[----:B0-----:R-:W0:Y:S01]  /*6500*/  LDC R81, c[0x0][0x3d8] ;  /* 0x0000f600ff517b82 */ /* 0x001e220000000800 */
[----:B------:R-:W-:Y:S04]  /*6510*/  STS.U16 [R90+UR9+0x19980], R61 ;  /* 0x0199803d5a007988 */ /* 0x000fe80008000409 */
[----:B------:R3:W-:Y:S03]  /*6520*/  STS.U16 [R90+UR9+0x11d80], R62 ;  /* 0x011d803e5a007988 */ /* 0x0007e60008000409 */
[----:B------:R-:W0:Y:S01]  /*6530*/  LDC R82, c[0x0][0x3d8] ;  /* 0x0000f600ff527b82 */ /* 0x000e220000000800 */
[----:B------:R-:W-:Y:S04]  /*6540*/  STS.U16 [R90+UR9+0x19d80], R63 ;  /* 0x019d803f5a007988 */ /* 0x000fe80008000409 */
[----:B------:R4:W-:Y:S01]  /*6550*/  STS.U16 [R76+UR9+0x10200], R59 ;  /* 0x0102003b4c007988 */ /* 0x0009e20008000409 */
[----:B--2---:R-:W-:-:S02]  /*6560*/  LOP3.LUT R60, R133, 0x50, RZ, 0x3c, !PT ;  /* 0x00000050853c7812 */ /* 0x004fc400078e3cff */
[----:B---3--:R-:W2:Y:S01]  /*6570*/  LDC R62, c[0x0][0x3d8] ;  /* 0x0000f600ff3e7b82 */ /* 0x008ea20000000800 */
[----:B------:R3:W-:Y:S04]  /*6580*/  STS.U16 [R76+UR9+0x18200], R58 ;  /* 0x0182003a4c007988 */ /* 0x0007e80008000409 */
[----:B------:R0:W-:Y:S03]  /*6590*/  STS.U16 [R76+UR9+0x10600], R64 ;  /* 0x010600404c007988 */ /* 0x0001e60008000409 */
[----:B----4-:R-:W4:Y:S01]  /*65a0*/  LDC R59, c[0x0][0x3d8] ;  /* 0x0000f600ff3b7b82 */ /* 0x010f220000000800 */
[----:B------:R0:W-:Y:S04]  /*65b0*/  STS.U16 [R76+UR9+0x18600], R65 ;  /* 0x018600414c007988 */ /* 0x0001e80008000409 */
[----:B------:R-:W-:Y:S03]  /*65c0*/  STS.U16 [R76+UR9+0x10a00], R66 ;  /* 0x010a00424c007988 */ /* 0x000fe60008000409 */
[----:B---3--:R-:W3:Y:S01]  /*65d0*/  LDC R58, c[0x0][0x3d8] ;  /* 0x0000f600ff3a7b82 */ /* 0x008ee20000000800 */
        /* <DEDUP_REMOVED lines=8> */
[----:B0-----:R-:W0:Y:S01]  /*6660*/  LDC R64, c[0x0][0x3d8] ;  /* 0x0000f600ff407b82 */ /* 0x001e220000000800 */
[----:B------:R-:W-:Y:S04]  /*6670*/  STS.U16 [R76+UR9+0x19600], R73 ;  /* 0x019600494c007988 */ /* 0x000fe80008000409 */
[----:B------:R2:W-:Y:S03]  /*6680*/  STS.U16 [R76+UR9+0x11a00], R11 ;  /* 0x011a000b4c007988 */ /* 0x0005e60008000409 */
[----:B------:R-:W0:Y:S01]  /*6690*/  LDC R65, c[0x0][0x3d8] ;  /* 0x0000f600ff417b82 */ /* 0x000e220000000800 */
[----:B------:R-:W-:Y:S04]  /*66a0*/  STS.U16 [R76+UR9+0x19a00], R12 ;  /* 0x019a000c4c007988 */ /* 0x000fe80008000409 */
[----:B------:R3:W-:Y:S03]  /*66b0*/  STS.U16 [R76+UR9+0x11e00], R13 ;  /* 0x011e000d4c007988 */ /* 0x0007e60008000409 */
[----:B--2---:R-:W2:Y:S01]  /*66c0*/  LDC R11, c[0x0][0x3d8] ;  /* 0x0000f600ff0b7b82 */ /* 0x004ea20000000800 */
[----:B------:R4:W-:Y:S04]  /*66d0*/  STS.U16 [R76+UR9+0x19e00], R14 ;  /* 0x019e000e4c007988 */ /* 0x0009e80008000409 */
[----:B------:R-:W-:Y:S03]  /*66e0*/  STS.U16 [R60+UR9+0x10280], R10 ;  /* 0x0102800a3c007988 */ /* 0x000fe60008000409 */
[----:B---3--:R-:W3:Y:S01]  /*66f0*/  LDC R13, c[0x0][0x3d8] ;  /* 0x0000f600ff0d7b82 */ /* 0x008ee20000000800 */
[----:B------:R1:W-:Y:S04]  /*6700*/  STS.U16 [R60+UR9+0x18280], R9 ;  /* 0x018280093c007988 */ /* 0x0003e80008000409 */
[----:B------:R1:W-:Y:S03]  /*6710*/  STS.U16 [R60+UR9+0x10680], R15 ;  /* 0x0106800f3c007988 */ /* 0x0003e60008000409 */
[----:B----4-:R-:W4:Y:S01]  /*6720*/  LDC R14, c[0x0][0x3d8] ;  /* 0x0000f600ff0e7b82 */ /* 0x010f220000000800 */
[----:B------:R-:W-:Y:S04]  /*6730*/  STS.U16 [R60+UR9+0x18680], R16 ;  /* 0x018680103c007988 */ /* 0x000fe80008000409 */
[----:B------:R-:W-:Y:S01]  /*6740*/  STS.U16 [R60+UR9+0x10a80], R17 ;  /* 0x010a80113c007988 */ /* 0x000fe20008000409 */
[----:B-1----:R-:W-:-:S02]  /*6750*/  LOP3.LUT R9, R133, 0x60, RZ, 0x3c, !PT ;  /* 0x0000006085097812 */ /* 0x002fc400078e3cff */
[----:B------:R-:W1:Y:S01]  /*6760*/  LDC R15, c[0x0][0x3d8] ;  /* 0x0000f600ff0f7b82 */ /* 0x000e620000000800 */
[----:B------:R-:W-:Y:S04]  /*6770*/  STS.U16 [R60+UR9+0x18a80], R18 ;  /* 0x018a80123c007988 */ /* 0x000fe80008000409 */
[----:B------:R0:W-:Y:S03]  /*6780*/  STS.U16 [R60+UR9+0x10e80], R19 ;  /* 0x010e80133c007988 */ /* 0x0001e60008000409 */
[----:B------:R-:W2:Y:S01]  /*6790*/  LDC R10, c[0x0][0x3d8] ;  /* 0x0000f600ff0a7b82 */ /* 0x000ea20000000800 */
[----:B------:R-:W-:Y:S04]  /*67a0*/  STS.U16 [R60+UR9+0x18e80], R20 ;  /* 0x018e80143c007988 */ /* 0x000fe80008000409 */
[----:B------:R0:W-:Y:S03]  /*67b0*/  STS.U16 [R60+UR9+0x11280], R21 ;  /* 0x011280153c007988 */ /* 0x0001e60008000409 */
[----:B0-----:R-:W0:Y:S01]  /*67c0*/  LDC R19, c[0x0][0x3d8] ;  /* 0x0000f600ff137b82 */ /* 0x001e220000000800 */
[----:B------:R-:W-:Y:S04]  /*67d0*/  STS.U16 [R60+UR9+0x19280], R22 ;  /* 0x019280163c007988 */ /* 0x000fe80008000409 */
[----:B------:R-:W-:Y:S03]  /*67e0*/  STS.U16 [R60+UR9+0x11680], R24 ;  /* 0x011680183c007988 */ /* 0x000fe60008000409 */
[----:B------:R-:W0:Y:S01]  /*67f0*/  LDC R21, c[0x0][0x3d8] ;  /* 0x0000f600ff157b82 */ /* 0x000e220000000800 */
[----:B------:R-:W-:Y:S04]  /*6800*/  STS.U16 [R60+UR9+0x19680], R25 ;  /* 0x019680193c007988 */ /* 0x000fe80008000409 */
[----:B------:R-:W-:Y:S01]  /*6810*/  STS.U16 [R60+UR9+0x11a80], R26 ;  /* 0x011a801a3c007988 */ /* 0x000fe20008000409 */
[----:B-1----:R-:W-:-:S02]  /*6820*/  IMAD R15, R4, R15, RZ ;  /* 0x0000000f040f7224 */ /* 0x002fc400078e02ff */
[----:B------:R-:W1:Y:S01]  /*6830*/  LDC R18, c[0x0][0x3d8] ;  /* 0x0000f600ff127b82 */ /* 0x000e620000000800 */
[----:B------:R-:W-:Y:S04]  /*6840*/  STS.U16 [R60+UR9+0x19a80], R27 ;  /* 0x019a801b3c007988 */ /* 0x000fe80008000409 */
[----:B------:R0:W-:Y:S03]  /*6850*/  STS.U16 [R60+UR9+0x11e80], R28 ;  /* 0x011e801c3c007988 */ /* 0x0001e60008000409 */
[----:B------:R-:W1:Y:S01]  /*6860*/  LDC R4, c[0x0][0x3d8] ;  /* 0x0000f600ff047b82 */ /* 0x000e620000000800 */
[----:B------:R-:W-:Y:S04]  /*6870*/  STS.U16 [R60+UR9+0x19e80], R29 ;  /* 0x019e801d3c007988 */ /* 0x000fe80008000409 */
[----:B------:R2:W-:Y:S01]  /*6880*/  STS.U16 [R9+UR9+0x18700], R31 ;  /* 0x0187001f09007988 */ /* 0x0005e20008000409 */
[----:B0-----:R-:W-:-:S02]  /*6890*/  IMAD R21, R21, 0x4, R15 ;  /* 0x0000000415157824 */ /* 0x001fc400078e020f */
[----:B------:R-:W0:Y:S08]  /*68a0*/  LDC R28, c[0x0][0x3d8] ;  /* 0x0000f600ff1c7b82 */ /* 0x000e300000000800 */
[----:B--2---:R-:W2:Y:S01]  /*68b0*/  LDC R31, c[0x0][0x3d8] ;  /* 0x0000f600ff1f7b82 */ /* 0x004ea20000000800 */
[----:B------:R-:W-:Y:S04]  /*68c0*/  STS.U16 [R9+UR9+0x10300], R8 ;  /* 0x0103000809007988 */ /* 0x000fe80008000409 */
[----:B------:R-:W-:Y:S03]  /*68d0*/  STS.U16 [R9+UR9+0x18300], R7 ;  /* 0x0183000709007988 */ /* 0x000fe60008000409 */
[----:B------:R-:W0:Y:S01]  /*68e0*/  LDC R29, c[0x0][0x3d8] ;  /* 0x0000f600ff1d7b82 */ /* 0x000e220000000800 */
[----:B------:R1:W-:Y:S04]  /*68f0*/  STS.U16 [R9+UR9+0x10700], R30 ;  /* 0x0107001e09007988 */ /* 0x0003e80008000409 */
[----:B------:R-:W-:Y:S03]  /*6900*/  STS.U16 [R9+UR9+0x10b00], R32 ;  /* 0x010b002009007988 */ /* 0x000fe60008000409 */
[----:B------:R-:W0:Y:S01]  /*6910*/  LDC R27, c[0x0][0x3d8] ;  /* 0x0000f600ff1b7b82 */ /* 0x000e220000000800 */
[----:B------:R-:W-:Y:S04]  /*6920*/  STS.U16 [R9+UR9+0x18b00], R33 ;  /* 0x018b002109007988 */ /* 0x000fe80008000409 */
[----:B------:R-:W-:Y:S03]  /*6930*/  STS.U16 [R9+UR9+0x10f00], R34 ;  /* 0x010f002209007988 */ /* 0x000fe60008000409 */
[----:B-1----:R-:W1:Y:S01]  /*6940*/  LDC R30, c[0x0][0x3d8] ;  /* 0x0000f600ff1e7b82 */ /* 0x002e620000000800 */
        /* <DEDUP_REMOVED lines=9> */
[----:B------:R3:W-:Y:S04]  /*69e0*/  STS.U16 [R9+UR9+0x19b00], R41 ;  /* 0x019b002909007988 */ /* 0x0007e80008000409 */
[----:B------:R-:W-:Y:S03]  /*69f0*/  STS.U16 [R9+UR9+0x11f00], R42 ;  /* 0x011f002a09007988 */ /* 0x000fe60008000409 */
[----:B------:R-:W0:Y:S01]  /*6a00*/  LDC R16, c[0x0][0x3d8] ;  /* 0x0000f600ff107b82 */ /* 0x000e220000000800 */
[----:B------:R1:W-:Y:S01]  /*6a10*/  STS.U16 [R9+UR9+0x19f00], R43 ;  /* 0x019f002b09007988 */ /* 0x0003e20008000409 */
[----:B--2---:R-:W-:-:S06]  /*6a20*/  IMAD R31, R31, 0x4, R21 ;  /* 0x000000041f1f7824 */ /* 0x004fcc00078e0215 */
[----:B---3--:R-:W2:Y:S08]  /*6a30*/  LDC R41, c[0x0][0x3d8] ;  /* 0x0000f600ff297b82 */ /* 0x008eb00000000800 */
[----:B-1----:R-:W1:Y:S01]  /*6a40*/  LDC R9, c[0x0][0x3d8] ;  /* 0x0000f600ff097b82 */ /* 0x002e620000000800 */
[----:B----4-:R-:W-:-:S04]  /*6a50*/  IMAD R14, R14, 0x4, R31 ;  /* 0x000000040e0e7824 */ /* 0x010fc800078e021f */
[----:B------:R-:W-:-:S03]  /*6a60*/  IMAD R11, R11, 0x4, R14 ;  /* 0x000000040b0b7824 */ /* 0x000fc600078e020e */
[----:B------:R-:W3:Y:S08]  /*6a70*/  LDC R40, c[0x0][0x3d8] ;  /* 0x0000f600ff287b82 */ /* 0x000ef00000000800 */
[----:B------:R-:W4:Y:S01]  /*6a80*/  LDC R39, c[0x0][0x3d8] ;  /* 0x0000f600ff277b82 */ /* 0x000f220000000800 */
[----:B-1----:R-:W-:-:S07]  /*6a90*/  IMAD R9, R9, 0x4, R11 ;  /* 0x0000000409097824 */ /* 0x002fce00078e020b */
[----:B------:R-:W1:Y:S01]  /*6aa0*/  LDC R38, c[0x0][0x3d8] ;  /* 0x0000f600ff267b82 */ /* 0x000e620000000800 */
[----:B------:R-:W-:-:S04]  /*6ab0*/  IMAD R30, R30, 0x4, R9 ;  /* 0x000000041e1e7824 */ /* 0x000fc800078e0209 */
[----:B--2---:R-:W-:Y:S01]  /*6ac0*/  IMAD R41, R41, 0x4, R30 ;  /* 0x0000000429297824 */ /* 0x004fe200078e021e */
[----:B------:R-:W-:Y:S02]  /*6ad0*/  LOP3.LUT R7, R133, 0x70, RZ, 0x3c, !PT ;  /* 0x0000007085077812 */ /* 0x000fe400078e3cff */
[----:B------:R-:W2:Y:S01]  /*6ae0*/  LDC R37, c[0x0][0x3d8] ;  /* 0x0000f600ff257b82 */ /* 0x000ea20000000800 */
[----:B------:R-:W-:-:S04]  /*6af0*/  IMAD R19, R19, 0x4, R41 ;  /* 0x0000000413137824 */ /* 0x000fc800078e0229 */
[----:B0-----:R-:W-:-:S03]  /*6b00*/  IMAD R29, R29, 0x4, R19 ;  /* 0x000000041d1d7824 */ /* 0x001fc600078e0213 */
[----:B------:R-:W0:Y:S01]  /*6b10*/  LDC R36, c[0x0][0x3d8] ;  /* 0x0000f600ff247b82 */ /* 0x000e220000000800 */
[----:B---3--:R-:W-:-:S04]  /*6b20*/  IMAD R40, R40, 0x4, R29 ;  /* 0x0000000428287824 */ /* 0x008fc800078e021d */
[----:B------:R-:W-:-:S03]  /*6b30*/  IMAD R10, R10, 0x4, R40 ;  /* 0x000000040a0a7824 */ /* 0x000fc600078e0228 */
[----:B------:R-:W3:Y:S01]  /*6b40*/  LDC R35, c[0x0][0x3d8] ;  /* 0x0000f600ff237b82 */ /* 0x000ee20000000800 */
[----:B------:R-:W-:Y:S01]  /*6b50*/  IMAD R18, R18, 0x4, R10 ;  /* 0x0000000412127824 */ /* 0x000fe200078e020a */
[----:B------:R4:W-:Y:S03]  /*6b60*/  STS.U16 [R7+UR9+0x18380], R5 ;  /* 0x0183800507007988 */ /* 0x0009e60008000409 */
[----:B----4-:R-:W-:-:S03]  /*6b70*/  IMAD R39, R39, 0x4, R18 ;  /* 0x0000000427277824 */ /* 0x010fc600078e0212 */
[----:B------:R-:W4:Y:S01]  /*6b80*/  LDC R25, c[0x0][0x3d8] ;  /* 0x0000f600ff197b82 */ /* 0x000f220000000800 */
[----:B------:R-:W-:-:S07]  /*6b90*/  IMAD R4, R4, 0x4, R39 ;  /* 0x0000000404047824 */ /* 0x000fce00078e0227 */
[----:B------:R-:W0:Y:S01]  /*6ba0*/  LDC R5, c[0x0][0x3d8] ;  /* 0x0000f600ff057b82 */ /* 0x000e220000000800 */
[----:B------:R-:W-:-:S04]  /*6bb0*/  IMAD R28, R28, 0x4, R4 ;  /* 0x000000041c1c7824 */ /* 0x000fc800078e0204 */
[----:B-1----:R-:W-:-:S03]  /*6bc0*/  IMAD R38, R38, 0x4, R28 ;  /* 0x0000000426267824 */ /* 0x002fc600078e021c */
[----:B------:R-:W1:Y:S01]  /*6bd0*/  LDC R34, c[0x0][0x3d8] ;  /* 0x0000f600ff227b82 */ /* 0x000e620000000800 */
[----:B------:R-:W-:-:S04]  /*6be0*/  IMAD R13, R13, 0x4, R38 ;  /* 0x000000040d0d7824 */ /* 0x000fc800078e0226 */
[----:B------:R-:W-:-:S03]  /*6bf0*/  IMAD R27, R27, 0x4, R13 ;  /* 0x000000041b1b7824 */ /* 0x000fc600078e020d */
[----:B------:R-:W1:Y:S01]  /*6c00*/  LDC R8, c[0x0][0x3d8] ;  /* 0x0000f600ff087b82 */ /* 0x000e620000000800 */
[----:B--2---:R-:W-:-:S04]  /*6c10*/  IMAD R37, R37, 0x4, R27 ;  /* 0x0000000425257824 */ /* 0x004fc800078e021b */
[----:B0-----:R-:W-:-:S03]  /*6c20*/  IMAD R5, R5, 0x4, R37 ;  /* 0x0000000405057824 */ /* 0x001fc600078e0225 */
[----:B------:R-:W0:Y:S01]  /*6c30*/  LDC R33, c[0x0][0x3d8] ;  /* 0x0000f600ff217b82 */ /* 0x000e220000000800 */
[----:B------:R-:W-:Y:S01]  /*6c40*/  IMAD R17, R17, 0x4, R5 ;  /* 0x0000000411117824 */ /* 0x000fe200078e0205 */
[----:B------:R2:W-:Y:S03]  /*6c50*/  STS.U16 [R7+UR9+0x10380], R6 ;  /* 0x0103800607007988 */ /* 0x0005e60008000409 */
[----:B------:R-:W-:-:S03]  /*6c60*/  IMAD R36, R36, 0x4, R17 ;  /* 0x0000000424247824 */ /* 0x000fc600078e0211 */
[----:B------:R-:W0:Y:S01]  /*6c70*/  LDC R22, c[0x0][0x3d8] ;  /* 0x0000f600ff167b82 */ /* 0x000e220000000800 */
[----:B------:R-:W-:-:S07]  /*6c80*/  IMAD R12, R12, 0x4, R36 ;  /* 0x000000040c0c7824 */ /* 0x000fce00078e0224 */
[----:B--2---:R-:W2:Y:S01]  /*6c90*/  LDC R6, c[0x0][0x3d8] ;  /* 0x0000f600ff067b82 */ /* 0x004ea20000000800 */
[----:B------:R-:W-:Y:S01]  /*6ca0*/  IMAD R26, R26, 0x4, R12 ;  /* 0x000000041a1a7824 */ /* 0x000fe200078e020c */
[----:B------:R0:W-:Y:S03]  /*6cb0*/  STS.U16 [R7+UR9+0x10780], R44 ;  /* 0x0107802c07007988 */ /* 0x0001e60008000409 */
[----:B---3--:R-:W-:Y:S01]  /*6cc0*/  IMAD R35, R35, 0x4, R26 ;  /* 0x0000000423237824 */ /* 0x008fe200078e021a */
[----:B------:R-:W-:Y:S02]  /*6cd0*/  STS.U16 [R7+UR9+0x18780], R45 ;  /* 0x0187802d07007988 */ /* 0x000fe40008000409 */
[----:B------:R-:W3:Y:S01]  /*6ce0*/  LDC R32, c[0x0][0x3d8] ;  /* 0x0000f600ff207b82 */ /* 0x000ee20000000800 */
[----:B------:R-:W-:Y:S01]  /*6cf0*/  IMAD R16, R16, 0x4, R35 ;  /* 0x0000000410107824 */ /* 0x000fe200078e0223 */
[----:B------:R-:W-:Y:S04]  /*6d00*/  STS.U16 [R7+UR9+0x10b80], R46 ;  /* 0x010b802e07007988 */ /* 0x000fe80008000409 */
[----:B------:R-:W-:Y:S01]  /*6d10*/  STS.U16 [R7+UR9+0x18b80], R47 ;  /* 0x018b802f07007988 */ /* 0x000fe20008000409 */
[-C--:B------:R-:W-:Y:S01]  /*6d20*/  LEA R114, P2, R15, R152.reuse, 0x1 ;  /* 0x000000980f727211 */ /* 0x080fe200078408ff */
[----:B------:R-:W1:Y:S02]  /*6d30*/  LDC R42, c[0x0][0x3d8] ;  /* 0x0000f600ff2a7b82 */ /* 0x000e640000000800 */
[----:B------:R-:W-:Y:S04]  /*6d40*/  STS.U16 [R7+UR9+0x10f80], R48 ;  /* 0x010f803007007988 */ /* 0x000fe80008000409 */
[----:B------:R-:W-:Y:S01]  /*6d50*/  STS.U16 [R7+UR9+0x18f80], R49 ;  /* 0x018f803107007988 */ /* 0x000fe20008000409 */
[----:B------:R-:W-:Y:S01]  /*6d60*/  LEA R118, P1, R21, R152, 0x1 ;  /* 0x0000009815767211 */ /* 0x000fe200078208ff */
[----:B------:R-:W2:Y:S02]  /*6d70*/  LDC R60, c[0x0][0x3d8] ;  /* 0x0000f600ff3c7b82 */ /* 0x000ea40000000800 */
[----:B------:R-:W-:Y:S04]  /*6d80*/  STS.U16 [R7+UR9+0x11380], R50 ;  /* 0x0113803207007988 */ /* 0x000fe80008000409 */
[----:B------:R-:W-:Y:S02]  /*6d90*/  STS.U16 [R7+UR9+0x19380], R51 ;  /* 0x0193803307007988 */ /* 0x000fe40008000409 */
[----:B------:R-:W3:Y:S02]  /*6da0*/  LDC R66, c[0x0][0x3d8] ;  /* 0x0000f600ff427b82 */ /* 0x000ee40000000800 */
[----:B------:R-:W-:Y:S04]  /*6db0*/  STS.U16 [R7+UR9+0x11780], R52 ;  /* 0x0117803407007988 */ /* 0x000fe80008000409 */
[----:B------:R-:W-:Y:S02]  /*6dc0*/  STS.U16 [R7+UR9+0x19780], R53 ;  /* 0x0197803507007988 */ /* 0x000fe40008000409 */
[----:B------:R-:W3:Y:S02]  /*6dd0*/  LDC R68, c[0x0][0x3d8] ;  /* 0x0000f600ff447b82 */ /* 0x000ee40000000800 */
[----:B------:R-:W-:Y:S04]  /*6de0*/  STS.U16 [R7+UR9+0x11b80], R54 ;  /* 0x011b803607007988 */ /* 0x000fe80008000409 */
[----:B------:R-:W-:Y:S02]  /*6df0*/  STS.U16 [R7+UR9+0x19b80], R55 ;  /* 0x019b803707007988 */ /* 0x000fe40008000409 */
[----:B------:R-:W3:Y:S02]  /*6e00*/  LDC R67, c[0x0][0x3d8] ;  /* 0x0000f600ff437b82 */ /* 0x000ee40000000800 */
[----:B------:R-:W-:Y:S04]  /*6e10*/  STS.U16 [R7+UR9+0x11f80], R56 ;  /* 0x011f803807007988 */ /* 0x000fe80008000409 */
[----:B------:R1:W-:Y:S01]  /*6e20*/  STS.U16 [R7+UR9+0x19f80], R57 ;  /* 0x019f803907007988 */ /* 0x0003e20008000409 */
[----:B----4-:R-:W-:Y:S01]  /*6e30*/  IMAD R25, R25, 0x4, R16 ;  /* 0x0000000419197824 */ /* 0x010fe200078e0210 */
[-C--:B------:R-:W-:Y:S01]  /*6e40*/  LEA.HI.X.SX32 R115, R15, R0.reuse, 0x1, P2 ;  /* 0x000000000f737211 */ /* 0x080fe200010f0eff */
[----:B0-----:R-:W0:Y:S01]  /*6e50*/  LDC R44, c[0x0][0x3d8] ;  /* 0x0000f600ff2c7b82 */ /* 0x001e220000000800 */
[----:B------:R-:W-:-:S07]  /*6e60*/  LEA.HI.X.SX32 R119, R21, R0, 0x1, P1 ;  /* 0x0000000015777211 */ /* 0x000fce00008f0eff */
[----:B-1----:R-:W1:Y:S01]  /*6e70*/  LDC R7, c[0x0][0x3d8] ;  /* 0x0000f600ff077b82 */ /* 0x002e620000000800 */
[----:B------:R-:W-:-:S07]  /*6e80*/  IMAD R34, R34, 0x4, R25 ;  /* 0x0000000422227824 */ /* 0x000fce00078e0219 */
[----:B------:R-:W4:Y:S01]  /*6e90*/  LDC R69, c[0x0][0x3d8] ;  /* 0x0000f600ff457b82 */ /* 0x000f220000000800 */
[----:B--2---:R-:W-:-:S07]  /*6ea0*/  IMAD R6, R6, 0x4, R34 ;  /* 0x0000000406067824 */ /* 0x004fce00078e0222 */
[----:B------:R-:W2:Y:S01]  /*6eb0*/  LDC R70, c[0x0][0x3d8] ;  /* 0x0000f600ff467b82 */ /* 0x000ea20000000800 */
[----:B------:R-:W-:Y:S01]  /*6ec0*/  IMAD R8, R8, 0x4, R6 ;  /* 0x0000000408087824 */ /* 0x000fe200078e0206 */
[----:B------:R0:W-:Y:S03]  /*6ed0*/  STL.64 [R1+0x268], R114 ;  /* 0x0002687201007387 */ /* 0x0001e60000100a00 */
[----:B------:R-:W-:-:S03]  /*6ee0*/  IMAD R33, R33, 0x4, R8 ;  /* 0x0000000421217824 */ /* 0x000fc600078e0208 */
[----:B------:R-:W2:Y:S01]  /*6ef0*/  LDC R71, c[0x0][0x3d8] ;  /* 0x0000f600ff477b82 */ /* 0x000ea20000000800 */
[----:B-1----:R-:W-:-:S07]  /*6f00*/  IMAD R7, R7, 0x4, R33 ;  /* 0x0000000407077824 */ /* 0x002fce00078e0221 */
[----:B------:R-:W1:Y:S01]  /*6f10*/  LDC R72, c[0x0][0x3d8] ;  /* 0x0000f600ff487b82 */ /* 0x000e620000000800 */
[----:B0-----:R-:W-:Y:S01]  /*6f20*/  LEA R114, P3, R14, R152, 0x1 ;  /* 0x000000980e727211 */ /* 0x001fe200078608ff */
[----:B------:R-:W-:-:S06]  /*6f30*/  IMAD R22, R22, 0x4, R7 ;  /* 0x0000000416167824 */ /* 0x000fcc00078e0207 */
[----:B------:R-:W0:Y:S01]  /*6f40*/  LDC R73, c[0x0][0x3d8] ;  /* 0x0000f600ff497b82 */ /* 0x000e220000000800 */
[----:B------:R-:W-:-:S07]  /*6f50*/  LEA.HI.X.SX32 R115, R14, R0, 0x1, P3 ;  /* 0x000000000e737211 */ /* 0x000fce00018f0eff */
[----:B------:R-:W0:Y:S01]  /*6f60*/  LDC R45, c[0x0][0x3d8] ;  /* 0x0000f600ff2d7b82 */ /* 0x000e220000000800 */
[----:B------:R-:W-:Y:S01]  /*6f70*/  STL.64 [R1+0x260], R118 ;  /* 0x0002607601007387 */ /* 0x000fe20000100a00 */
[----:B------:R-:W-:-:S03]  /*6f80*/  LEA R116, P2, R31, R152, 0x1 ;  /* 0x000000981f747211 */ /* 0x000fc600078408ff */
[----:B------:R2:W-:Y:S03]  /*6f90*/  STL.64 [R1+0x250], R114 ;  /* 0x0002507201007387 */ /* 0x0005e60000100a00 */
[----:B------:R-:W1:Y:S01]  /*6fa0*/  LDC R46, c[0x0][0x3d8] ;  /* 0x0000f600ff2e7b82 */ /* 0x000e620000000800 */
[----:B---3--:R-:W-:Y:S01]  /*6fb0*/  LEA R32, R32, R22, 0x2 ;  /* 0x0000001620207211 */ /* 0x008fe200078e10ff */
[----:B------:R-:W-:-:S04]  /*6fc0*/  @!UP0 UIADD3 UR14, UPT, UPT, -UR14, 0x100000, URZ ;  /* 0x001000000e0e8890 */ /* 0x000fc8000fffe1ff */
[----:B------:R-:W-:Y:S02]  /*6fd0*/  @!UP0 USHF.L.U32 UR15, UR14, 0xb, URZ ;  /* 0x0000000b0e0f8899 */ /* 0x000fe400080006ff */
[----:B------:R-:W-:Y:S01]  /*6fe0*/  @!UP0 USHF.L.U32 UR14, UR14, 0x1, URZ ;  /* 0x000000010e0e8899 */ /* 0x000fe200080006ff */
[----:B------:R-:W-:Y:S01]  /*6ff0*/  ISETP.EQ.U32.AND P5, PT, R180, RZ, P4 ;  /* 0x000000ffb400720c */ /* 0x000fe200027a2070 */
[----:B------:R-:W-:Y:S01]  /*7000*/  VOTEU.ALL UP1, P0 ;  /* 0x0000000000ff7886 */ /* 0x000fe20000020000 */
[----:B------:R-:W3:Y:S01]  /*7010*/  LDC R76, c[0x0][0x3d8] ;  /* 0x0000f600ff4c7b82 */ /* 0x000ee20000000800 */
[----:B--2---:R-:W-:Y:S01]  /*7020*/  LEA R114, P1, R11, R152, 0x1 ;  /* 0x000000980b727211 */ /* 0x004fe200078208ff */
[----:B------:R2:W-:Y:S06]  /*7030*/  MEMBAR.ALL.CTA ;  /* 0x0000000000007992 */ /* 0x0005ec0000008000 */
[----:B--2---:R-:W-:Y:S01]  /*7040*/  FENCE.VIEW.ASYNC.S ;  /* 0x00000000000073c6 */ /* 0x004fe20000000000 */
[-C--:B------:R-:W-:Y:S01]  /*7050*/  LEA.HI.X.SX32 R117, R31, R0.reuse, 0x1, P2 ;  /* 0x000000001f757211 */ /* 0x080fe200010f0eff */
[----:B------:R-:W2:Y:S01]  /*7060*/  LDC R47, c[0x0][0x3d8] ;  /* 0x0000f600ff2f7b82 */ /* 0x000ea20000000800 */
[----:B------:R-:W-:Y:S01]  /*7070*/  LEA.HI.X.SX32 R115, R11, R0, 0x1, P1 ;  /* 0x000000000b737211 */ /* 0x000fe200008f0eff */
[----:B------:R-:W-:-:S02]  /*7080*/  IMAD R15, R42, 0x4, R32 ;  /* 0x000000042a0f7824 */ /* 0x000fc400078e0220 */
[----:B------:R4:W-:Y:S01]  /*7090*/  STL.64 [R1+0x258], R116 ;  /* 0x0002587401007387 */ /* 0x0009e20000100a00 */
[----:B------:R-:W-:-:S03]  /*70a0*/  IMAD.U32 R14, RZ, RZ, UR4 ;  /* 0x00000004ff0e7e24 */ /* 0x000fc6000f8e00ff */
[----:B------:R0:W-:Y:S01]  /*70b0*/  STL.64 [R1+0x248], R114 ;  /* 0x0002487201007387 */ /* 0x0001e20000100a00 */
[----:B------:R-:W-:Y:S01]  /*70c0*/  IMAD R21, R44, 0x4, R15 ;  /* 0x000000042c157824 */ /* 0x000fe200078e020f */
[-C--:B------:R-:W-:Y:S01]  /*70d0*/  LEA R44, P3, R41, R152.reuse, 0x1 ;  /* 0x00000098292c7211 */ /* 0x080fe200078608ff */
[----:B------:R-:W3:Y:S01]  /*70e0*/  LDC R48, c[0x0][0x3d8] ;  /* 0x0000f600ff307b82 */ /* 0x000ee20000000800 */
[----:B----4-:R-:W-:-:S07]  /*70f0*/  LEA R116, P1, R9, R152, 0x1 ;  /* 0x0000009809747211 */ /* 0x010fce00078208ff */
[----:B------:R-:W4:Y:S01]  /*7100*/  LDC R50, c[0x0][0x3d8] ;  /* 0x0000f600ff327b82 */ /* 0x000f220000000800 */
[C---:B0-----:R-:W-:Y:S02]  /*7110*/  LEA R114, P2, R30.reuse, R152, 0x1 ;  /* 0x000000981e727211 */ /* 0x041fe400078408ff */
[-C--:B------:R-:W-:Y:S01]  /*7120*/  LEA.HI.X.SX32 R117, R9, R0.reuse, 0x1, P1 ;  /* 0x0000000009757211 */ /* 0x080fe200008f0eff */
[----:B------:R-:W-:Y:S01]  /*7130*/  IMAD R31, R45, 0x4, R21 ;  /* 0x000000042d1f7824 */ /* 0x000fe200078e0215 */
[-C--:B------:R-:W-:Y:S01]  /*7140*/  LEA.HI.X.SX32 R115, R30, R0.reuse, 0x1, P2 ;  /* 0x000000001e737211 */ /* 0x080fe200010f0eff */
[----:B------:R2:W-:Y:S01]  /*7150*/  STL [R1+0x374], R14 ;  /* 0x0003740e01007387 */ /* 0x0005e20000100800 */
[----:B------:R-:W-:Y:S01]  /*7160*/  LEA.HI.X.SX32 R45, R41, R0, 0x1, P3 ;  /* 0x00000000292d7211 */ /* 0x000fe200018f0eff */
[----:B-1----:R-:W-:Y:S01]  /*7170*/  IMAD R11, R46, 0x4, R31 ;  /* 0x000000042e0b7824 */ /* 0x002fe200078e021f */
[----:B------:R-:W0:Y:S01]  /*7180*/  LDC R49, c[0x0][0x3d8] ;  /* 0x0000f600ff317b82 */ /* 0x000e220000000800 */
[----:B------:R-:W-:Y:S01]  /*7190*/  STL.64 [R1+0x240], R116 ;  /* 0x0002407401007387 */ /* 0x000fe20000100a00 */
[----:B------:R-:W-:-:S03]  /*71a0*/  LEA R46, P2, R29, R152, 0x1 ;  /* 0x000000981d2e7211 */ /* 0x000fc600078408ff */
[----:B------:R1:W-:Y:S03]  /*71b0*/  STL.64 [R1+0x238], R114 ;  /* 0x0002387201007387 */ /* 0x0003e60000100a00 */
[----:B------:R-:W0:Y:S01]  /*71c0*/  LDC R51, c[0x0][0x3d8] ;  /* 0x0000f600ff337b82 */ /* 0x000e220000000800 */
[----:B------:R1:W-:Y:S01]  /*71d0*/  STL.64 [R1+0x230], R44 ;  /* 0x0002302c01007387 */ /* 0x0003e20000100a00 */
[----:B--2---:R-:W-:Y:S01]  /*71e0*/  IMAD R14, R47, 0x4, R11 ;  /* 0x000000042f0e7824 */ /* 0x004fe200078e020b */
[----:B------:R-:W-:-:S05]  /*71f0*/  LEA.HI.X.SX32 R47, R29, R0, 0x1, P2 ;  /* 0x000000001d2f7211 */ /* 0x000fca00010f0eff */
[----:B------:R-:W2:Y:S01]  /*7200*/  LDC R52, c[0x0][0x3d8] ;  /* 0x0000f600ff347b82 */ /* 0x000ea20000000800 */
[CC--:B-1----:R-:W-:Y:S02]  /*7210*/  LEA R114, P1, R19.reuse, R152.reuse, 0x1 ;  /* 0x0000009813727211 */ /* 0x0c2fe400078208ff */
[----:B------:R-:W-:Y:S02]  /*7220*/  LEA R44, P3, R40, R152, 0x1 ;  /* 0x00000098282c7211 */ /* 0x000fe400078608ff */
[----:B------:R-:W-:-:S03]  /*7230*/  LEA.HI.X.SX32 R115, R19, R0, 0x1, P1 ;  /* 0x0000000013737211 */ /* 0x000fc600008f0eff */
[----:B------:R-:W1:Y:S01]  /*7240*/  LDC R53, c[0x0][0x3d8] ;  /* 0x0000f600ff357b82 */ /* 0x000e620000000800 */
[----:B------:R-:W-:Y:S01]  /*7250*/  LEA.HI.X.SX32 R45, R40, R0, 0x1, P3 ;  /* 0x00000000282d7211 */ /* 0x000fe200018f0eff */
[----:B------:R3:W-:Y:S04]  /*7260*/  STL.64 [R1+0x228], R114 ;  /* 0x0002287201007387 */ /* 0x0007e80000100a00 */
[----:B------:R4:W-:Y:S02]  /*7270*/  STL.64 [R1+0x220], R46 ;  /* 0x0002202e01007387 */ /* 0x0009e40000100a00 */
[----:B------:R-:W0:Y:S02]  /*7280*/  LDC R54, c[0x0][0x3d8] ;  /* 0x0000f600ff367b82 */ /* 0x000e240000000800 */
[----:B------:R4:W-:Y:S01]  /*7290*/  STL.64 [R1+0x218], R44 ;  /* 0x0002182c01007387 */ /* 0x0009e20000100a00 */
[----:B---3--:R-:W-:-:S05]  /*72a0*/  LEA R114, P1, R10, R152, 0x1 ;  /* 0x000000980a727211 */ /* 0x008fca00078208ff */
[----:B------:R-:W3:Y:S01]  /*72b0*/  LDC R56, c[0x0][0x3d8] ;  /* 0x0000f600ff387b82 */ /* 0x000ee20000000800 */
[----:B----4-:R-:W-:Y:S02]  /*72c0*/  LEA R46, P2, R18, R152, 0x1 ;  /* 0x00000098122e7211 */ /* 0x010fe400078408ff */
[----:B------:R-:W-:Y:S02]  /*72d0*/  LEA.HI.X.SX32 R115, R10, R0, 0x1, P1 ;  /* 0x000000000a737211 */ /* 0x000fe400008f0eff */
[----:B------:R-:W-:-:S03]  /*72e0*/  LEA R44, P3, R39, R152, 0x1 ;  /* 0x00000098272c7211 */ /* 0x000fc600078608ff */
[----:B------:R-:W4:Y:S01]  /*72f0*/  LDC R55, c[0x0][0x3d8] ;  /* 0x0000f600ff377b82 */ /* 0x000f220000000800 */
[-C--:B------:R-:W-:Y:S02]  /*7300*/  LEA.HI.X.SX32 R47, R18, R0.reuse, 0x1, P2 ;  /* 0x00000000122f7211 */ /* 0x080fe400010f0eff */
[----:B------:R-:W-:Y:S01]  /*7310*/  LEA.HI.X.SX32 R45, R39, R0, 0x1, P3 ;  /* 0x00000000272d7211 */ /* 0x000fe200018f0eff */
[----:B------:R-:W-:Y:S01]  /*7320*/  STL.64 [R1+0x210], R114 ;  /* 0x0002107201007387 */ /* 0x000fe20000100a00 */
[----:B------:R-:W-:-:S03]  /*7330*/  LEA R40, P3, R38, R152, 0x1 ;  /* 0x0000009826287211 */ /* 0x000fc600078608ff */
[----:B------:R2:W-:Y:S01]  /*7340*/  STL.64 [R1+0x208], R46 ;  /* 0x0002082e01007387 */ /* 0x0005e20000100a00 */
[----:B------:R-:W0:Y:S03]  /*7350*/  LDC R57, c[0x0][0x3d8] ;  /* 0x0000f600ff397b82 */ /* 0x000e260000000800 */
[----:B------:R1:W-:Y:S01]  /*7360*/  STL.64 [R1+0x200], R44 ;  /* 0x0002002c01007387 */ /* 0x0003e20000100a00 */
[----:B------:R-:W-:-:S04]  /*7370*/  LEA.HI.X.SX32 R41, R38, R0, 0x1, P3 ;  /* 0x0000000026297211 */ /* 0x000fc800018f0eff */
[----:B------:R-:W0:Y:S01]  /*7380*/  LDC R83, c[0x0][0x3d8] ;  /* 0x0000f600ff537b82 */ /* 0x000e220000000800 */
[-C--:B--2---:R-:W-:Y:S02]  /*7390*/  LEA R46, P1, R4, R152.reuse, 0x1 ;  /* 0x00000098042e7211 */ /* 0x084fe400078208ff */
[----:B-1----:R-:W-:-:S05]  /*73a0*/  LEA R44, P2, R28, R152, 0x1 ;  /* 0x000000981c2c7211 */ /* 0x002fca00078408ff */
[----:B------:R-:W1:Y:S01]  /*73b0*/  LDC R84, c[0x0][0x3d8] ;  /* 0x0000f600ff547b82 */ /* 0x000e620000000800 */
[-C--:B------:R-:W-:Y:S02]  /*73c0*/  LEA.HI.X.SX32 R47, R4, R0.reuse, 0x1, P1 ;  /* 0x00000000042f7211 */ /* 0x080fe400008f0eff */
[----:B------:R-:W-:-:S03]  /*73d0*/  LEA.HI.X.SX32 R45, R28, R0, 0x1, P2 ;  /* 0x000000001c2d7211 */ /* 0x000fc600010f0eff */
[----:B------:R2:W-:Y:S02]  /*73e0*/  STL.64 [R1+0x1f8], R46 ;  /* 0x0001f82e01007387 */ /* 0x0005e40000100a00 */
[----:B------:R-:W0:Y:S02]  /*73f0*/  LDC R86, c[0x0][0x3d8] ;  /* 0x0000f600ff567b82 */ /* 0x000e240000000800 */
[----:B------:R3:W-:Y:S04]  /*7400*/  STL.64 [R1+0x1f0], R44 ;  /* 0x0001f02c01007387 */ /* 0x0007e80000100a00 */
[----:B------:R4:W-:Y:S02]  /*7410*/  STL.64 [R1+0x1e8], R40 ;  /* 0x0001e82801007387 */ /* 0x0009e40000100a00 */
[----:B------:R-:W0:Y:S01]  /*7420*/  LDC R85, c[0x0][0x3d8] ;  /* 0x0000f600ff557b82 */ /* 0x000e220000000800 */
[----:B--2---:R-:W-:-:S02]  /*7430*/  LEA R46, P1, R13, R152, 0x1 ;  /* 0x000000980d2e7211 */ /* 0x004fc400078208ff */
[----:B---3--:R-:W-:Y:S02]  /*7440*/  LEA R44, P2, R27, R152, 0x1 ;  /* 0x000000981b2c7211 */ /* 0x008fe400078408ff */
[----:B------:R-:W-:-:S03]  /*7450*/  LEA.HI.X.SX32 R47, R13, R0, 0x1, P1 ;  /* 0x000000000d2f7211 */ /* 0x000fc600008f0eff */
[----:B------:R-:W2:Y:S01]  /*7460*/  LDC R87, c[0x0][0x3d8] ;  /* 0x0000f600ff577b82 */ /* 0x000ea20000000800 */
[----:B----4-:R-:W-:Y:S02]  /*7470*/  LEA R40, P3, R37, R152, 0x1 ;  /* 0x0000009825287211 */ /* 0x010fe400078608ff */
[-C--:B------:R-:W-:Y:S02]  /*7480*/  LEA.HI.X.SX32 R45, R27, R0.reuse, 0x1, P2 ;  /* 0x000000001b2d7211 */ /* 0x080fe400010f0eff */
[----:B------:R-:W-:Y:S01]  /*7490*/  LEA.HI.X.SX32 R41, R37, R0, 0x1, P3 ;  /* 0x0000000025297211 */ /* 0x000fe200018f0eff */
[----:B------:R-:W-:Y:S01]  /*74a0*/  STL.64 [R1+0x1e0], R46 ;  /* 0x0001e02e01007387 */ /* 0x000fe20000100a00 */
[----:B------:R-:W-:Y:S01]  /*74b0*/  LEA R38, P3, R36, R152, 0x1 ;  /* 0x0000009824267211 */ /* 0x000fe200078608ff */
[----:B------:R-:W3:Y:S02]  /*74c0*/  LDC R88, c[0x0][0x3d8] ;  /* 0x0000f600ff587b82 */ /* 0x000ee40000000800 */
[----:B------:R4:W-:Y:S04]  /*74d0*/  STL.64 [R1+0x1d8], R44 ;  /* 0x0001d82c01007387 */ /* 0x0009e80000100a00 */
[----:B------:R1:W-:Y:S01]  /*74e0*/  STL.64 [R1+0x1d0], R40 ;  /* 0x0001d02801007387 */ /* 0x0003e20000100a00 */
[----:B------:R-:W-:Y:S01]  /*74f0*/  IMAD R30, R48, 0x4, R14 ;  /* 0x00000004301e7824 */ /* 0x000fe200078e020e */
[----:B------:R-:W-:Y:S01]  /*7500*/  LEA.HI.X.SX32 R39, R36, R0, 0x1, P3 ;  /* 0x0000000024277211 */ /* 0x000fe200018f0eff */
[----:B------:R-:W2:Y:S01]  /*7510*/  LDC R89, c[0x0][0x3d8] ;  /* 0x0000f600ff597b82 */ /* 0x000ea20000000800 */
[----:B----4-:R-:W-:-:S07]  /*7520*/  LEA R44, P1, R5, R152, 0x1 ;  /* 0x00000098052c7211 */ /* 0x010fce00078208ff */
[----:B------:R-:W4:Y:S01]  /*7530*/  LDC R90, c[0x0][0x3d8] ;  /* 0x0000f600ff5a7b82 */ /* 0x000f220000000800 */
[----:B-1----:R-:W-:Y:S02]  /*7540*/  LEA R40, P2, R17, R152, 0x1 ;  /* 0x0000009811287211 */ /* 0x002fe400078408ff */
[-C--:B------:R-:W-:Y:S02]  /*7550*/  LEA.HI.X.SX32 R45, R5, R0.reuse, 0x1, P1 ;  /* 0x00000000052d7211 */ /* 0x080fe400008f0eff */
[----:B------:R-:W-:Y:S01]  /*7560*/  LEA.HI.X.SX32 R41, R17, R0, 0x1, P2 ;  /* 0x0000000011297211 */ /* 0x000fe200010f0eff */
[----:B------:R-:W-:Y:S02]  /*7570*/  IMAD R9, R50, 0x4, R30 ;  /* 0x0000000432097824 */ /* 0x000fe400078e021e */
[----:B------:R1:W-:Y:S01]  /*7580*/  STL.64 [R1+0x1c8], R44 ;  /* 0x0001c82c01007387 */ /* 0x0003e20000100a00 */
[----:B------:R-:W2:Y:S03]  /*7590*/  LDC R93, c[0x0][0x3d8] ;  /* 0x0000f600ff5d7b82 */ /* 0x000ea60000000800 */
[----:B------:R3:W-:Y:S01]  /*75a0*/  STL.64 [R1+0x1c0], R40 ;  /* 0x0001c02801007387 */ /* 0x0007e20000100a00 */
[----:B0-----:R-:W-:-:S03]  /*75b0*/  IMAD R19, R49, 0x4, R9 ;  /* 0x0000000431137824 */ /* 0x001fc600078e0209 */
[----:B------:R0:W-:Y:S01]  /*75c0*/  STL.64 [R1+0x1b8], R38 ;  /* 0x0001b82601007387 */ /* 0x0001e20000100a00 */
[----:B------:R-:W2:Y:S01]  /*75d0*/  LDC R95, c[0x0][0x3d8] ;  /* 0x0000f600ff5f7b82 */ /* 0x000ea20000000800 */
[-C--:B-1----:R-:W-:Y:S02]  /*75e0*/  LEA R44, P1, R12, R152.reuse, 0x1 ;  /* 0x000000980c2c7211 */ /* 0x082fe400078208ff */
[----:B---3--:R-:W-:-:S05]  /*75f0*/  LEA R40, P2, R26, R152, 0x1 ;  /* 0x000000981a287211 */ /* 0x008fca00078408ff */
[----:B------:R-:W1:Y:S01]  /*7600*/  LDC R97, c[0x0][0x3d8] ;  /* 0x0000f600ff617b82 */ /* 0x000e620000000800 */
[----:B------:R-:W-:Y:S02]  /*7610*/  LEA.HI.X.SX32 R45, R12, R0, 0x1, P1 ;  /* 0x000000000c2d7211 */ /* 0x000fe400008f0eff */
[C---:B0-----:R-:W-:Y:S02]  /*7620*/  LEA R38, P3, R35.reuse, R152, 0x1 ;  /* 0x0000009823267211 */ /* 0x041fe400078608ff */
[-C--:B------:R-:W-:Y:S02]  /*7630*/  LEA.HI.X.SX32 R41, R26, R0.reuse, 0x1, P2 ;  /* 0x000000001a297211 */ /* 0x080fe400010f0eff */
[----:B------:R-:W-:Y:S01]  /*7640*/  LEA.HI.X.SX32 R39, R35, R0, 0x1, P3 ;  /* 0x0000000023277211 */ /* 0x000fe200018f0eff */
[----:B------:R-:W-:Y:S01]  /*7650*/  IMAD R29, R51, 0x4, R19 ;  /* 0x00000004331d7824 */ /* 0x000fe200078e0213 */
[----:B------:R-:W-:Y:S01]  /*7660*/  STL.64 [R1+0x1b0], R44 ;  /* 0x0001b02c01007387 */ /* 0x000fe20000100a00 */
[----:B------:R-:W-:Y:S01]  /*7670*/  LEA R36, P3, R34, R152, 0x1 ;  /* 0x0000009822247211 */ /* 0x000fe200078608ff */
[----:B------:R-:W0:Y:S02]  /*7680*/  LDC R99, c[0x0][0x3d8] ;  /* 0x0000f600ff637b82 */ /* 0x000e240000000800 */
[----:B------:R3:W-:Y:S01]  /*7690*/  STL.64 [R1+0x1a8], R40 ;  /* 0x0001a82801007387 */ /* 0x0007e20000100a00 */
[----:B------:R-:W-:-:S03]  /*76a0*/  IMAD R10, R52, 0x4, R29 ;  /* 0x00000004340a7824 */ /* 0x000fc600078e021d */
[----:B------:R4:W-:Y:S01]  /*76b0*/  STL.64 [R1+0x1a0], R38 ;  /* 0x0001a02601007387 */ /* 0x0009e20000100a00 */
[----:B------:R-:W-:Y:S01]  /*76c0*/  IMAD R18, R53, 0x4, R10 ;  /* 0x0000000435127824 */ /* 0x000fe200078e020a */
[----:B------:R-:W-:Y:S01]  /*76d0*/  LEA.HI.X.SX32 R37, R34, R0, 0x1, P3 ;  /* 0x0000000022257211 */ /* 0x000fe200018f0eff */
[----:B------:R-:W0:Y:S01]  /*76e0*/  LDC R101, c[0x0][0x3d8] ;  /* 0x0000f600ff657b82 */ /* 0x000e220000000800 */
[----:B---3--:R-:W-:-:S07]  /*76f0*/  LEA R40, P1, R16, R152, 0x1 ;  /* 0x0000009810287211 */ /* 0x008fce00078208ff */
[----:B------:R-:W3:Y:S01]  /*7700*/  LDC R104, c[0x0][0x3d8] ;  /* 0x0000f600ff687b82 */ /* 0x000ee20000000800 */
[C---:B----4-:R-:W-:Y:S02]  /*7710*/  LEA R38, P2, R25.reuse, R152, 0x1 ;  /* 0x0000009819267211 */ /* 0x050fe400078408ff */
[-C--:B------:R-:W-:Y:S02]  /*7720*/  LEA.HI.X.SX32 R41, R16, R0.reuse, 0x1, P1 ;  /* 0x0000000010297211 */ /* 0x080fe400008f0eff */
[----:B------:R-:W-:Y:S01]  /*7730*/  LEA.HI.X.SX32 R39, R25, R0, 0x1, P2 ;  /* 0x0000000019277211 */ /* 0x000fe200010f0eff */
[----:B------:R-:W-:Y:S02]  /*7740*/  IMAD R28, R54, 0x4, R18 ;  /* 0x00000004361c7824 */ /* 0x000fe400078e0212 */
[----:B------:R4:W-:Y:S01]  /*7750*/  STL.64 [R1+0x198], R40 ;  /* 0x0001982801007387 */ /* 0x0009e20000100a00 */
[----:B------:R-:W0:Y:S03]  /*7760*/  LDC R103, c[0x0][0x3d8] ;  /* 0x0000f600ff677b82 */ /* 0x000e260000000800 */
[----:B------:R1:W-:Y:S01]  /*7770*/  STL.64 [R1+0x190], R38 ;  /* 0x0001902601007387 */ /* 0x0003e20000100a00 */
[----:B------:R-:W-:-:S03]  /*7780*/  IMAD R4, R56, 0x4, R28 ;  /* 0x0000000438047824 */ /* 0x000fc600078e021c */
[----:B------:R2:W-:Y:S01]  /*7790*/  STL.64 [R1+0x188], R36 ;  /* 0x0001882401007387 */ /* 0x0005e20000100a00 */
[----:B------:R-:W0:Y:S01]  /*77a0*/  LDC R108, c[0x0][0x3d8] ;  /* 0x0000f600ff6c7b82 */ /* 0x000e220000000800 */
[-C--:B----4-:R-:W-:Y:S02]  /*77b0*/  LEA R40, P1, R6, R152.reuse, 0x1 ;  /* 0x0000009806287211 */ /* 0x090fe400078208ff */
[----:B-1----:R-:W-:-:S05]  /*77c0*/  LEA R38, P2, R8, R152, 0x1 ;  /* 0x0000009808267211 */ /* 0x002fca00078408ff */
[----:B------:R-:W1:Y:S01]  /*77d0*/  LDC R110, c[0x0][0x3d8] ;  /* 0x0000f600ff6e7b82 */ /* 0x000e620000000800 */
[----:B------:R-:W-:Y:S02]  /*77e0*/  LEA.HI.X.SX32 R41, R6, R0, 0x1, P1 ;  /* 0x0000000006297211 */ /* 0x000fe400008f0eff */
[----:B--2---:R-:W-:Y:S02]  /*77f0*/  LEA R36, P3, R33, R152, 0x1 ;  /* 0x0000009821247211 */ /* 0x004fe400078608ff */
[-C--:B------:R-:W-:Y:S01]  /*7800*/  LEA.HI.X.SX32 R39, R8, R0.reuse, 0x1, P2 ;  /* 0x0000000008277211 */ /* 0x080fe200010f0eff */
[----:B------:R-:W-:Y:S01]  /*7810*/  IMAD R13, R55, 0x4, R4 ;  /* 0x00000004370d7824 */ /* 0x000fe200078e0204 */
[----:B------:R-:W-:Y:S01]  /*7820*/  LEA.HI.X.SX32 R37, R33, R0, 0x1, P3 ;  /* 0x0000000021257211 */ /* 0x000fe200018f0eff */
[----:B------:R-:W-:Y:S01]  /*7830*/  STL.64 [R1+0x180], R40 ;  /* 0x0001802801007387 */ /* 0x000fe20000100a00 */
[----:B------:R-:W2:Y:S01]  /*7840*/  LDC R112, c[0x0][0x3d8] ;  /* 0x0000f600ff707b82 */ /* 0x000ea20000000800 */
[----:B------:R-:W-:-:S02]  /*7850*/  IMAD R27, R57, 0x4, R13 ;  /* 0x00000004391b7824 */ /* 0x000fc400078e020d */
[----:B------:R4:W-:Y:S01]  /*7860*/  STL.64 [R1+0x178], R38 ;  /* 0x0001782601007387 */ /* 0x0009e20000100a00 */
[----:B------:R-:W-:-:S03]  /*7870*/  LEA R34, P3, R32, R152, 0x1 ;  /* 0x0000009820227211 */ /* 0x000fc600078608ff */
[----:B------:R3:W-:Y:S01]  /*7880*/  STL.64 [R1+0x170], R36 ;  /* 0x0001702401007387 */ /* 0x0007e20000100a00 */
[----:B------:R-:W-:Y:S01]  /*7890*/  IMAD R5, R58, 0x4, R27 ;  /* 0x000000043a057824 */ /* 0x000fe200078e021b */
[----:B------:R-:W-:Y:S01]  /*78a0*/  LEA.HI.X.SX32 R35, R32, R0, 0x1, P3 ;  /* 0x0000000020237211 */ /* 0x000fe200018f0eff */
[----:B------:R-:W0:Y:S01]  /*78b0*/  LDC R43, c[0x0][0x3a8] ;  /* 0x0000ea00ff2b7b82 */ /* 0x000e220000000800 */
[-C--:B----4-:R-:W-:Y:S02]  /*78c0*/  LEA R38, P1, R7, R152.reuse, 0x1 ;  /* 0x0000009807267211 */ /* 0x090fe400078208ff */
[----:B------:R-:W-:Y:S01]  /*78d0*/  LOP3.LUT R143, R182, 0xf, RZ, 0xc0, !PT ;  /* 0x0000000fb68f7812 */ /* 0x000fe200078ec0ff */
[----:B------:R-:W4:Y:S02]  /*78e0*/  FENCE.VIEW.ASYNC.S ;  /* 0x00000000000073c6 */ /* 0x000f240000000000 */
[----:B----4-:R4:W1:Y:S02]  /*78f0*/  @!UP1 SYNCS.EXCH.64 URZ, [UR9+0x20000], UR14 ;  /* 0x0200000e09ff95b2 */ /* 0x0108640008000100 */
[----:B-1----:R-:W-:Y:S01]  /*7900*/  BAR.SYNC.DEFER_BLOCKING 0x0 ;  /* 0x0000000000007b1d */ /* 0x002fe20000010000 */
[----:B---3--:R-:W-:-:S02]  /*7910*/  LEA R36, P2, R22, R152, 0x1 ;  /* 0x0000009816247211 */ /* 0x008fc400078408ff */
[-C--:B------:R-:W-:Y:S02]  /*7920*/  LEA.HI.X.SX32 R39, R7, R0.reuse, 0x1, P1 ;  /* 0x0000000007277211 */ /* 0x080fe400008f0eff */
[----:B------:R-:W-:Y:S01]  /*7930*/  LEA.HI.X.SX32 R37, R22, R0, 0x1, P2 ;  /* 0x0000000016257211 */ /* 0x000fe200010f0eff */
[----:B------:R-:W-:Y:S02]  /*7940*/  IMAD R17, R59, 0x4, R5 ;  /* 0x000000043b117824 */ /* 0x000fe400078e0205 */
[----:B------:R1:W-:Y:S02]  /*7950*/  STL.64 [R1+0x168], R38 ;  /* 0x0001682601007387 */ /* 0x0003e40000100a00 */
[----:B------:R-:W-:Y:S02]  /*7960*/  IMAD R26, R60, 0x4, R17 ;  /* 0x000000043c1a7824 */ /* 0x000fe400078e0211 */
[----:B------:R3:W-:Y:S04]  /*7970*/  STL.64 [R1+0x160], R36 ;  /* 0x0001602401007387 */ /* 0x0007e80000100a00 */
[----:B------:R2:W-:Y:S01]  /*7980*/  STL.64 [R1+0x158], R34 ;  /* 0x0001582201007387 */ /* 0x0005e20000100a00 */
[----:B-1----:R-:W-:-:S02]  /*7990*/  LEA R38, P1, R15, R152, 0x1 ;  /* 0x000000980f267211 */ /* 0x002fc400078208ff */
[----:B---3--:R-:W-:Y:S02]  /*79a0*/  LEA R36, P2, R21, R152, 0x1 ;  /* 0x0000009815247211 */ /* 0x008fe400078408ff */
[----:B------:R-:W-:Y:S02]  /*79b0*/  LEA.HI.X.SX32 R39, R15, R0, 0x1, P1 ;  /* 0x000000000f277211 */ /* 0x000fe400008f0eff */
[----:B--2---:R-:W-:Y:S01]  /*79c0*/  LEA R34, P3, R31, R152, 0x1 ;  /* 0x000000981f227211 */ /* 0x004fe200078608ff */
[----:B------:R-:W-:Y:S01]  /*79d0*/  IMAD R12, R62, 0x4, R26 ;  /* 0x000000043e0c7824 */ /* 0x000fe200078e021a */
[-C--:B------:R-:W-:Y:S02]  /*79e0*/  LEA.HI.X.SX32 R37, R21, R0.reuse, 0x1, P2 ;  /* 0x0000000015257211 */ /* 0x080fe400010f0eff */
[----:B------:R-:W-:Y:S01]  /*79f0*/  LEA.HI.X.SX32 R35, R31, R0, 0x1, P3 ;  /* 0x000000001f237211 */ /* 0x000fe200018f0eff */
[----:B------:R-:W-:Y:S01]  /*7a00*/  STL.64 [R1+0x150], R38 ;  /* 0x0001502601007387 */ /* 0x000fe20000100a00 */
[----:B------:R-:W-:-:S03]  /*7a10*/  IMAD R16, R61, 0x4, R12 ;  /* 0x000000043d107824 */ /* 0x000fc600078e020c */
[----:B------:R1:W-:Y:S01]  /*7a20*/  STL.64 [R1+0x148], R36 ;  /* 0x0001482401007387 */ /* 0x0003e20000100a00 */
[----:B------:R-:W-:-:S03]  /*7a30*/  LEA R32, P3, R30, R152, 0x1 ;  /* 0x000000981e207211 */ /* 0x000fc600078608ff */
[----:B------:R2:W-:Y:S01]  /*7a40*/  STL.64 [R1+0x140], R34 ;  /* 0x0001402201007387 */ /* 0x0005e20000100a00 */
[----:B------:R-:W-:Y:S01]  /*7a50*/  IMAD R25, R63, 0x4, R16 ;  /* 0x000000043f197824 */ /* 0x000fe200078e0210 */
[----:B------:R-:W-:Y:S02]  /*7a60*/  LEA.HI.X.SX32 R33, R30, R0, 0x1, P3 ;  /* 0x000000001e217211 */ /* 0x000fe400018f0eff */
[CC--:B-1----:R-:W-:Y:S02]  /*7a70*/  LEA R36, P1, R11.reuse, R152.reuse, 0x1 ;  /* 0x000000980b247211 */ /* 0x0c2fe400078208ff */
[C---:B--2---:R-:W-:Y:S02]  /*7a80*/  LEA R34, P2, R14.reuse, R152, 0x1 ;  /* 0x000000980e227211 */ /* 0x044fe400078408ff */
[-C--:B------:R-:W-:Y:S02]  /*7a90*/  LEA.HI.X.SX32 R37, R11, R0.reuse, 0x1, P1 ;  /* 0x000000000b257211 */ /* 0x080fe400008f0eff */
[----:B------:R-:W-:Y:S01]  /*7aa0*/  LEA.HI.X.SX32 R35, R14, R0, 0x1, P2 ;  /* 0x000000000e237211 */ /* 0x000fe200010f0eff */
[----:B------:R-:W-:-:S02]  /*7ab0*/  IMAD R6, R64, 0x4, R25 ;  /* 0x0000000440067824 */ /* 0x000fc400078e0219 */
[----:B------:R1:W-:Y:S02]  /*7ac0*/  STL.64 [R1+0x138], R36 ;  /* 0x0001382401007387 */ /* 0x0003e40000100a00 */
[----:B------:R-:W-:Y:S02]  /*7ad0*/  IMAD R8, R65, 0x4, R6 ;  /* 0x0000000441087824 */ /* 0x000fe400078e0206 */
[----:B------:R2:W-:Y:S04]  /*7ae0*/  STL.64 [R1+0x130], R34 ;  /* 0x0001302201007387 */ /* 0x0005e80000100a00 */
[----:B------:R3:W-:Y:S01]  /*7af0*/  STL.64 [R1+0x128], R32 ;  /* 0x0001282001007387 */ /* 0x0007e20000100a00 */
[-C--:B-1----:R-:W-:Y:S02]  /*7b00*/  LEA R36, P1, R9, R152.reuse, 0x1 ;  /* 0x0000009809247211 */ /* 0x082fe400078208ff */
[----:B--2---:R-:W-:Y:S01]  /*7b10*/  LEA R34, P2, R19, R152, 0x1 ;  /* 0x0000009813227211 */ /* 0x004fe200078408ff */
[----:B------:R-:W-:Y:S01]  /*7b20*/  IMAD R22, R66, 0x4, R8 ;  /* 0x0000000442167824 */ /* 0x000fe200078e0208 */
[----:B------:R-:W-:-:S02]  /*7b30*/  LEA.HI.X.SX32 R37, R9, R0, 0x1, P1 ;  /* 0x0000000009257211 */ /* 0x000fc400008f0eff */
[----:B---3--:R-:W-:Y:S02]  /*7b40*/  LEA R32, P3, R29, R152, 0x1 ;  /* 0x000000981d207211 */ /* 0x008fe400078608ff */
[-C--:B------:R-:W-:Y:S02]  /*7b50*/  LEA.HI.X.SX32 R35, R19, R0.reuse, 0x1, P2 ;  /* 0x0000000013237211 */ /* 0x080fe400010f0eff */
[----:B------:R-:W-:Y:S01]  /*7b60*/  LEA.HI.X.SX32 R33, R29, R0, 0x1, P3 ;  /* 0x000000001d217211 */ /* 0x000fe200018f0eff */
[----:B------:R-:W-:Y:S01]  /*7b70*/  IMAD R7, R68, 0x4, R22 ;  /* 0x0000000444077824 */ /* 0x000fe200078e0216 */
[----:B------:R-:W-:Y:S01]  /*7b80*/  STL.64 [R1+0x120], R36 ;  /* 0x0001202401007387 */ /* 0x000fe20000100a00 */
[----:B------:R-:W-:-:S03]  /*7b90*/  LEA R30, P3, R28, R152, 0x1 ;  /* 0x000000981c1e7211 */ /* 0x000fc600078608ff */
[----:B------:R1:W-:Y:S01]  /*7ba0*/  STL.64 [R1+0x118], R34 ;  /* 0x0001182201007387 */ /* 0x0003e20000100a00 */
[----:B------:R-:W-:-:S03]  /*7bb0*/  IMAD R15, R67, 0x4, R7 ;  /* 0x00000004430f7824 */ /* 0x000fc600078e0207 */
[----:B------:R2:W-:Y:S01]  /*7bc0*/  STL.64 [R1+0x110], R32 ;  /* 0x0001102001007387 */ /* 0x0005e20000100a00 */
[----:B------:R-:W-:Y:S01]  /*7bd0*/  IMAD R21, R69, 0x4, R15 ;  /* 0x0000000445157824 */ /* 0x000fe200078e020f */
[----:B------:R-:W-:Y:S02]  /*7be0*/  LEA.HI.X.SX32 R31, R28, R0, 0x1, P3 ;  /* 0x000000001c1f7211 */ /* 0x000fe400018f0eff */
[-C--:B-1----:R-:W-:Y:S02]  /*7bf0*/  LEA R34, P1, R10, R152.reuse, 0x1 ;  /* 0x000000980a227211 */ /* 0x082fe400078208ff */
[----:B--2---:R-:W-:Y:S02]  /*7c00*/  LEA R32, P2, R18, R152, 0x1 ;  /* 0x0000009812207211 */ /* 0x004fe400078408ff */
[-C--:B------:R-:W-:Y:S02]  /*7c10*/  LEA.HI.X.SX32 R35, R10, R0.reuse, 0x1, P1 ;  /* 0x000000000a237211 */ /* 0x080fe400008f0eff */
[----:B------:R-:W-:Y:S01]  /*7c20*/  LEA.HI.X.SX32 R33, R18, R0, 0x1, P2 ;  /* 0x0000000012217211 */ /* 0x000fe200010f0eff */
[----:B------:R-:W-:-:S02]  /*7c30*/  IMAD R11, R70, 0x4, R21 ;  /* 0x00000004460b7824 */ /* 0x000fc400078e0215 */
[----:B------:R1:W-:Y:S04]  /*7c40*/  STL.64 [R1+0x108], R34 ;  /* 0x0001082201007387 */ /* 0x0003e80000100a00 */
[----:B------:R2:W-:Y:S01]  /*7c50*/  STL.64 [R1+0x100], R32 ;  /* 0x0001002001007387 */ /* 0x0005e20000100a00 */
[----:B------:R-:W-:-:S03]  /*7c60*/  IMAD R14, R71, 0x4, R11 ;  /* 0x00000004470e7824 */ /* 0x000fc600078e020b */
[----:B------:R3:W-:Y:S01]  /*7c70*/  STL.64 [R1+0xf8], R30 ;  /* 0x0000f81e01007387 */ /* 0x0007e20000100a00 */
[CC--:B-1----:R-:W-:Y:S02]  /*7c80*/  LEA R34, P1, R4.reuse, R152.reuse, 0x1 ;  /* 0x0000009804227211 */ /* 0x0c2fe400078208ff */
[----:B--2---:R-:W-:Y:S02]  /*7c90*/  LEA R32, P2, R13, R152, 0x1 ;  /* 0x000000980d207211 */ /* 0x004fe400078408ff */
[----:B------:R-:W-:Y:S02]  /*7ca0*/  LEA.HI.X.SX32 R35, R4, R0, 0x1, P1 ;  /* 0x0000000004237211 */ /* 0x000fe400008f0eff */
        /* <DEDUP_REMOVED lines=20> */
[-C--:B-1----:R-:W-:Y:S02]  /*7df0*/  LEA R32, P1, R12, R152.reuse, 0x1 ;  /* 0x000000980c207211 */ /* 0x082fe400078208ff */
[----:B--2---:R-:W-:Y:S02]  /*7e00*/  LEA R30, P2, R16, R152, 0x1 ;  /* 0x00000098101e7211 */ /* 0x004fe400078408ff */
[----:B------:R-:W-:Y:S02]  /*7e10*/  LEA.HI.X.SX32 R33, R12, R0, 0x1, P1 ;  /* 0x000000000c217211 */ /* 0x000fe400008f0eff */
[----:B---3--:R-:W-:Y:S02]  /*7e20*/  LEA R28, P3, R25, R152, 0x1 ;  /* 0x00000098191c7211 */ /* 0x008fe400078608ff */
[-C--:B------:R-:W-:Y:S01]  /*7e30*/  LEA.HI.X.SX32 R31, R16, R0.reuse, 0x1, P2 ;  /* 0x00000000101f7211 */ /* 0x080fe200010f0eff */
[----:B------:R-:W-:Y:S01]  /*7e40*/  IMAD R13, R77, 0x4, R4 ;  /* 0x000000044d0d7824 */ /* 0x000fe200078e0204 */
[----:B------:R-:W-:Y:S01]  /*7e50*/  LEA.HI.X.SX32 R29, R25, R0, 0x1, P3 ;  /* 0x00000000191d7211 */ /* 0x000fe200018f0eff */
[----:B------:R-:W-:Y:S02]  /*7e60*/  STL.64 [R1+0xc0], R32 ;  /* 0x0000c02001007387 */ /* 0x000fe40000100a00 */
[----:B------:R-:W-:-:S02]  /*7e70*/  IMAD R17, R78, 0x4, R13 ;  /* 0x000000044e117824 */ /* 0x000fc400078e020d */
[----:B------:R1:W-:Y:S04]  /*7e80*/  STL.64 [R1+0xb8], R30 ;  /* 0x0000b81e01007387 */ /* 0x0003e80000100a00 */
[----:B------:R2:W-:Y:S01]  /*7e90*/  STL.64 [R1+0xb0], R28 ;  /* 0x0000b01c01007387 */ /* 0x0005e20000100a00 */
[----:B------:R-:W-:Y:S01]  /*7ea0*/  IMAD R5, R80, 0x4, R17 ;  /* 0x0000000450057824 */ /* 0x000fe200078e0211 */
[-C--:B------:R-:W-:Y:S02]  /*7eb0*/  LEA R26, P3, R22, R152.reuse, 0x1 ;  /* 0x00000098161a7211 */ /* 0x080fe400078608ff */
[-C--:B-1----:R-:W-:Y:S02]  /*7ec0*/  LEA R30, P1, R6, R152.reuse, 0x1 ;  /* 0x00000098061e7211 */ /* 0x082fe400078208ff */
[----:B--2---:R-:W-:-:S02]  /*7ed0*/  LEA R28, P2, R8, R152, 0x1 ;  /* 0x00000098081c7211 */ /* 0x004fc400078408ff */
[-C--:B------:R-:W-:Y:S02]  /*7ee0*/  LEA.HI.X.SX32 R31, R6, R0.reuse, 0x1, P1 ;  /* 0x00000000061f7211 */ /* 0x080fe400008f0eff */
[-C--:B------:R-:W-:Y:S01]  /*7ef0*/  LEA.HI.X.SX32 R29, R8, R0.reuse, 0x1, P2 ;  /* 0x00000000081d7211 */ /* 0x080fe200010f0eff */
[----:B------:R-:W-:Y:S01]  /*7f00*/  IMAD R12, R79, 0x4, R5 ;  /* 0x000000044f0c7824 */ /* 0x000fe200078e0205 */
[----:B------:R-:W-:Y:S01]  /*7f10*/  LEA.HI.X.SX32 R27, R22, R0, 0x1, P3 ;  /* 0x00000000161b7211 */ /* 0x000fe200018f0eff */
[----:B------:R1:W-:Y:S02]  /*7f20*/  STL.64 [R1+0xa8], R30 ;  /* 0x0000a81e01007387 */ /* 0x0003e40000100a00 */
[----:B------:R-:W-:Y:S02]  /*7f30*/  IMAD R16, R81, 0x4, R12 ;  /* 0x0000000451107824 */ /* 0x000fe400078e020c */
[----:B------:R2:W-:Y:S04]  /*7f40*/  STL.64 [R1+0xa0], R28 ;  /* 0x0000a01c01007387 */ /* 0x0005e80000100a00 */
[----:B------:R3:W-:Y:S01]  /*7f50*/  STL.64 [R1+0x98], R26 ;  /* 0x0000981a01007387 */ /* 0x0007e20000100a00 */
[----:B-1----:R-:W-:-:S02]  /*7f60*/  LEA R30, P1, R7, R152, 0x1 ;  /* 0x00000098071e7211 */ /* 0x002fc400078208ff */
[----:B--2---:R-:W-:Y:S02]  /*7f70*/  LEA R28, P2, R15, R152, 0x1 ;  /* 0x000000980f1c7211 */ /* 0x004fe400078408ff */
[----:B------:R-:W-:Y:S02]  /*7f80*/  LEA.HI.X.SX32 R31, R7, R0, 0x1, P1 ;  /* 0x00000000071f7211 */ /* 0x000fe400008f0eff */
[----:B---3--:R-:W-:Y:S01]  /*7f90*/  LEA R26, P3, R21, R152, 0x1 ;  /* 0x00000098151a7211 */ /* 0x008fe200078608ff */
[----:B------:R-:W-:Y:S01]  /*7fa0*/  IMAD R6, R82, 0x4, R16 ;  /* 0x0000000452067824 */ /* 0x000fe200078e0210 */
[-C--:B------:R-:W-:Y:S01]  /*7fb0*/  LEA.HI.X.SX32 R29, R15, R0.reuse, 0x1, P2 ;  /* 0x000000000f1d7211 */ /* 0x080fe200010f0eff */
[----:B------:R1:W-:Y:S01]  /*7fc0*/  STL.64 [R1+0x90], R30 ;  /* 0x0000901e01007387 */ /* 0x0003e20000100a00 */
[----:B------:R-:W-:Y:S01]  /*7fd0*/  LEA.HI.X.SX32 R27, R21, R0, 0x1, P3 ;  /* 0x00000000151b7211 */ /* 0x000fe200018f0eff */
[----:B------:R-:W-:Y:S02]  /*7fe0*/  IMAD R8, R83, 0x4, R6 ;  /* 0x0000000453087824 */ /* 0x000fe400078e0206 */
[----:B------:R2:W-:Y:S02]  /*7ff0*/  STL.64 [R1+0x88], R28 ;  /* 0x0000881c01007387 */ /* 0x0005e40000100a00 */
[----:B------:R-:W-:-:S02]  /*8000*/  IMAD R15, R84, 0x4, R8 ;  /* 0x00000004540f7824 */ /* 0x000fc400078e0208 */
[----:B------:R3:W-:Y:S01]  /*8010*/  STL.64 [R1+0x80], R26 ;  /* 0x0000801a01007387 */ /* 0x0007e20000100a00 */
[CC--:B-1----:R-:W-:Y:S02]  /*8020*/  LEA R30, P1, R11.reuse, R152.reuse, 0x1 ;  /* 0x000000980b1e7211 */ /* 0x0c2fe400078208ff */
[C---:B--2---:R-:W-:Y:S02]  /*8030*/  LEA R28, P2, R14.reuse, R152, 0x1 ;  /* 0x000000980e1c7211 */ /* 0x044fe400078408ff */
[----:B------:R-:W-:Y:S02]  /*8040*/  LEA.HI.X.SX32 R31, R11, R0, 0x1, P1 ;  /* 0x000000000b1f7211 */ /* 0x000fe400008f0eff */
[C---:B---3--:R-:W-:Y:S02]  /*8050*/  LEA R26, P3, R19.reuse, R152, 0x1 ;  /* 0x00000098131a7211 */ /* 0x048fe400078608ff */
[-C--:B------:R-:W-:Y:S01]  /*8060*/  LEA.HI.X.SX32 R29, R14, R0.reuse, 0x1, P2 ;  /* 0x000000000e1d7211 */ /* 0x080fe200010f0eff */
[----:B------:R-:W-:Y:S01]  /*8070*/  IMAD R7, R86, 0x4, R15 ;  /* 0x0000000456077824 */ /* 0x000fe200078e020f */
[----:B------:R-:W-:Y:S01]  /*8080*/  LEA.HI.X.SX32 R27, R19, R0, 0x1, P3 ;  /* 0x00000000131b7211 */ /* 0x000fe200018f0eff */
[----:B------:R1:W-:Y:S02]  /*8090*/  STL.64 [R1+0x78], R30 ;  /* 0x0000781e01007387 */ /* 0x0003e40000100a00 */
[----:B------:R-:W-:-:S02]  /*80a0*/  IMAD R11, R85, 0x4, R7 ;  /* 0x00000004550b7824 */ /* 0x000fc400078e0207 */
[----:B------:R2:W-:Y:S04]  /*80b0*/  STL.64 [R1+0x70], R28 ;  /* 0x0000701c01007387 */ /* 0x0005e80000100a00 */
[----:B------:R3:W-:Y:S01]  /*80c0*/  STL.64 [R1+0x68], R26 ;  /* 0x0000681a01007387 */ /* 0x0007e20000100a00 */
[CC--:B-1----:R-:W-:Y:S02]  /*80d0*/  LEA R30, P1, R9.reuse, R152.reuse, 0x1 ;  /* 0x00000098091e7211 */ /* 0x0c2fe400078208ff */
[----:B--2---:R-:W-:Y:S02]  /*80e0*/  LEA R28, P2, R10, R152, 0x1 ;  /* 0x000000980a1c7211 */ /* 0x004fe400078408ff */
[----:B------:R-:W-:Y:S02]  /*80f0*/  LEA.HI.X.SX32 R31, R9, R0, 0x1, P1 ;  /* 0x00000000091f7211 */ /* 0x000fe400008f0eff */
[----:B---3--:R-:W-:Y:S01]  /*8100*/  LEA R26, P3, R18, R152, 0x1 ;  /* 0x00000098121a7211 */ /* 0x008fe200078608ff */
[----:B------:R-:W-:Y:S01]  /*8110*/  IMAD R14, R87, 0x4, R11 ;  /* 0x00000004570e7824 */ /* 0x000fe200078e020b */
[-C--:B------:R-:W-:Y:S01]  /*8120*/  LEA.HI.X.SX32 R29, R10, R0.reuse, 0x1, P2 ;  /* 0x000000000a1d7211 */ /* 0x080fe200010f0eff */
[----:B------:R1:W-:Y:S01]  /*8130*/  STL.64 [R1+0x60], R30 ;  /* 0x0000601e01007387 */ /* 0x0003e20000100a00 */
[----:B------:R-:W-:-:S02]  /*8140*/  LEA.HI.X.SX32 R27, R18, R0, 0x1, P3 ;  /* 0x00000000121b7211 */ /* 0x000fc400018f0eff */
[----:B------:R-:W-:Y:S01]  /*8150*/  LEA R9, R88, R14, 0x2 ;  /* 0x0000000e58097211 */ /* 0x000fe200078e10ff */
[----:B------:R2:W-:Y:S04]  /*8160*/  STL.64 [R1+0x58], R28 ;  /* 0x0000581c01007387 */ /* 0x0005e80000100a00 */
[----:B------:R3:W-:Y:S01]  /*8170*/  STL.64 [R1+0x50], R26 ;  /* 0x0000501a01007387 */ /* 0x0007e20000100a00 */
[CC--:B-1----:R-:W-:Y:S02]  /*8180*/  LEA R30, P1, R4.reuse, R152.reuse, 0x1 ;  /* 0x00000098041e7211 */ /* 0x0c2fe400078208ff */
[----:B--2---:R-:W-:Y:S02]  /*8190*/  LEA R28, P2, R13, R152, 0x1 ;  /* 0x000000980d1c7211 */ /* 0x004fe400078408ff */
[----:B------:R-:W-:-:S02]  /*81a0*/  LEA.HI.X.SX32 R31, R4, R0, 0x1, P1 ;  /* 0x00000000041f7211 */ /* 0x000fc400008f0eff */
[----:B---3--:R-:W-:Y:S01]  /*81b0*/  LEA R26, P3, R17, R152, 0x1 ;  /* 0x00000098111a7211 */ /* 0x008fe200078608ff */
[----:B------:R-:W-:Y:S01]  /*81c0*/  IMAD R10, R89, 0x4, R9 ;  /* 0x00000004590a7824 */ /* 0x000fe200078e0209 */
[-C--:B------:R-:W-:Y:S01]  /*81d0*/  LEA.HI.X.SX32 R29, R13, R0.reuse, 0x1, P2 ;  /* 0x000000000d1d7211 */ /* 0x080fe200010f0eff */
[----:B------:R-:W-:Y:S01]  /*81e0*/  STL.64 [R1+0x48], R30 ;  /* 0x0000481e01007387 */ /* 0x000fe20000100a00 */
[----:B------:R-:W-:Y:S01]  /*81f0*/  LEA.HI.X.SX32 R27, R17, R0, 0x1, P3 ;  /* 0x00000000111b7211 */ /* 0x000fe200018f0eff */
[----:B------:R-:W-:Y:S02]  /*8200*/  IMAD R13, R90, 0x4, R10 ;  /* 0x000000045a0d7824 */ /* 0x000fe400078e020a */
[----:B------:R1:W-:Y:S02]  /*8210*/  STL.64 [R1+0x40], R28 ;  /* 0x0000401c01007387 */ /* 0x0003e40000100a00 */
[----:B------:R-:W-:Y:S02]  /*8220*/  IMAD R4, R92, 0x4, R13 ;  /* 0x000000045c047824 */ /* 0x000fe400078e020d */
[----:B------:R2:W-:Y:S01]  /*8230*/  STL.64 [R1+0x38], R26 ;  /* 0x0000381a01007387 */ /* 0x0005e20000100a00 */
[----:B-1----:R-:W-:-:S02]  /*8240*/  LEA R28, P1, R5, R152, 0x1 ;  /* 0x00000098051c7211 */ /* 0x002fc400078208ff */
[C---:B--2---:R-:W-:Y:S02]  /*8250*/  LEA R26, P2, R12.reuse, R152, 0x1 ;  /* 0x000000980c1a7211 */ /* 0x044fe400078408ff */
[-C--:B------:R-:W-:Y:S01]  /*8260*/  LEA.HI.X.SX32 R29, R5, R0.reuse, 0x1, P1 ;  /* 0x00000000051d7211 */ /* 0x080fe200008f0eff */
[----:B------:R-:W-:Y:S01]  /*8270*/  IMAD R5, R91, 0x4, R4 ;  /* 0x000000045b057824 */ /* 0x000fe200078e0204 */
[----:B------:R-:W-:-:S03]  /*8280*/  LEA.HI.X.SX32 R27, R12, R0, 0x1, P2 ;  /* 0x000000000c1b7211 */ /* 0x000fc600010f0eff */
[----:B------:R1:W-:Y:S01]  /*8290*/  STL.64 [R1+0x30], R28 ;  /* 0x0000301c01007387 */ /* 0x0003e20000100a00 */
[----:B------:R-:W-:-:S03]  /*82a0*/  IMAD R12, R93, 0x4, R5 ;  /* 0x000000045d0c7824 */ /* 0x000fc600078e0205 */
[----:B------:R2:W-:Y:S01]  /*82b0*/  STL.64 [R1+0x28], R26 ;  /* 0x0000281a01007387 */ /* 0x0005e20000100a00 */
[-C--:B------:R-:W-:Y:S02]  /*82c0*/  LEA R18, P3, R16, R152.reuse, 0x1 ;  /* 0x0000009810127211 */ /* 0x080fe400078608ff */
[-C--:B-1----:R-:W-:Y:S02]  /*82d0*/  LEA R28, P1, R6, R152.reuse, 0x1 ;  /* 0x00000098061c7211 */ /* 0x082fe400078208ff */
[----:B--2---:R-:W-:Y:S02]  /*82e0*/  LEA R26, P2, R8, R152, 0x1 ;  /* 0x00000098081a7211 */ /* 0x004fe400078408ff */
[-C--:B------:R-:W-:Y:S01]  /*82f0*/  LEA.HI.X.SX32 R29, R6, R0.reuse, 0x1, P1 ;  /* 0x00000000061d7211 */ /* 0x080fe200008f0eff */
[----:B------:R-:W-:Y:S01]  /*8300*/  IMAD R6, R94, 0x4, R12 ;  /* 0x000000045e067824 */ /* 0x000fe200078e020c */
[----:B------:R-:W-:Y:S02]  /*8310*/  LEA.HI.X.SX32 R27, R8, R0, 0x1, P2 ;  /* 0x00000000081b7211 */ /* 0x000fe400010f0eff */
[----:B------:R-:W-:Y:S01]  /*8320*/  LEA R250, P2, R11, R152, 0x1 ;  /* 0x000000980bfa7211 */ /* 0x000fe200078408ff */
[----:B------:R-:W-:Y:S01]  /*8330*/  IMAD R8, R95, 0x4, R6 ;  /* 0x000000045f087824 */ /* 0x000fe200078e0206 */
[----:B------:R-:W-:-:S02]  /*8340*/  LEA.HI.X.SX32 R19, R16, R0, 0x1, P3 ;  /* 0x0000000010137211 */ /* 0x000fc400018f0eff */
[----:B------:R-:W-:Y:S02]  /*8350*/  LEA R16, P1, R7, R152, 0x1 ;  /* 0x0000009807107211 */ /* 0x000fe400078208ff */
[-C--:B------:R-:W-:Y:S01]  /*8360*/  LEA.HI.X.SX32 R251, R11, R0.reuse, 0x1, P2 ;  /* 0x000000000bfb7211 */ /* 0x080fe200010f0eff */
[----:B------:R-:W-:Y:S01]  /*8370*/  IMAD R11, R96, 0x4, R8 ;  /* 0x00000004600b7824 */ /* 0x000fe200078e0208 */
[----:B------:R-:W-:Y:S02]  /*8380*/  LEA.HI.X.SX32 R17, R7, R0, 0x1, P1 ;  /* 0x0000000007117211 */ /* 0x000fe400008f0eff */
[CC--:B------:R-:W-:Y:S01]  /*8390*/  LEA R246, P1, R9.reuse, R152.reuse, 0x1 ;  /* 0x0000009809f67211 */ /* 0x0c0fe200078208ff */
[----:B------:R-:W-:Y:S01]  /*83a0*/  IMAD R7, R98, 0x4, R11 ;  /* 0x0000000462077824 */ /* 0x000fe200078e020b */
[----:B------:R1:W-:Y:S01]  /*83b0*/  STL.64 [R1+0x20], R18 ;  /* 0x0000201201007387 */ /* 0x0003e20000100a00 */
[C---:B------:R-:W-:Y:S02]  /*83c0*/  LEA R244, P2, R10.reuse, R152, 0x1 ;  /* 0x000000980af47211 */ /* 0x040fe400078408ff */
[-C--:B------:R-:W-:Y:S01]  /*83d0*/  LEA.HI.X.SX32 R247, R9, R0.reuse, 0x1, P1 ;  /* 0x0000000009f77211 */ /* 0x080fe200008f0eff */
[----:B------:R-:W-:Y:S01]  /*83e0*/  IMAD R9, R97, 0x4, R7 ;  /* 0x0000000461097824 */ /* 0x000fe200078e0207 */
[----:B------:R-:W-:-:S02]  /*83f0*/  LEA.HI.X.SX32 R245, R10, R0, 0x1, P2 ;  /* 0x000000000af57211 */ /* 0x000fc400010f0eff */
[-C--:B------:R-:W-:Y:S02]  /*8400*/  LEA R240, P1, R4, R152.reuse, 0x1 ;  /* 0x0000009804f07211 */ /* 0x080fe400078208ff */
[----:B-1----:R-:W-:Y:S01]  /*8410*/  LEA R18, P3, R15, R152, 0x1 ;  /* 0x000000980f127211 */ /* 0x002fe200078608ff */
[----:B0-----:R-:W-:-:S03]  /*8420*/  IMAD R10, R99, 0x4, R9 ;  /* 0x00000004630a7824 */ /* 0x001fc600078e0209 */
[----:B------:R-:W-:Y:S02]  /*8430*/  LEA.HI.X.SX32 R19, R15, R0, 0x1, P3 ;  /* 0x000000000f137211 */ /* 0x000fe400018f0eff */
[CC--:B------:R-:W-:Y:S02]  /*8440*/  LEA R248, P3, R14.reuse, R152.reuse, 0x1 ;  /* 0x000000980ef87211 */ /* 0x0c0fe400078608ff */
[----:B------:R-:W-:Y:S02]  /*8450*/  LEA R238, P2, R5, R152, 0x1 ;  /* 0x0000009805ee7211 */ /* 0x000fe400078408ff */
[-C--:B------:R-:W-:Y:S02]  /*8460*/  LEA.HI.X.SX32 R249, R14, R0.reuse, 0x1, P3 ;  /* 0x000000000ef97211 */ /* 0x080fe400018f0eff */
[----:B------:R-:W-:Y:S01]  /*8470*/  LEA.HI.X.SX32 R241, R4, R0, 0x1, P1 ;  /* 0x0000000004f17211 */ /* 0x000fe200008f0eff */
[----:B------:R-:W-:Y:S01]  /*8480*/  IMAD R4, R100, 0x4, R10 ;  /* 0x0000000464047824 */ /* 0x000fe200078e020a */
[----:B------:R-:W-:Y:S01]  /*8490*/  LEA R242, P3, R13, R152, 0x1 ;  /* 0x000000980df27211 */ /* 0x000fe200078608ff */
[----:B------:R4:W-:Y:S01]  /*84a0*/  STL.64 [R1+0x18], R28 ;  /* 0x0000181c01007387 */ /* 0x0009e20000100a00 */
[----:B------:R-:W-:Y:S01]  /*84b0*/  LEA.HI.X.SX32 R239, R5, R0, 0x1, P2 ;  /* 0x0000000005ef7211 */ /* 0x000fe200010f0eff */
[----:B------:R-:W-:Y:S01]  /*84c0*/  IMAD R5, R101, 0x4, R4 ;  /* 0x0000000465057824 */ /* 0x000fe200078e0204 */
[----:B------:R-:W-:Y:S01]  /*84d0*/  LEA R232, P2, R8, R152, 0x1 ;  /* 0x0000009808e87211 */ /* 0x000fe200078408ff */
[----:B------:R4:W-:Y:S01]  /*84e0*/  STL.64 [R1+0x10], R26 ;  /* 0x0000101a01007387 */ /* 0x0009e20000100a00 */
[----:B------:R-:W-:-:S03]  /*84f0*/  LEA.HI.X.SX32 R243, R13, R0, 0x1, P3 ;  /* 0x000000000df37211 */ /* 0x000fc600018f0eff */
[----:B------:R4:W-:Y:S01]  /*8500*/  STL.64 [R1+0x8], R18 ;  /* 0x0000081201007387 */ /* 0x0009e20000100a00 */
[----:B------:R-:W-:-:S03]  /*8510*/  LEA R236, P3, R12, R152, 0x1 ;  /* 0x000000980cec7211 */ /* 0x000fc600078608ff */
[----:B------:R4:W-:Y:S01]  /*8520*/  STL.64 [R1], R16 ;  /* 0x0000001001007387 */ /* 0x0009e20000100a00 */
[----:B------:R-:W-:Y:S02]  /*8530*/  LEA R234, P1, R6, R152, 0x1 ;  /* 0x0000009806ea7211 */ /* 0x000fe400078208ff */
[-C--:B------:R-:W-:Y:S01]  /*8540*/  LEA.HI.X.SX32 R233, R8, R0.reuse, 0x1, P2 ;  /* 0x0000000008e97211 */ /* 0x080fe200010f0eff */
[----:B------:R-:W-:Y:S01]  /*8550*/  IMAD R8, R102, 0x4, R5 ;  /* 0x0000000466087824 */ /* 0x000fe200078e0205 */
[----:B------:R-:W-:Y:S02]  /*8560*/  LEA.HI.X.SX32 R237, R12, R0, 0x1, P3 ;  /* 0x000000000ced7211 */ /* 0x000fe400018f0eff */
[----:B------:R-:W-:Y:S02]  /*8570*/  LEA R230, P3, R11, R152, 0x1 ;  /* 0x000000980be67211 */ /* 0x000fe400078608ff */
[----:B------:R-:W-:Y:S01]  /*8580*/  LEA.HI.X.SX32 R235, R6, R0, 0x1, P1 ;  /* 0x0000000006eb7211 */ /* 0x000fe200008f0eff */
[----:B------:R-:W-:Y:S01]  /*8590*/  IMAD R6, R104, 0x4, R8 ;  /* 0x0000000468067824 */ /* 0x000fe200078e0208 */
[----:B------:R-:W-:-:S02]  /*85a0*/  LEA R228, P1, R7, R152, 0x1 ;  /* 0x0000009807e47211 */ /* 0x000fc400078208ff */
[----:B------:R-:W-:Y:S02]  /*85b0*/  LEA.HI.X.SX32 R231, R11, R0, 0x1, P3 ;  /* 0x000000000be77211 */ /* 0x000fe400018f0eff */
[----:B------:R-:W-:Y:S02]  /*85c0*/  LOP3.LUT R3, R182, 0x60, RZ, 0xc0, !PT ;  /* 0x00000060b6037812 */ /* 0x000fe400078ec0ff */
[-C--:B------:R-:W-:Y:S02]  /*85d0*/  LEA R226, P2, R9, R152.reuse, 0x1 ;  /* 0x0000009809e27211 */ /* 0x080fe400078408ff */
[----:B------:R-:W-:Y:S02]  /*85e0*/  LEA R224, P3, R10, R152, 0x1 ;  /* 0x000000980ae07211 */ /* 0x000fe400078608ff */
[----:B------:R-:W-:Y:S01]  /*85f0*/  LEA.HI.X.SX32 R229, R7, R0, 0x1, P1 ;  /* 0x0000000007e57211 */ /* 0x000fe200008f0eff */
[----:B------:R-:W-:Y:S01]  /*8600*/  IMAD R7, R103, 0x4, R6 ;  /* 0x0000000467077824 */ /* 0x000fe200078e0206 */
[----:B------:R-:W-:-:S02]  /*8610*/  LOP3.LUT R20, R182, 0x80, RZ, 0xc0, !PT ;  /* 0x00000080b6147812 */ /* 0x000fc400078ec0ff */
[----:B------:R-:W-:Y:S01]  /*8620*/  LEA.HI R3, R3, R143, RZ, 0x1f ;  /* 0x0000008f03037211 */ /* 0x000fe200078ff8ff */
[----:B------:R-:W-:Y:S01]  /*8630*/  IMAD R21, R105, 0x4, R7 ;  /* 0x0000000469157824 */ /* 0x000fe200078e0207 */
[-C--:B------:R-:W-:Y:S02]  /*8640*/  LEA.HI.X.SX32 R227, R9, R0.reuse, 0x1, P2 ;  /* 0x0000000009e37211 */ /* 0x080fe400010f0eff */
[----:B------:R-:W-:Y:S02]  /*8650*/  LEA.HI.X.SX32 R225, R10, R0, 0x1, P3 ;  /* 0x000000000ae17211 */ /* 0x000fe400018f0eff */
[----:B------:R-:W-:Y:S02]  /*8660*/  SHF.R.U32.HI R20, RZ, 0x2, R20 ;  /* 0x00000002ff147819 */ /* 0x000fe40000011614 */
[-C--:B------:R-:W-:Y:S02]  /*8670*/  LEA R222, P1, R4, R152.reuse, 0x1 ;  /* 0x0000009804de7211 */ /* 0x080fe400078208ff */
[----:B------:R-:W-:-:S02]  /*8680*/  LEA R220, P2, R5, R152, 0x1 ;  /* 0x0000009805dc7211 */ /* 0x000fc400078408ff */
[----:B------:R-:W-:Y:S01]  /*8690*/  LEA R218, P3, R8, R152, 0x1 ;  /* 0x0000009808da7211 */ /* 0x000fe200078608ff */
[----:B------:R-:W-:Y:S01]  /*86a0*/  IMAD.IADD R24, R145, 0x1, R3 ;  /* 0x0000000191187824 */ /* 0x000fe200078e0203 */
[----:B------:R-:W-:Y:S01]  /*86b0*/  LOP3.LUT R20, R20, 0x10, R182, 0xf8, !PT ;  /* 0x0000001014147812 */ /* 0x000fe200078ef8b6 */
[----:B------:R-:W-:Y:S01]  /*86c0*/  VIADD R142, R178, 0x20000 ;  /* 0x00020000b28e7836 */ /* 0x000fe20000000000 */
[-C--:B------:R-:W-:Y:S01]  /*86d0*/  LEA.HI.X.SX32 R223, R4, R0.reuse, 0x1, P1 ;  /* 0x0000000004df7211 */ /* 0x080fe200008f0eff */
[----:B------:R-:W-:Y:S01]  /*86e0*/  IMAD R25, R106, 0x4, R21 ;  /* 0x000000046a197824 */ /* 0x000fe200078e0215 */
[-C--:B------:R-:W-:Y:S02]  /*86f0*/  LEA.HI.X.SX32 R221, R5, R0.reuse, 0x1, P2 ;  /* 0x0000000005dd7211 */ /* 0x080fe400010f0eff */
[----:B------:R-:W-:Y:S01]  /*8700*/  LEA.HI.X.SX32 R219, R8, R0, 0x1, P3 ;  /* 0x0000000008db7211 */ /* 0x000fe200018f0eff */
[----:B----4-:R-:W-:Y:S06]  /*8710*/  @!P5 BRA `(.L_x_6) ;  /* 0x0000000800d8d947 */ /* 0x010fec0003800000 */
[----:B------:R-:W-:Y:S01]  /*8720*/  IMAD.U32 R4, RZ, RZ, UR9 ;  /* 0x00000009ff047e24 */ /* 0x000fe2000f8e00ff */
[----:B------:R-:W-:Y:S01]  /*8730*/  ELECT P1, URZ, PT ;  /* 0x0000000000ff782f */ /* 0x000fe20003820000 */
[----:B------:R-:W-:Y:S01]  /*8740*/  IMAD.MOV.U32 R143, RZ, RZ, RZ ;  /* 0x000000ffff8f7224 */ /* 0x000fe200078e00ff */
[----:B------:R-:W-:Y:S01]  /*8750*/  UMOV UR44, 0x0 ;  /* 0x00000000002c7882 */ /* 0x000fe20000000000 */
[----:B------:R-:W-:Y:S01]  /*8760*/  UMOV UR45, 0x4108490 ;  /* 0x04108490002d7882 */ /* 0x000fe20000000000 */
[----:B------:R-:W-:Y:S01]  /*8770*/  SHF.R.U32.HI R4, RZ, 0x4, R4 ;  /* 0x00000004ff047819 */ /* 0x000fe20000011604 */
[----:B------:R-:W-:Y:S01]  /*8780*/  UMOV UR68, 0x0 ;  /* 0x0000000000447882 */ /* 0x000fe20000000000 */
[----:B------:R-:W-:Y:S01]  /*8790*/  UMOV UR69, 0x4108490 ;  /* 0x0410849000457882 */ /* 0x000fe20000000000 */
[----:B------:R-:W-:Y:S01]  /*87a0*/  UMOV UR50, 0x0 ;  /* 0x0000000000327882 */ /* 0x000fe20000000000 */
[----:B------:R-:W-:Y:S01]  /*87b0*/  SGXT.U32 R9, R4, 0xe ;  /* 0x0000000e0409781a */ /* 0x000fe20000000000 */
[----:B------:R-:W-:Y:S01]  /*87c0*/  VIADD R4, R178, 0x10000 ;  /* 0x00010000b2047836 */ /* 0x000fe20000000000 */
[----:B------:R-:W-:Y:S01]  /*87d0*/  UMOV UR51, 0x4108490 ;  /* 0x0410849000337882 */ /* 0x000fe20000000000 */
[----:B------:R-:W-:Y:S01]  /*87e0*/  UMOV UR60, 0x0 ;  /* 0x00000000003c7882 */ /* 0x000fe20000000000 */
[C---:B------:R-:W-:Y:S01]  /*87f0*/  R2UR UR4, R9.reuse ;  /* 0x00000000090472ca */ /* 0x040fe200000e0000 */
[----:B------:R-:W-:Y:S01]  /*8800*/  @P1 IMAD.MOV.U32 R5, RZ, RZ, 0x40004040 ;  /* 0x40004040ff051424 */ /* 0x000fe200078e00ff */
[----:B------:R-:W-:Y:S01]  /*8810*/  SHF.R.U32.HI R4, RZ, 0x4, R4 ;  /* 0x00000004ff047819 */ /* 0x000fe20000011604 */
[----:B------:R-:W-:Y:S01]  /*8820*/  UMOV UR61, 0x4108490 ;  /* 0x04108490003d7882 */ /* 0x000fe20000000000 */
[----:B------:R-:W-:Y:S01]  /*8830*/  IADD3 R9, P2, PT, R9, 0x80, RZ ;  /* 0x0000008009097810 */ /* 0x000fe20007f5e0ff */
[----:B------:R-:W-:Y:S01]  /*8840*/  UMOV UR62, 0x0 ;  /* 0x00000000003e7882 */ /* 0x000fe20000000000 */
[----:B------:R-:W-:Y:S01]  /*8850*/  SGXT.U32 R8, R4, 0xe ;  /* 0x0000000e0408781a */ /* 0x000fe20000000000 */
[----:B------:R-:W-:Y:S01]  /*8860*/  UMOV UR63, 0x4108490 ;  /* 0x04108490003f7882 */ /* 0x000fe20000000000 */
[C---:B------:R-:W-:Y:S01]  /*8870*/  @P1 R2UR UR43, R5.reuse ;  /* 0x00000000052b12ca */ /* 0x040fe200000e0000 */
[----:B------:R-:W-:Y:S01]  /*8880*/  UMOV UR74, 0x0 ;  /* 0x00000000004a7882 */ /* 0x000fe20000000000 */
[C---:B------:R-:W-:Y:S01]  /*8890*/  R2UR UR13, R8.reuse ;  /* 0x00000000080d72ca */ /* 0x040fe200000e0000 */
[----:B------:R-:W-:Y:S01]  /*88a0*/  UMOV UR75, 0x4108490 ;  /* 0x04108490004b7882 */ /* 0x000fe20000000000 */
[----:B------:R-:W-:Y:S01]  /*88b0*/  @P1 R2UR UR55, R5 ;  /* 0x00000000053712ca */ /* 0x000fe200000e0000 */
[----:B------:R-:W-:Y:S01]  /*88c0*/  IMAD.U32 R4, RZ, RZ, UR4 ;  /* 0x00000004ff047e24 */ /* 0x000fe2000f8e00ff */
[----:B------:R-:W-:Y:S01]  /*88d0*/  IADD3 R8, P3, PT, R8, 0x2, RZ ;  /* 0x0000000208087810 */ /* 0x000fe20007f7e0ff */
[----:B------:R-:W-:Y:S01]  /*88e0*/  UMOV UR56, 0x0 ;  /* 0x0000000000387882 */ /* 0x000fe20000000000 */
[----:B------:R-:W-:Y:S01]  /*88f0*/  R2UR UR14, R9 ;  /* 0x00000000090e72ca */ /* 0x000fe200000e0000 */
[----:B------:R-:W-:Y:S01]  /*8900*/  UMOV UR57, 0x4108490 ;  /* 0x0410849000397882 */ /* 0x000fe20000000000 */
[----:B------:R-:W-:Y:S01]  /*8910*/  @P1 R2UR UR42, R4 ;  /* 0x00000000042a12ca */ /* 0x000fe200000e0000 */
[----:B------:R-:W-:Y:S01]  /*8920*/  UMOV UR66, 0x0 ;  /* 0x0000000000427882 */ /* 0x000fe20000000000 */
[----:B------:R-:W-:Y:S01]  /*8930*/  R2UR UR16, R8 ;  /* 0x00000000081072ca */ /* 0x000fe200000e0000 */
[----:B------:R-:W-:Y:S01]  /*8940*/  UMOV UR67, 0x4108490 ;  /* 0x0410849000437882 */ /* 0x000fe20000000000 */
[----:B------:R-:W-:Y:S01]  /*8950*/  UMOV UR64, 0x0 ;  /* 0x0000000000407882 */ /* 0x000fe20000000000 */
[----:B------:R-:W-:Y:S01]  /*8960*/  IMAD.U32 R4, RZ, RZ, UR13 ;  /* 0x0000000dff047e24 */ /* 0x000fe2000f8e00ff */
[----:B------:R-:W-:Y:S01]  /*8970*/  UMOV UR65, 0x4108490 ;  /* 0x0410849000417882 */ /* 0x000fe20000000000 */
[----:B------:R-:W-:Y:S01]  /*8980*/  UMOV UR58, 0x0 ;  /* 0x00000000003a7882 */ /* 0x000fe20000000000 */
[----:B------:R-:W-:Y:S01]  /*8990*/  UMOV UR59, 0x4108490 ;  /* 0x04108490003b7882 */ /* 0x000fe20000000000 */
[----:B------:R-:W-:Y:S01]  /*89a0*/  UMOV UR70, 0x0 ;  /* 0x0000000000467882 */ /* 0x000fe20000000000 */
[----:B------:R-:W-:Y:S01]  /*89b0*/  @P1 R2UR UR54, R4 ;  /* 0x00000000043612ca */ /* 0x000fe200000e0000 */
[----:B------:R-:W-:Y:S01]  /*89c0*/  UMOV UR71, 0x4108490 ;  /* 0x0410849000477882 */ /* 0x000fe20000000000 */
[----:B------:R-:W-:Y:S01]  /*89d0*/  @P1 MOV R4, R142 ;  /* 0x0000008e00041202 */ /* 0x000fe20000000f00 */
[----:B------:R-:W-:Y:S01]  /*89e0*/  UMOV UR18, 0x0 ;  /* 0x0000000000127882 */ /* 0x000fe20000000000 */
[----:B------:R-:W-:Y:S01]  /*89f0*/  UMOV UR19, 0x4108490 ;  /* 0x0410849000137882 */ /* 0x000fe20000000000 */
[----:B------:R-:W-:Y:S01]  /*8a00*/  UMOV UR20, 0x0 ;  /* 0x0000000000147882 */ /* 0x000fe20000000000 */
[----:B------:R-:W-:-:S02]  /*8a10*/  @P1 R2UR UR4, R4 ;  /* 0x00000000040412ca */ /* 0x000fc400000e0000 */
[----:B------:R-:W-:Y:S01]  /*8a20*/  CS2R R4, SRZ ;  /* 0x0000000000047805 */ /* 0x000fe2000001ff00 */
[----:B------:R-:W-:Y:S01]  /*8a30*/  UMOV UR21, 0x4108490 ;  /* 0x0410849000157882 */ /* 0x000fe20000000000 */
[----:B------:R-:W-:Y:S01]  /*8a40*/  UMOV UR22, 0x0 ;  /* 0x0000000000167882 */ /* 0x000fe20000000000 */
[----:B------:R-:W-:Y:S01]  /*8a50*/  UMOV UR23, 0x4108490 ;  /* 0x0410849000177882 */ /* 0x000fe20000000000 */
[----:B------:R-:W-:Y:S01]  /*8a60*/  UMOV UR24, 0x0 ;  /* 0x0000000000187882 */ /* 0x000fe20000000000 */
[----:B------:R-:W-:Y:S01]  /*8a70*/  UMOV UR25, 0x4108490 ;  /* 0x0410849000197882 */ /* 0x000fe20000000000 */
[----:B------:R-:W-:Y:S01]  /*8a80*/  IADD3.X R4, PT, PT, R4, 0x40004040, RZ, P2, !PT ;  /* 0x4000404004047810 */ /* 0x000fe200017fe4ff */
[----:B------:R0:W-:Y:S01]  /*8a90*/  UTCHMMA gdesc[UR42], gdesc[UR54], tmem[UR5], tmem[UR44], idesc[UR45], !UPT ;  /* 0x00ff2c362a0075ea */ /* 0x0001e2000f800005 */
[----:B------:R-:W-:Y:S01]  /*8aa0*/  IADD3.X R5, PT, PT, R5, 0x40004040, RZ, P3, !PT ;  /* 0x4000404005057810 */ /* 0x000fe20001ffe4ff */
[----:B------:R-:W-:Y:S01]  /*8ab0*/  UMOV UR26, 0x0 ;  /* 0x00000000001a7882 */ /* 0x000fe20000000000 */
[----:B------:R-:W-:Y:S01]  /*8ac0*/  R2UR UR15, R4 ;  /* 0x00000000040f72ca */ /* 0x000fe200000e0000 */
[----:B------:R-:W-:Y:S01]  /*8ad0*/  UMOV UR27, 0x4108490 ;  /* 0x04108490001b7882 */ /* 0x000fe20000000000 */
[----:B------:R-:W-:Y:S01]  /*8ae0*/  R2UR UR17, R5 ;  /* 0x00000000051172ca */ /* 0x000fe200000e0000 */
[----:B------:R-:W-:Y:S01]  /*8af0*/  UMOV UR28, 0x0 ;  /* 0x00000000001c7882 */ /* 0x000fe20000000000 */
        /* <DEDUP_REMOVED lines=9> */
[----:B------:R-:W-:-:S02]  /*8b90*/  UIADD3.64 UR76, UPT, UPT, UR14, 0x80, URZ ;  /* 0x000000800e4c7897 */ /* 0x000fc4000fffe0ff */
[----:B------:R-:W-:Y:S02]  /*8ba0*/  UIADD3.64 UR40, UPT, UPT, UR16, 0x2, URZ ;  /* 0x0000000210287897 */ /* 0x000fe4000fffe0ff */
[----:B------:R1:W-:Y:S01]  /*8bb0*/  UTCHMMA gdesc[UR14], gdesc[UR16], tmem[UR5], tmem[UR68], idesc[UR69], UPT ;  /* 0x00ff44100e0075ea */ /* 0x0003e2000b800005 */
[----:B0-----:R-:W-:Y:S02]  /*8bc0*/  UIADD3.64 UR42, UPT, UPT, UR14, 0x100, URZ ;  /* 0x000001000e2a7897 */ /* 0x001fe4000fffe0ff */
[----:B------:R-:W-:Y:S02]  /*8bd0*/  UIADD3.64 UR48, UPT, UPT, UR16, 0x4, URZ ;  /* 0x0000000410307897 */ /* 0x000fe4000fffe0ff */
[----:B------:R-:W-:Y:S02]  /*8be0*/  UIADD3.64 UR72, UPT, UPT, UR14, 0x180, URZ ;  /* 0x000001800e487897 */ /* 0x000fe4000fffe0ff */
[----:B------:R-:W-:Y:S01]  /*8bf0*/  UIADD3.64 UR44, UPT, UPT, UR16, 0x1fe, URZ ;  /* 0x000001fe102c7897 */ /* 0x000fe2000fffe0ff */
[----:B------:R0:W-:Y:S01]  /*8c00*/  UTCHMMA gdesc[UR76], gdesc[UR40], tmem[UR5], tmem[UR50], idesc[UR51], UPT ;  /* 0x00ff32284c0075ea */ /* 0x0001e2000b800005 */
[----:B------:R-:W-:-:S02]  /*8c10*/  UIADD3.64 UR46, UPT, UPT, UR14, 0x200, URZ ;  /* 0x000002000e2e7897 */ /* 0x000fc4000fffe0ff */
[----:B------:R-:W-:Y:S01]  /*8c20*/  UIADD3.64 UR52, UPT, UPT, UR16, 0x200, URZ ;  /* 0x0000020010347897 */ /* 0x000fe2000fffe0ff */
[----:B------:R2:W-:Y:S01]  /*8c30*/  UTCHMMA gdesc[UR42], gdesc[UR48], tmem[UR5], tmem[UR60], idesc[UR61], UPT ;  /* 0x00ff3c302a0075ea */ /* 0x0005e2000b800005 */
[----:B------:R-:W-:Y:S02]  /*8c40*/  UIADD3.64 UR54, UPT, UPT, UR16, 0x202, URZ ;  /* 0x0000020210367897 */ /* 0x000fe4000fffe0ff */
[----:B-1----:R-:W-:Y:S01]  /*8c50*/  UIADD3.64 UR68, UPT, UPT, UR14, 0x300, URZ ;  /* 0x000003000e447897 */ /* 0x002fe2000fffe0ff */
[----:B------:R1:W-:Y:S01]  /*8c60*/  UTCHMMA gdesc[UR72], gdesc[UR44], tmem[UR5], tmem[UR62], idesc[UR63], UPT ;  /* 0x00ff3e2c480075ea */ /* 0x0003e2000b800005 */
[----:B------:R-:W-:Y:S01]  /*8c70*/  UMOV UR38, 0x0 ;  /* 0x0000000000267882 */ /* 0x000fe20000000000 */
[----:B0-----:R-:W-:Y:S02]  /*8c80*/  UIADD3.64 UR50, UPT, UPT, UR16, 0x204, URZ ;  /* 0x0000020410327897 */ /* 0x001fe4000fffe0ff */
[----:B------:R0:W-:Y:S01]  /*8c90*/  UTCHMMA gdesc[UR46], gdesc[UR52], tmem[UR5], tmem[UR74], idesc[UR75], UPT ;  /* 0x00ff4a342e0075ea */ /* 0x0001e2000b800005 */
[----:B------:R-:W-:-:S02]  /*8ca0*/  UIADD3.64 UR76, UPT, UPT, UR14, 0x380, URZ ;  /* 0x000003800e4c7897 */ /* 0x000fc4000fffe0ff */
[----:B--2---:R-:W-:Y:S02]  /*8cb0*/  UIADD3.64 UR48, UPT, UPT, UR14, 0x280, URZ ;  /* 0x000002800e307897 */ /* 0x004fe4000fffe0ff */
[----:B------:R-:W-:Y:S02]  /*8cc0*/  UIADD3.64 UR60, UPT, UPT, UR14, 0x400, URZ ;  /* 0x000004000e3c7897 */ /* 0x000fe4000fffe0ff */
[----:B-1----:R-:W-:Y:S02]  /*8cd0*/  UIADD3.64 UR62, UPT, UPT, UR16, 0x400, URZ ;  /* 0x00000400103e7897 */ /* 0x002fe4000fffe0ff */
[----:B------:R-:W-:Y:S02]  /*8ce0*/  UIADD3.64 UR72, UPT, UPT, UR14, 0x480, URZ ;  /* 0x000004800e487897 */ /* 0x000fe4000fffe0ff */
[----:B0-----:R-:W-:Y:S01]  /*8cf0*/  UIADD3.64 UR52, UPT, UPT, UR16, 0x3fe, URZ ;  /* 0x000003fe10347897 */ /* 0x001fe2000fffe0ff */
[----:B------:R0:W-:Y:S01]  /*8d00*/  UTCHMMA gdesc[UR48], gdesc[UR54], tmem[UR5], tmem[UR56], idesc[UR57], UPT ;  /* 0x00ff3836300075ea */ /* 0x0001e2000b800005 */
[----:B------:R1:W-:Y:S01]  /*8d10*/  UTCHMMA gdesc[UR68], gdesc[UR50], tmem[UR5], tmem[UR66], idesc[UR67], UPT ;  /* 0x00ff4232440075ea */ /* 0x0003e2000b800005 */
[----:B------:R-:W-:Y:S01]  /*8d20*/  UIADD3.64 UR74, UPT, UPT, UR16, 0x402, URZ ;  /* 0x00000402104a7897 */ /* 0x000fe2000fffe0ff */
[----:B------:R-:W-:Y:S01]  /*8d30*/  UMOV UR39, 0x4108490 ;  /* 0x0410849000277882 */ /* 0x000fe20000000000 */
[----:B------:R-:W-:Y:S01]  /*8d40*/  UMOV UR40, 0x0 ;  /* 0x0000000000287882 */ /* 0x000fe20000000000 */
[----:B------:R-:W-:Y:S01]  /*8d50*/  UMOV UR41, 0x4108490 ;  /* 0x0410849000297882 */ /* 0x000fe20000000000 */
[----:B------:R-:W-:-:S02]  /*8d60*/  UMOV UR42, 0x0 ;  /* 0x00000000002a7882 */ /* 0x000fc40000000000 */
[----:B------:R2:W-:Y:S01]  /*8d70*/  UTCHMMA gdesc[UR76], gdesc[UR52], tmem[UR5], tmem[UR64], idesc[UR65], UPT ;  /* 0x00ff40344c0075ea */ /* 0x0005e2000b800005 */
[----:B------:R3:W-:Y:S01]  /*8d80*/  UTCHMMA gdesc[UR60], gdesc[UR62], tmem[UR5], tmem[UR58], idesc[UR59], UPT ;  /* 0x00ff3a3e3c0075ea */ /* 0x0007e2000b800005 */
[----:B0-----:R-:W-:Y:S01]  /*8d90*/  UIADD3.64 UR54, UPT, UPT, UR16, 0x404, URZ ;  /* 0x0000040410367897 */ /* 0x001fe2000fffe0ff */
[----:B------:R0:W-:Y:S01]  /*8da0*/  UTCHMMA gdesc[UR72], gdesc[UR74], tmem[UR5], tmem[UR70], idesc[UR71], UPT ;  /* 0x00ff464a480075ea */ /* 0x0001e2000b800005 */
[----:B------:R-:W-:Y:S02]  /*8db0*/  UIADD3.64 UR56, UPT, UPT, UR14, 0x580, URZ ;  /* 0x000005800e387897 */ /* 0x000fe4000fffe0ff */
[----:B-1----:R-:W-:Y:S02]  /*8dc0*/  UIADD3.64 UR68, UPT, UPT, UR14, 0x680, URZ ;  /* 0x000006800e447897 */ /* 0x002fe4000fffe0ff */
[----:B------:R-:W-:Y:S02]  /*8dd0*/  UIADD3.64 UR66, UPT, UPT, UR16, 0x602, URZ ;  /* 0x0000060210427897 */ /* 0x000fe4000fffe0ff */
[----:B--2---:R-:W-:-:S02]  /*8de0*/  UIADD3.64 UR52, UPT, UPT, UR14, 0x500, URZ ;  /* 0x000005000e347897 */ /* 0x004fc4000fffe0ff */
[----:B---3--:R-:W-:Y:S02]  /*8df0*/  UIADD3.64 UR58, UPT, UPT, UR16, 0x5fe, URZ ;  /* 0x000005fe103a7897 */ /* 0x008fe4000fffe0ff */
[----:B------:R-:W-:Y:S02]  /*8e00*/  UIADD3.64 UR60, UPT, UPT, UR14, 0x600, URZ ;  /* 0x000006000e3c7897 */ /* 0x000fe4000fffe0ff */
[----:B------:R-:W-:Y:S02]  /*8e10*/  UIADD3.64 UR62, UPT, UPT, UR16, 0x600, URZ ;  /* 0x00000600103e7897 */ /* 0x000fe4000fffe0ff */
[----:B------:R-:W-:Y:S01]  /*8e20*/  UIADD3.64 UR64, UPT, UPT, UR14, 0x700, URZ ;  /* 0x000007000e407897 */ /* 0x000fe2000fffe0ff */
[----:B------:R1:W-:Y:S01]  /*8e30*/  UTCHMMA gdesc[UR52], gdesc[UR54], tmem[UR5], tmem[UR18], idesc[UR19], UPT ;  /* 0x00ff1236340075ea */ /* 0x0003e2000b800005 */
[----:B------:R-:W-:Y:S01]  /*8e40*/  UIADD3.64 UR76, UPT, UPT, UR14, 0x780, URZ ;  /* 0x000007800e4c7897 */ /* 0x000fe2000fffe0ff */
[----:B------:R2:W-:Y:S01]  /*8e50*/  UTCHMMA gdesc[UR56], gdesc[UR58], tmem[UR5], tmem[UR20], idesc[UR21], UPT ;  /* 0x00ff143a380075ea */ /* 0x0005e2000b800005 */
[----:B0-----:R-:W-:-:S02]  /*8e60*/  UIADD3.64 UR70, UPT, UPT, UR14, 0x880, URZ ;  /* 0x000008800e467897 */ /* 0x001fc4000fffe0ff */
[----:B------:R-:W-:Y:S01]  /*8e70*/  UIADD3.64 UR72, UPT, UPT, UR14, 0x900, URZ ;  /* 0x000009000e487897 */ /* 0x000fe2000fffe0ff */
[----:B------:R0:W-:Y:S01]  /*8e80*/  UTCHMMA gdesc[UR60], gdesc[UR62], tmem[UR5], tmem[UR22], idesc[UR23], UPT ;  /* 0x00ff163e3c0075ea */ /* 0x0001e2000b800005 */
[----:B------:R-:W-:Y:S01]  /*8e90*/  UIADD3.64 UR74, UPT, UPT, UR16, 0x804, URZ ;  /* 0x00000804104a7897 */ /* 0x000fe2000fffe0ff */
[----:B------:R3:W-:Y:S01]  /*8ea0*/  UTCHMMA gdesc[UR68], gdesc[UR66], tmem[UR5], tmem[UR24], idesc[UR25], UPT ;  /* 0x00ff1842440075ea */ /* 0x0007e2000b800005 */
[----:B------:R-:W-:Y:S01]  /*8eb0*/  UMOV UR43, 0x4108490 ;  /* 0x04108490002b7882 */ /* 0x000fe20000000000 */
[----:B-1----:R-:W-:Y:S02]  /*8ec0*/  UIADD3.64 UR18, UPT, UPT, UR16, 0x604, URZ ;  /* 0x0000060410127897 */ /* 0x002fe4000fffe0ff */
[----:B------:R-:W-:Y:S02]  /*8ed0*/  UIADD3.64 UR52, UPT, UPT, UR16, 0x7fe, URZ ;  /* 0x000007fe10347897 */ /* 0x000fe4000fffe0ff */
[----:B--2---:R-:W-:Y:S02]  /*8ee0*/  UIADD3.64 UR20, UPT, UPT, UR14, 0x800, URZ ;  /* 0x000008000e147897 */ /* 0x004fe4000fffe0ff */
[----:B------:R-:W-:-:S02]  /*8ef0*/  UIADD3.64 UR54, UPT, UPT, UR16, 0x800, URZ ;  /* 0x0000080010367897 */ /* 0x000fc4000fffe0ff */
[----:B0-----:R-:W-:Y:S01]  /*8f00*/  UIADD3.64 UR22, UPT, UPT, UR16, 0x802, URZ ;  /* 0x0000080210167897 */ /* 0x001fe2000fffe0ff */
[----:B------:R0:W-:Y:S01]  /*8f10*/  UTCHMMA gdesc[UR64], gdesc[UR18], tmem[UR5], tmem[UR26], idesc[UR27], UPT ;  /* 0x00ff1a12400075ea */ /* 0x0001e2000b800005 */
[----:B------:R-:W-:Y:S01]  /*8f20*/  UIADD3.64 UR58, UPT, UPT, UR14, 0x980, URZ ;  /* 0x000009800e3a7897 */ /* 0x000fe2000fffe0ff */
[----:B------:R1:W-:Y:S01]  /*8f30*/  UTCHMMA gdesc[UR76], gdesc[UR52], tmem[UR5], tmem[UR28], idesc[UR29], UPT ;  /* 0x00ff1c344c0075ea */ /* 0x0003e2000b800005 */
[----:B---3--:R-:W-:Y:S02]  /*8f40*/  UIADD3.64 UR24, UPT, UPT, UR16, 0x9fe, URZ ;  /* 0x000009fe10187897 */ /* 0x008fe4000fffe0ff */
[----:B------:R-:W-:Y:S01]  /*8f50*/  UIADD3.64 UR56, UPT, UPT, UR14, 0xa00, URZ ;  /* 0x00000a000e387897 */ /* 0x000fe2000fffe0ff */
[----:B------:R2:W-:Y:S01]  /*8f60*/  UTCHMMA gdesc[UR20], gdesc[UR54], tmem[UR5], tmem[UR30], idesc[UR31], UPT ;  /* 0x00ff1e36140075ea */ /* 0x0005e2000b800005 */
[----:B------:R-:W-:Y:S01]  /*8f70*/  UIADD3.64 UR60, UPT, UPT, UR16, 0xa02, URZ ;  /* 0x00000a02103c7897 */ /* 0x000fe2000fffe0ff */
[----:B------:R3:W-:Y:S01]  /*8f80*/  UTCHMMA gdesc[UR70], gdesc[UR22], tmem[UR5], tmem[UR32], idesc[UR33], UPT ;  /* 0x00ff2016460075ea */ /* 0x0007e2000b800005 */
[----:B------:R-:W-:Y:S01]  /*8f90*/  UIADD3.64 UR62, UPT, UPT, UR14, 0xb80, URZ ;  /* 0x00000b800e3e7897 */ /* 0x000fe2000fffe0ff */
[----:B------:R4:W-:Y:S01]  /*8fa0*/  UTCHMMA gdesc[UR72], gdesc[UR74], tmem[UR5], tmem[UR34], idesc[UR35], UPT ;  /* 0x00ff224a480075ea */ /* 0x0009e2000b800005 */
[----:B0-----:R-:W-:Y:S01]  /*8fb0*/  UIADD3.64 UR18, UPT, UPT, UR16, 0xa00, URZ ;  /* 0x00000a0010127897 */ /* 0x001fe2000fffe0ff */
[----:B------:R0:W-:Y:S01]  /*8fc0*/  UTCHMMA gdesc[UR58], gdesc[UR24], tmem[UR5], tmem[UR36], idesc[UR37], UPT ;  /* 0x00ff24183a0075ea */ /* 0x0001e2000b800005 */
[----:B------:R-:W-:-:S02]  /*8fd0*/  UIADD3.64 UR26, UPT, UPT, UR14, 0xa80, URZ ;  /* 0x00000a800e1a7897 */ /* 0x000fc4000fffe0ff */
[----:B-1----:R-:W-:Y:S02]  /*8fe0*/  UIADD3.64 UR28, UPT, UPT, UR14, 0xb00, URZ ;  /* 0x00000b000e1c7897 */ /* 0x002fe4000fffe0ff */
[----:B------:R-:W-:Y:S02]  /*8ff0*/  UIADD3.64 UR52, UPT, UPT, UR16, 0xa04, URZ ;  /* 0x00000a0410347897 */ /* 0x000fe4000fffe0ff */
[----:B------:R-:W-:Y:S02]  /*9000*/  UIADD3.64 UR68, UPT, UPT, UR16, 0xbfe, URZ ;  /* 0x00000bfe10447897 */ /* 0x000fe4000fffe0ff */
[----:B------:R-:W-:Y:S02]  /*9010*/  UIADD3.64 UR66, UPT, UPT, UR14, 0xc00, URZ ;  /* 0x00000c000e427897 */ /* 0x000fe4000fffe0ff */
[----:B------:R-:W-:Y:S02]  /*9020*/  UIADD3.64 UR64, UPT, UPT, UR16, 0xc00, URZ ;  /* 0x00000c0010407897 */ /* 0x000fe4000fffe0ff */
[----:B--2---:R-:W-:-:S02]  /*9030*/  UIADD3.64 UR20, UPT, UPT, UR14, 0xc80, URZ ;  /* 0x00000c800e147897 */ /* 0x004fc4000fffe0ff */
[----:B---3--:R-:W-:Y:S02]  /*9040*/  UIADD3.64 UR22, UPT, UPT, UR16, 0xc02, URZ ;  /* 0x00000c0210167897 */ /* 0x008fe4000fffe0ff */
[----:B------:R-:W-:Y:S02]  /*9050*/  UIADD3.64 UR76, UPT, UPT, UR14, 0xd00, URZ ;  /* 0x00000d000e4c7897 */ /* 0x000fe4000fffe0ff */
[----:B------:R-:W-:Y:S01]  /*9060*/  UIADD3.64 UR32, UPT, UPT, UR16, 0xc04, URZ ;  /* 0x00000c0410207897 */ /* 0x000fe2000fffe0ff */
[----:B----4-:R-:W-:Y:S01]  /*9070*/  UMOV UR74, 0x0 ;  /* 0x00000000004a7882 */ /* 0x010fe20000000000 */
[----:B------:R-:W-:Y:S01]  /*9080*/  UMOV UR75, 0x4108490 ;  /* 0x04108490004b7882 */ /* 0x000fe20000000000 */
[----:B------:R-:W-:Y:S01]  /*9090*/  UIADD3.64 UR30, UPT, UPT, UR14, 0xd80, URZ ;  /* 0x00000d800e1e7897 */ /* 0x000fe2000fffe0ff */
[----:B------:R1:W-:Y:S01]  /*90a0*/  UTCHMMA gdesc[UR56], gdesc[UR18], tmem[UR5], tmem[UR74], idesc[UR75], UPT ;  /* 0x00ff4a12380075ea */ /* 0x0003e2000b800005 */
[----:B------:R-:W-:Y:S01]  /*90b0*/  UIADD3.64 UR54, UPT, UPT, UR16, 0xdfe, URZ ;  /* 0x00000dfe10367897 */ /* 0x000fe2000fffe0ff */
[----:B------:R2:W-:Y:S01]  /*90c0*/  UTCHMMA gdesc[UR26], gdesc[UR60], tmem[UR5], tmem[UR36], idesc[UR37], UPT ;  /* 0x00ff243c1a0075ea */ /* 0x0005e2000b800005 */
[----:B0-----:R-:W-:-:S02]  /*90d0*/  UIADD3.64 UR24, UPT, UPT, UR14, 0xe00, URZ ;  /* 0x00000e000e187897 */ /* 0x001fc4000fffe0ff */
[----:B------:R-:W-:Y:S02]  /*90e0*/  UIADD3.64 UR34, UPT, UPT, UR16, 0xe00, URZ ;  /* 0x00000e0010227897 */ /* 0x000fe4000fffe0ff */
[----:B------:R-:W-:Y:S01]  /*90f0*/  UIADD3.64 UR70, UPT, UPT, UR14, 0xe80, URZ ;  /* 0x00000e800e467897 */ /* 0x000fe2000fffe0ff */
[----:B------:R-:W-:Y:S01]  /*9100*/  UMOV UR72, 0x0 ;  /* 0x0000000000487882 */ /* 0x000fe20000000000 */
[----:B-1----:R-:W-:Y:S01]  /*9110*/  UIADD3.64 UR18, UPT, UPT, UR16, 0xe02, URZ ;  /* 0x00000e0210127897 */ /* 0x002fe2000fffe0ff */
[----:B------:R-:W-:Y:S01]  /*9120*/  UMOV UR73, 0x4108490 ;  /* 0x0410849000497882 */ /* 0x000fe20000000000 */
[----:B------:R-:W-:Y:S01]  /*9130*/  UIADD3.64 UR14, UPT, UPT, UR14, 0xf00, URZ ;  /* 0x00000f000e0e7897 */ /* 0x000fe2000fffe0ff */
[----:B------:R2:W-:Y:S01]  /*9140*/  UTCHMMA gdesc[UR28], gdesc[UR52], tmem[UR5], tmem[UR72], idesc[UR73], UPT ;  /* 0x00ff48341c0075ea */ /* 0x0005e2000b800005 */
[----:B------:R-:W-:Y:S01]  /*9150*/  UIADD3.64 UR16, UPT, UPT, UR16, 0xe04, URZ ;  /* 0x00000e0410107897 */ /* 0x000fe2000fffe0ff */
[----:B------:R2:W-:Y:S01]  /*9160*/  UTCHMMA gdesc[UR62], gdesc[UR68], tmem[UR5], tmem[UR74], idesc[UR75], UPT ;  /* 0x00ff4a443e0075ea */ /* 0x0005e2000b800005 */
[----:B------:R2:W-:Y:S01]  /*9170*/  UTCHMMA gdesc[UR66], gdesc[UR64], tmem[UR5], tmem[UR38], idesc[UR39], UPT ;  /* 0x00ff2640420075ea */ /* 0x0005e2000b800005 */
[----:B------:R-:W-:Y:S01]  /*9180*/  UMOV UR44, 0x0 ;  /* 0x00000000002c7882 */ /* 0x000fe20000000000 */
[----:B------:R-:W-:Y:S01]  /*9190*/  UMOV UR45, 0x4108490 ;  /* 0x04108490002d7882 */ /* 0x000fe20000000000 */
        /* <DEDUP_REMOVED lines=10> */
[----:B------:R2:W-:Y:S01]  /*9240*/  UTCHMMA gdesc[UR70], gdesc[UR18], tmem[UR5], tmem[UR48], idesc[UR49], UPT ;  /* 0x00ff3012460075ea */ /* 0x0005e2000b800005 */
[----:B------:R2:W-:Y:S01]  /*9250*/  UTCHMMA gdesc[UR14], gdesc[UR16], tmem[UR5], tmem[UR50], idesc[UR51], UPT ;  /* 0x00ff32100e0075ea */ /* 0x0005e2000b800005 */
[----:B------:R2:W-:Y:S01]  /*9260*/  UTCBAR [UR4], URZ ;  /* 0x000000ff040073e9 */ /* 0x0005e200080000ff */
[----:B------:R-:W-:Y:S01]  /*9270*/  NOP ;  /* 0x0000000000007918 */ /* 0x000fe20000000000 */
.L_x_6:
[-C--:B------:R-:W-:Y:S01]  /*9280*/  LEA R216, P2, R6, R152.reuse, 0x1 ;  /* 0x0000009806d87211 */ /* 0x080fe200078408ff */
[----:B------:R-:W-:Y:S01]  /*9290*/  IMAD R27, R107, 0x4, R25 ;  /* 0x000000046b1b7824 */ /* 0x000fe200078e0219 */
[-C--:B------:R-:W-:Y:S02]  /*92a0*/  LEA R212, P3, R7, R152.reuse, 0x1 ;  /* 0x0000009807d47211 */ /* 0x080fe400078608ff */
[----:B------:R-:W-:Y:S01]  /*92b0*/  LEA R210, P1, R21, R152, 0x1 ;  /* 0x0000009815d27211 */ /* 0x000fe200078208ff */
[----:B------:R-:W-:Y:S01]  /*92c0*/  IMAD R28, R108, 0x4, R27 ;  /* 0x000000046c1c7824 */ /* 0x000fe200078e021b */
[----:B------:R-:W-:Y:S02]  /*92d0*/  LOP3.LUT R22, R20, 0x2, RZ, 0xfc, !PT ;  /* 0x0000000214167812 */ /* 0x000fe400078efcff */
[-C--:B------:R-:W-:Y:S02]  /*92e0*/  LEA.HI.X.SX32 R217, R6, R0.reuse, 0x1, P2 ;  /* 0x0000000006d97211 */ /* 0x080fe400010f0eff */
[----:B------:R-:W-:Y:S01]  /*92f0*/  LEA.HI.X.SX32 R213, R7, R0, 0x1, P3 ;  /* 0x0000000007d57211 */ /* 0x000fe200018f0eff */
[----:B------:R-:W-:Y:S06]  /*9300*/  @!P4 BRA `(.L_x_7) ;  /* 0x000000000008c947 */ /* 0x000fec0003800000 */
[----:B------:R-:W0:Y:S02]  /*9310*/  SYNCS.PHASECHK.TRANS64.TRYWAIT P2, [UR9+0x20000], RZ ;  /* 0x020000ffff0075a7 */ /* 0x000e240008041109 */
[----:B0-----:R-:W-:Y:S05]  /*9320*/  @!P2 BRA `(.L_x_8) ;  /* 0x0000010c0074a947 */ /* 0x001fea0003800000 */
.L_x_7:
[----:B------:R-:W3:Y:S01]  /*9330*/  LDL R4, [R1+0x374] ;  /* 0x0003740001047983 */ /* 0x000ee20000100800 */
[----:B------:R-:W-:Y:S01]  /*9340*/  LEA.HI.X.SX32 R211, R21, R0, 0x1, P1 ;  /* 0x0000000015d37211 */ /* 0x000fe200008f0eff */
[----:B------:R-:W-:Y:S01]  /*9350*/  IMAD R21, R109, 0x4, R28 ;  /* 0x000000046d157824 */ /* 0x000fe200078e021c */
[-C--:B------:R-:W-:Y:S01]  /*9360*/  LEA R208, P1, R25, R152.reuse, 0x1 ;  /* 0x0000009819d07211 */ /* 0x080fe200078208ff */
[----:B------:R-:W-:Y:S01]  /*9370*/  BAR.SYNC.DEFER_BLOCKING 0x0 ;  /* 0x0000000000007b1d */ /* 0x000fe20000010000 */
[-C--:B------:R-:W-:Y:S01]  /*9380*/  LEA R204, P3, R28, R152.reuse, 0x1 ;  /* 0x000000981ccc7211 */ /* 0x080fe200078608ff */
[----:B------:R-:W-:Y:S01]  /*9390*/  IMAD R26, R110, 0x4, R21 ;  /* 0x000000046e1a7824 */ /* 0x000fe200078e0215 */
[----:B------:R-:W-:Y:S02]  /*93a0*/  LEA R206, P2, R27, R152, 0x1 ;  /* 0x000000981bce7211 */ /* 0x000fe400078408ff */
[-C--:B------:R-:W-:Y:S01]  /*93b0*/  LEA.HI.X.SX32 R209, R25, R0.reuse, 0x1, P1 ;  /* 0x0000000019d17211 */ /* 0x080fe200008f0eff */
[----:B------:R-:W-:Y:S01]  /*93c0*/  IMAD R25, R111, 0x4, R26 ;  /* 0x000000046f197824 */ /* 0x000fe200078e021a */
[-C--:B------:R-:W-:Y:S01]  /*93d0*/  LEA.HI.X.SX32 R205, R28, R0.reuse, 0x1, P3 ;  /* 0x000000001ccd7211 */ /* 0x080fe200018f0eff */
[----:B------:R-:W0:Y:S01]  /*93e0*/  LDC R45, c[0x0][0x3d8] ;  /* 0x0000f600ff2d7b82 */ /* 0x000e220000000800 */
[----:B------:R-:W-:Y:S01]  /*93f0*/  LEA.HI.X.SX32 R207, R27, R0, 0x1, P2 ;  /* 0x000000001bcf7211 */ /* 0x000fe200010f0eff */
[----:B------:R-:W-:Y:S01]  /*9400*/  STL.64 [R1+0x798], R238 ;  /* 0x000798ee01007387 */ /* 0x000fe20000100a00 */
[----:B------:R-:W-:-:S02]  /*9410*/  LEA R202, P1, R21, R152, 0x1 ;  /* 0x0000009815ca7211 */ /* 0x000fc400078208ff */
[----:B------:R-:W-:Y:S01]  /*9420*/  ISETP.GE.AND P3, PT, R24, R22, PT ;  /* 0x000000161800720c */ /* 0x000fe20003f66270 */
[----:B------:R-:W-:Y:S01]  /*9430*/  IMAD R22, R112, 0x4, R25 ;  /* 0x0000000470167824 */ /* 0x000fe200078e0219 */
[C---:B------:R-:W-:Y:S01]  /*9440*/  LEA R200, P2, R26.reuse, R152, 0x1 ;  /* 0x000000981ac87211 */ /* 0x040fe200078408ff */
[----:B------:R-:W1:Y:S01]  /*9450*/  LDC R28, c[0x0][0x3d8] ;  /* 0x0000f600ff1c7b82 */ /* 0x000e620000000800 */
[-C--:B------:R-:W-:Y:S01]  /*9460*/  LEA.HI.X.SX32 R203, R21, R0.reuse, 0x1, P1 ;  /* 0x0000000015cb7211 */ /* 0x080fe200008f0eff */
[----:B------:R-:W-:Y:S01]  /*9470*/  IMAD R21, R113, 0x4, R22 ;  /* 0x0000000471157824 */ /* 0x000fe200078e0216 */
[----:B------:R-:W-:Y:S01]  /*9480*/  LEA.HI.X.SX32 R201, R26, R0, 0x1, P2 ;  /* 0x000000001ac97211 */ /* 0x000fe200010f0eff */
[----:B------:R-:W-:Y:S01]  /*9490*/  STL.64 [R1+0x790], R234 ;  /* 0x000790ea01007387 */ /* 0x000fe20000100a00 */
[CC--:B------:R-:W-:Y:S02]  /*94a0*/  LEA R198, P1, R25.reuse, R152.reuse, 0x1 ;  /* 0x0000009819c67211 */ /* 0x0c0fe400078208ff */
[C---:B------:R-:W-:Y:S01]  /*94b0*/  LEA R196, P2, R22.reuse, R152, 0x1 ;  /* 0x0000009816c47211 */ /* 0x040fe200078408ff */
[----:B------:R-:W4:Y:S01]  /*94c0*/  LDC R27, c[0x0][0x3d8] ;  /* 0x0000f600ff1b7b82 */ /* 0x000f220000000800 */
[-C--:B------:R-:W-:Y:S01]  /*94d0*/  LEA.HI.X.SX32 R199, R25, R0.reuse, 0x1, P1 ;  /* 0x0000000019c77211 */ /* 0x080fe200008f0eff */
[----:B------:R-:W-:Y:S01]  /*94e0*/  STL.64 [R1+0x788], R230 ;  /* 0x000788e601007387 */ /* 0x000fe20000100a00 */
[----:B------:R-:W-:-:S02]  /*94f0*/  LEA.HI.X.SX32 R197, R22, R0, 0x1, P2 ;  /* 0x0000000016c57211 */ /* 0x000fc400010f0eff */
[----:B------:R-:W-:Y:S01]  /*9500*/  ISETP.GE.AND P2, PT, R24, R20, PT ;  /* 0x000000141800720c */ /* 0x000fe20003f46270 */
[----:B------:R-:W-:Y:S01]  /*9510*/  STL.64 [R1+0x780], R226 ;  /* 0x000780e201007387 */ /* 0x000fe20000100a00 */
[C---:B------:R-:W-:Y:S01]  /*9520*/  LOP3.LUT R26, R20.reuse, 0x3, RZ, 0xfc, !PT ;  /* 0x00000003141a7812 */ /* 0x040fe200078efcff */
[----:B------:R-:W2:Y:S01]  /*9530*/  LDC R25, c[0x0][0x3d8] ;  /* 0x0000f600ff197b82 */ /* 0x000ea20000000800 */
[C---:B------:R-:W-:Y:S01]  /*9540*/  LEA R194, P1, R21.reuse, R152, 0x1 ;  /* 0x0000009815c27211 */ /* 0x040fe200078208ff */
[----:B------:R-:W-:Y:S01]  /*9550*/  STL.64 [R1+0x778], R222 ;  /* 0x000778de01007387 */ /* 0x000fe20000100a00 */
[----:B------:R-:W-:Y:S02]  /*9560*/  LOP3.LUT R22, R20, 0x4, RZ, 0xfc, !PT ;  /* 0x0000000414167812 */ /* 0x000fe400078efcff */
[----:B------:R-:W-:Y:S01]  /*9570*/  LEA.HI.X.SX32 R195, R21, R0, 0x1, P1 ;  /* 0x0000000015c37211 */ /* 0x000fe200008f0eff */
[----:B------:R-:W-:Y:S01]  /*9580*/  STL.64 [R1+0x770], R218 ;  /* 0x000770da01007387 */ /* 0x000fe20000100a00 */
[----:B------:R-:W-:Y:S01]  /*9590*/  ISETP.GE.AND P1, PT, R24, R26, PT ;  /* 0x0000001a1800720c */ /* 0x000fe20003f26270 */
[----:B------:R-:W0:Y:S02]  /*95a0*/  LDC R44, c[0x0][0x3d8] ;  /* 0x0000f600ff2c7b82 */ /* 0x000e240000000800 */
[----:B------:R-:W-:Y:S04]  /*95b0*/  STL.64 [R1+0x768], R212 ;  /* 0x000768d401007387 */ /* 0x000fe80000100a00 */
[----:B------:R-:W-:Y:S02]  /*95c0*/  STL.64 [R1+0x760], R248 ;  /* 0x000760f801007387 */ /* 0x000fe40000100a00 */
[----:B------:R-:W0:Y:S02]  /*95d0*/  LDC R26, c[0x0][0x3d8] ;  /* 0x0000f600ff1a7b82 */ /* 0x000e240000000800 */
[----:B------:R-:W-:Y:S04]  /*95e0*/  STL.64 [R1+0x758], R244 ;  /* 0x000758f401007387 */ /* 0x000fe80000100a00 */
[----:B------:R-:W-:Y:S01]  /*95f0*/  STL.64 [R1+0x750], R240 ;  /* 0x000750f001007387 */ /* 0x000fe20000100a00 */
[----:B--2---:R-:W-:Y:S01]  /*9600*/  IMAD R21, R25, 0x4, R21 ;  /* 0x0000000419157824 */ /* 0x004fe200078e0215 */
[----:B------:R-:W2:Y:S02]  /*9610*/  LDC R46, c[0x0][0x3d8] ;  /* 0x0000f600ff2e7b82 */ /* 0x000ea40000000800 */
[----:B------:R-:W-:Y:S04]  /*9620*/  STL.64 [R1+0x748], R236 ;  /* 0x000748ec01007387 */ /* 0x000fe80000100a00 */
[----:B------:R-:W-:Y:S02]  /*9630*/  STL.64 [R1+0x740], R232 ;  /* 0x000740e801007387 */ /* 0x000fe40000100a00 */
[----:B------:R-:W0:Y:S02]  /*9640*/  LDC R25, c[0x0][0x3d8] ;  /* 0x0000f600ff197b82 */ /* 0x000e240000000800 */
[----:B------:R-:W-:Y:S04]  /*9650*/  STL.64 [R1+0x738], R228 ;  /* 0x000738e401007387 */ /* 0x000fe80000100a00 */
[----:B------:R-:W-:Y:S02]  /*9660*/  STL.64 [R1+0x730], R224 ;  /* 0x000730e001007387 */ /* 0x000fe40000100a00 */
[----:B------:R-:W0:Y:S02]  /*9670*/  LDC R47, c[0x0][0x3d8] ;  /* 0x0000f600ff2f7b82 */ /* 0x000e240000000800 */
[----:B------:R-:W-:Y:S04]  /*9680*/  STL.64 [R1+0x728], R220 ;  /* 0x000728dc01007387 */ /* 0x000fe80000100a00 */
[----:B------:R-:W-:Y:S02]  /*9690*/  STL.64 [R1+0x720], R216 ;  /* 0x000720d801007387 */ /* 0x000fe40000100a00 */
[----:B------:R-:W0:Y:S02]  /*96a0*/  LDC R48, c[0x0][0x3d8] ;  /* 0x0000f600ff307b82 */ /* 0x000e240000000800 */
[----:B-----5:R-:W-:Y:S04]  /*96b0*/  STL.64 [R1+0x718], R214 ;  /* 0x000718d601007387 */ /* 0x020fe80000100a00 */
[----:B------:R1:W-:Y:S01]  /*96c0*/  STL [R1+0x714], R142 ;  /* 0x0007148e01007387 */ /* 0x0003e20000100800 */
[----:B------:R-:W0:Y:S03]  /*96d0*/  @!P0 SYNCS.CCTL.IV [UR9+0x20000] ;  /* 0x02000000ff0089b1 */ /* 0x000e260008000009 */
[----:B------:R-:W-:Y:S04]  /*96e0*/  STL [R1+0x710], R137 ;  /* 0x0007108901007387 */ /* 0x000fe80000100800 */
[----:B------:R-:W-:Y:S01]  /*96f0*/  STL [R1+0x70c], R136 ;  /* 0x00070c8801007387 */ /* 0x000fe20000100800 */
[----:B-1----:R-:W-:-:S03]  /*9700*/  IMAD.SHL.U32 R142, R3, 0x8, RZ ;  /* 0x00000008038e7824 */ /* 0x002fc600078e00ff */
[----:B------:R-:W-:Y:S04]  /*9710*/  STL [R1+0x708], R135 ;  /* 0x0007088701007387 */ /* 0x000fe80000100800 */
[----:B------:R-:W-:Y:S04]  /*9720*/  STL [R1+0x704], R134 ;  /* 0x0007048601007387 */ /* 0x000fe80000100800 */
[----:B------:R-:W-:Y:S04]  /*9730*/  STL [R1+0x700], R133 ;  /* 0x0007008501007387 */ /* 0x000fe80000100800 */
[----:B------:R1:W-:Y:S04]  /*9740*/  STL [R1+0x6fc], R2 ;  /* 0x0006fc0201007387 */ /* 0x0003e80000100800 */
[----:B------:R-:W2:Y:S04]  /*9750*/  LDL.64 R218, [R1+0x260] ;  /* 0x0002600001da7983 */ /* 0x000ea80000100a00 */
[----:B------:R-:W2:Y:S01]  /*9760*/  LDL.64 R212, [R1+0x248] ;  /* 0x0002480001d47983 */ /* 0x000ea20000100a00 */
[----:B-1----:R-:W1:Y:S03]  /*9770*/  S2R R2, SR_TID.X ;  /* 0x0000000000027919 */ /* 0x002e660000002100 */
[----:B------:R-:W2:Y:S04]  /*9780*/  LDL.64 R220, [R1+0x268] ;  /* 0x0002680001dc7983 */ /* 0x000ea80000100a00 */
[----:B------:R-:W2:Y:S01]  /*9790*/  LDL.64 R216, [R1+0x258] ;  /* 0x0002580001d87983 */ /* 0x000ea20000100a00 */
[----:B------:R-:W-:-:S02]  /*97a0*/  PRMT R129, RZ, 0x7610, R129 ;  /* 0x00007610ff817816 */ /* 0x000fc40000000081 */
[----:B------:R-:W-:Y:S01]  /*97b0*/  PRMT R126, RZ, 0x7610, R126 ;  /* 0x00007610ff7e7816 */ /* 0x000fe2000000007e */
[----:B------:R-:W2:Y:S04]  /*97c0*/  LDL.64 R214, [R1+0x250] ;  /* 0x0002500001d67983 */ /* 0x000ea80000100a00 */
[----:B------:R-:W2:Y:S04]  /*97d0*/  LDL.64 R238, [R1+0x228] ;  /* 0x0002280001ee7983 */ /* 0x000ea80000100a00 */
[----:B------:R-:W2:Y:S04]  /*97e0*/  LDL.64 R234, [R1+0x218] ;  /* 0x0002180001ea7983 */ /* 0x000ea80000100a00 */
[----:B------:R-:W2:Y:S04]  /*97f0*/  LDL.64 R230, [R1+0x208] ;  /* 0x0002080001e67983 */ /* 0x000ea80000100a00 */
[----:B------:R-:W2:Y:S01]  /*9800*/  LDL.64 R226, [R1+0x1f8] ;  /* 0x0001f80001e27983 */ /* 0x000ea20000100a00 */
[----:B------:R-:W-:-:S03]  /*9810*/  PRMT R130, RZ, 0x7610, R130 ;  /* 0x00007610ff827816 */ /* 0x000fc60000000082 */
[----:B------:R-:W2:Y:S01]  /*9820*/  LDL.64 R222, [R1+0x1e8] ;  /* 0x0001e80001de7983 */ /* 0x000ea20000100a00 */
[----:B------:R-:W-:-:S03]  /*9830*/  PRMT R128, RZ, 0x7610, R128 ;  /* 0x00007610ff807816 */ /* 0x000fc60000000080 */
[----:B------:R-:W2:Y:S04]  /*9840*/  LDL.64 R248, [R1+0x240] ;  /* 0x0002400001f87983 */ /* 0x000ea80000100a00 */
[----:B------:R-:W2:Y:S04]  /*9850*/  LDL.64 R244, [R1+0x238] ;  /* 0x0002380001f47983 */ /* 0x000ea80000100a00 */
[----:B------:R-:W2:Y:S04]  /*9860*/  LDL.64 R240, [R1+0x230] ;  /* 0x0002300001f07983 */ /* 0x000ea80000100a00 */
[----:B------:R-:W2:Y:S04]  /*9870*/  LDL.64 R236, [R1+0x220] ;  /* 0x0002200001ec7983 */ /* 0x000ea80000100a00 */
[----:B------:R-:W2:Y:S04]  /*9880*/  LDL.64 R232, [R1+0x210] ;  /* 0x0002100001e87983 */ /* 0x000ea80000100a00 */
[----:B------:R-:W2:Y:S04]  /*9890*/  LDL.64 R228, [R1+0x200] ;  /* 0x0002000001e47983 */ /* 0x000ea80000100a00 */
[----:B------:R-:W2:Y:S01]  /*98a0*/  LDL.64 R224, [R1+0x1f0] ;  /* 0x0001f00001e07983 */ /* 0x000ea20000100a00 */
[----:B---3--:R-:W-:-:S13]  /*98b0*/  R2UR UR4, R4 ;  /* 0x00000000040472ca */ /* 0x008fda00000e0000 */
[----:B------:R-:W-:Y:S01]  /*98c0*/  LDTM.16dp32bit_t0_t15.x16 R4, tmem[UR4] ;  /* 0x00000004000479ee */ /* 0x000fe20008a00000 */
[----:B------:R-:W3:Y:S01]  /*98d0*/  LDTM.16dp32bit_t16_t31.x16 R4, tmem[UR4+0x10] ;  /* 0x00001004000479ee */ /* 0x000ee20008a20000 */
[----:B------:R-:W-:Y:S01]  /*98e0*/  NOP ;  /* 0x0000000000007918 */ /* 0x000fe20000000000 */
[-C--:B---3--:R-:W-:Y:S01]  /*98f0*/  FMUL R4, R4, R43.reuse ;  /* 0x0000002b04047220 */ /* 0x088fe20000400000 */
[-C--:B------:R-:W-:Y:S01]  /*9900*/  FMUL R5, R5, R43.reuse ;  /* 0x0000002b05057220 */ /* 0x080fe20000400000 */
[-C--:B------:R-:W-:Y:S01]  /*9910*/  FMUL R7, R7, R43.reuse ;  /* 0x0000002b07077220 */ /* 0x080fe20000400000 */
[-C--:B------:R-:W-:Y:S01]  /*9920*/  FMUL R6, R6, R43.reuse ;  /* 0x0000002b06067220 */ /* 0x080fe20000400000 */
[-C--:B------:R-:W-:Y:S01]  /*9930*/  FMUL R8, R8, R43.reuse ;  /* 0x0000002b08087220 */ /* 0x080fe20000400000 */
[----:B------:R-:W-:Y:S01]  /*9940*/  FSEL R42, R4, -INF , P2 ;  /* 0xff800000042a7808 */ /* 0x000fe20001000000 */
[-C--:B------:R-:W-:Y:S01]  /*9950*/  FMUL R9, R9, R43.reuse ;  /* 0x0000002b09097220 */ /* 0x080fe20000400000 */
[----:B------:R-:W-:Y:S01]  /*9960*/  ISETP.GT.AND P2, PT, R24, R20, PT ;  /* 0x000000141800720c */ /* 0x000fe20003f44270 */
[-C--:B------:R-:W-:Y:S01]  /*9970*/  FMUL R10, R10, R43.reuse ;  /* 0x0000002b0a0a7220 */ /* 0x080fe20000400000 */
[----:B------:R-:W-:Y:S01]  /*9980*/  FSEL R37, R7, -INF , P1 ;  /* 0xff80000007257808 */ /* 0x000fe20000800000 */
[-C--:B------:R-:W-:Y:S01]  /*9990*/  FMUL R33, R11, R43.reuse ;  /* 0x0000002b0b217220 */ /* 0x080fe20000400000 */
[----:B------:R-:W-:Y:S01]  /*99a0*/  FSEL R41, R5, -INF , P2 ;  /* 0xff80000005297808 */ /* 0x000fe20001000000 */
[----:B------:R-:W3:Y:S01]  /*99b0*/  LDC R7, c[0x0][0x3d8] ;  /* 0x0000f600ff077b82 */ /* 0x000ee20000000800 */
[----:B------:R-:W-:Y:S01]  /*99c0*/  LOP3.LUT R5, R20, 0x6, RZ, 0xfc, !PT ;  /* 0x0000000614057812 */ /* 0x000fe200078efcff */
[-C--:B------:R-:W-:Y:S01]  /*99d0*/  FMUL R12, R12, R43.reuse ;  /* 0x0000002b0c0c7220 */ /* 0x080fe20000400000 */
[----:B------:R-:W-:Y:S01]  /*99e0*/  LOP3.LUT R4, R20, 0x5, RZ, 0xfc, !PT ;  /* 0x0000000514047812 */ /* 0x000fe200078efcff */
[----:B------:R-:W-:Y:S01]  /*99f0*/  FMUL R13, R13, R43 ;  /* 0x0000002b0d0d7220 */ /* 0x000fe20000400000 */
[----:B------:R-:W-:Y:S01]  /*9a00*/  ISETP.GE.AND P1, PT, R24, R5, PT ;  /* 0x000000051800720c */ /* 0x000fe20003f26270 */
[-C--:B------:R-:W-:Y:S01]  /*9a10*/  FMUL R14, R14, R43.reuse ;  /* 0x0000002b0e0e7220 */ /* 0x080fe20000400000 */
[----:B------:R-:W-:Y:S01]  /*9a20*/  FSEL R40, R6, -INF , P3 ;  /* 0xff80000006287808 */ /* 0x000fe20001800000 */
[----:B------:R-:W1:Y:S01]  /*9a30*/  LDC R5, c[0x0][0x3d8] ;  /* 0x0000f600ff057b82 */ /* 0x000e620000000800 */
[----:B------:R-:W-:Y:S01]  /*9a40*/  ISETP.GE.AND P2, PT, R24, R22, PT ;  /* 0x000000161800720c */ /* 0x000fe20003f46270 */
[----:B------:R-:W-:Y:S01]  /*9a50*/  IMAD R22, R28, 0x4, R21 ;  /* 0x000000041c167824 */ /* 0x000fe200078e0215 */
[----:B------:R-:W-:Y:S01]  /*9a60*/  ISETP.GE.AND P3, PT, R24, R4, PT ;  /* 0x000000041800720c */ /* 0x000fe20003f66270 */
[-C--:B------:R-:W-:Y:S01]  /*9a70*/  FMUL R15, R15, R43.reuse ;  /* 0x0000002b0f0f7220 */ /* 0x080fe20000400000 */
[----:B------:R-:W-:Y:S01]  /*9a80*/  LOP3.LUT R4, R20, 0x7, RZ, 0xfc, !PT ;  /* 0x0000000714047812 */ /* 0x000fe200078efcff */
[----:B------:R-:W-:Y:S01]  /*9a90*/  FMUL R16, R16, R43 ;  /* 0x0000002b10107220 */ /* 0x000fe20000400000 */
[----:B------:R-:W-:Y:S01]  /*9aa0*/  FSEL R36, R8, -INF , P2 ;  /* 0xff80000008247808 */ /* 0x000fe20001000000 */
[----:B------:R-:W3:Y:S01]  /*9ab0*/  LDC R6, c[0x0][0x3d8] ;  /* 0x0000f600ff067b82 */ /* 0x000ee20000000800 */
[----:B------:R-:W-:-:S02]  /*9ac0*/  ISETP.GE.AND P2, PT, R24, R4, PT ;  /* 0x000000041800720c */ /* 0x000fc40003f46270 */
[----:B------:R-:W-:Y:S02]  /*9ad0*/  LOP3.LUT R4, R20, 0x8, RZ, 0xfc, !PT ;  /* 0x0000000814047812 */ /* 0x000fe400078efcff */
[----:B------:R-:W-:Y:S02]  /*9ae0*/  FSEL R35, R9, -INF , P3 ;  /* 0xff80000009237808 */ /* 0x000fe40001800000 */
[----:B------:R-:W-:Y:S01]  /*9af0*/  ISETP.GE.AND P3, PT, R24, R4, PT ;  /* 0x000000041800720c */ /* 0x000fe20003f66270 */
[----:B------:R-:W3:Y:S01]  /*9b00*/  LDC R28, c[0x0][0x3d8] ;  /* 0x0000f600ff1c7b82 */ /* 0x000ee20000000800 */
[----:B------:R-:W-:Y:S01]  /*9b10*/  FSEL R34, R10, -INF , P1 ;  /* 0xff8000000a227808 */ /* 0x000fe20000800000 */
[----:B0-----:R-:W-:Y:S01]  /*9b20*/  IMAD R10, R26, 0x4, R22 ;  /* 0x000000041a0a7824 */ /* 0x001fe200078e0216 */
[----:B------:R-:W-:Y:S02]  /*9b30*/  LOP3.LUT R4, R20, 0x9, RZ, 0xfc, !PT ;  /* 0x0000000914047812 */ /* 0x000fe400078efcff */
[----:B------:R-:W-:Y:S01]  /*9b40*/  FSEL R33, R33, -INF , P2 ;  /* 0xff80000021217808 */ /* 0x000fe20001000000 */
[----:B----4-:R-:W-:Y:S01]  /*9b50*/  IMAD R11, R27, 0x4, R10 ;  /* 0x000000041b0b7824 */ /* 0x010fe200078e020a */
[----:B------:R-:W-:Y:S01]  /*9b60*/  ISETP.GE.AND P1, PT, R24, R4, PT ;  /* 0x000000041800720c */ /* 0x000fe20003f26270 */
[----:B------:R-:W0:Y:S01]  /*9b70*/  LDC R9, c[0x0][0x3d8] ;  /* 0x0000f600ff097b82 */ /* 0x000e220000000800 */
[----:B------:R-:W-:Y:S01]  /*9b80*/  LOP3.LUT R4, R20, 0xa, RZ, 0xfc, !PT ;  /* 0x0000000a14047812 */ /* 0x000fe200078efcff */
[----:B-1----:R-:W-:Y:S01]  /*9b90*/  IMAD R5, R5, 0x4, R11 ;  /* 0x0000000405057824 */ /* 0x002fe200078e020b */
[----:B------:R-:W-:-:S02]  /*9ba0*/  FSEL R32, R12, -INF , P3 ;  /* 0xff8000000c207808 */ /* 0x000fc40001800000 */
[----:B------:R-:W-:Y:S02]  /*9bb0*/  ISETP.GE.AND P2, PT, R24, R4, PT ;  /* 0x000000041800720c */ /* 0x000fe40003f46270 */
[----:B------:R-:W-:Y:S01]  /*9bc0*/  LOP3.LUT R4, R20, 0xb, RZ, 0xfc, !PT ;  /* 0x0000000b14047812 */ /* 0x000fe200078efcff */
[----:B------:R-:W1:Y:S01]  /*9bd0*/  LDC R26, c[0x0][0x3d8] ;  /* 0x0000f600ff1a7b82 */ /* 0x000e620000000800 */
[----:B---3--:R-:W-:Y:S01]  /*9be0*/  IMAD R6, R6, 0x4, R5 ;  /* 0x0000000406067824 */ /* 0x008fe200078e0205 */
[----:B------:R-:W-:Y:S02]  /*9bf0*/  FSEL R31, R13, -INF , P1 ;  /* 0xff8000000d1f7808 */ /* 0x000fe40000800000 */
[----:B------:R-:W-:Y:S01]  /*9c00*/  ISETP.GE.AND P3, PT, R24, R4, PT ;  /* 0x000000041800720c */ /* 0x000fe20003f66270 */
[----:B------:R-:W-:Y:S01]  /*9c10*/  IMAD R7, R7, 0x4, R6 ;  /* 0x0000000407077824 */ /* 0x000fe200078e0206 */
[C---:B------:R-:W-:Y:S02]  /*9c20*/  LOP3.LUT R4, R20.reuse, 0xc, RZ, 0xfc, !PT ;  /* 0x0000000c14047812 */ /* 0x040fe400078efcff */
[----:B------:R-:W3:Y:S01]  /*9c30*/  LDC R27, c[0x0][0x3d8] ;  /* 0x0000f600ff1b7b82 */ /* 0x000ee20000000800 */
[----:B------:R-:W-:-:S02]  /*9c40*/  LOP3.LUT R8, R20, 0xd, RZ, 0xfc, !PT ;  /* 0x0000000d14087812 */ /* 0x000fc400078efcff */
[----:B------:R-:W-:Y:S01]  /*9c50*/  ISETP.GE.AND P1, PT, R24, R4, PT ;  /* 0x000000041800720c */ /* 0x000fe20003f26270 */
[----:B------:R-:W-:Y:S01]  /*9c60*/  IMAD R4, R28, 0x4, R7 ;  /* 0x000000041c047824 */ /* 0x000fe200078e0207 */
[----:B------:R-:W-:Y:S02]  /*9c70*/  FSEL R30, R14, -INF , P2 ;  /* 0xff8000000e1e7808 */ /* 0x000fe40001000000 */
[----:B------:R-:W-:Y:S01]  /*9c80*/  ISETP.GE.AND P2, PT, R24, R8, PT ;  /* 0x000000081800720c */ /* 0x000fe20003f46270 */
[----:B------:R-:W4:Y:S01]  /*9c90*/  LDC R14, c[0x0][0x3d8] ;  /* 0x0000f600ff0e7b82 */ /* 0x000f220000000800 */
[----:B0-----:R-:W-:Y:S01]  /*9ca0*/  IMAD R8, R9, 0x4, R4 ;  /* 0x0000000409087824 */ /* 0x001fe200078e0204 */
[C---:B------:R-:W-:Y:S02]  /*9cb0*/  LOP3.LUT R9, R20.reuse, 0xe, RZ, 0xfc, !PT ;  /* 0x0000000e14097812 */ /* 0x040fe400078efcff */
[----:B------:R-:W-:Y:S01]  /*9cc0*/  LOP3.LUT R20, R20, 0xf, RZ, 0xfc, !PT ;  /* 0x0000000f14147812 */ /* 0x000fe200078efcff */
[----:B------:R-:W-:Y:S01]  /*9cd0*/  IMAD R12, R25, 0x4, R8 ;  /* 0x00000004190c7824 */ /* 0x000fe200078e0208 */
[----:B------:R-:W-:Y:S01]  /*9ce0*/  FSEL R29, R15, -INF , P3 ;  /* 0xff8000000f1d7808 */ /* 0x000fe20001800000 */
[----:B------:R-:W-:Y:S01]  /*9cf0*/  FMUL R25, R19, R43 ;  /* 0x0000002b13197220 */ /* 0x000fe20000400000 */
[----:B------:R-:W-:Y:S01]  /*9d00*/  ISETP.GE.AND P3, PT, R24, R9, PT ;  /* 0x000000091800720c */ /* 0x000fe20003f66270 */
[----:B-1----:R-:W-:Y:S01]  /*9d10*/  IMAD R9, R26, 0x4, R12 ;  /* 0x000000041a097824 */ /* 0x002fe200078e020c */
[----:B------:R-:W-:Y:S01]  /*9d20*/  FSEL R28, R16, -INF , P1 ;  /* 0xff800000101c7808 */ /* 0x000fe20000800000 */
[----:B------:R-:W-:Y:S01]  /*9d30*/  FMUL R26, R18, R43 ;  /* 0x0000002b121a7220 */ /* 0x000fe20000400000 */
[----:B------:R-:W-:-:S02]  /*9d40*/  ISETP.GE.AND P1, PT, R24, R20, PT ;  /* 0x000000141800720c */ /* 0x000fc40003f26270 */
[----:B------:R-:W0:Y:S01]  /*9d50*/  LDC R20, c[0x0][0x3d8] ;  /* 0x0000f600ff147b82 */ /* 0x000e220000000800 */
[----:B------:R-:W-:Y:S01]  /*9d60*/  FMNMX3 R16, R42, R41, R40, !PT ;  /* 0x000000292a107276 */ /* 0x000fe20007800028 */
[----:B---3--:R-:W-:Y:S02]  /*9d70*/  IMAD R13, R27, 0x4, R9 ;  /* 0x000000041b0d7824 */ /* 0x008fe400078e0209 */
[----:B------:R-:W-:Y:S01]  /*9d80*/  FMUL R27, R17, R43 ;  /* 0x0000002b111b7220 */ /* 0x000fe20000400000 */
[----:B------:R-:W-:Y:S02]  /*9d90*/  FSEL R26, R26, -INF , P3 ;  /* 0xff8000001a1a7808 */ /* 0x000fe40001800000 */
[----:B------:R-:W-:Y:S01]  /*9da0*/  FMNMX3 R16, R16, R37, R36, !PT ;  /* 0x0000002510107276 */ /* 0x000fe20007800024 */
[----:B------:R-:W-:Y:S01]  /*9db0*/  IMAD R15, R45, 0x4, R13 ;  /* 0x000000042d0f7824 */ /* 0x000fe200078e020d */
[----:B------:R-:W1:Y:S01]  /*9dc0*/  LDC R24, c[0x0][0x3d8] ;  /* 0x0000f600ff187b82 */ /* 0x000e620000000800 */
[----:B------:R-:W-:-:S02]  /*9dd0*/  FSEL R27, R27, -INF , P2 ;  /* 0xff8000001b1b7808 */ /* 0x000fc40001000000 */
[----:B------:R-:W-:Y:S01]  /*9de0*/  FMNMX3 R16, R16, R35, R34, !PT ;  /* 0x0000002310107276 */ /* 0x000fe20007800022 */
[----:B----4-:R-:W-:Y:S01]  /*9df0*/  IMAD R14, R14, 0x4, R15 ;  /* 0x000000040e0e7824 */ /* 0x010fe200078e020f */
[----:B------:R-:W-:Y:S02]  /*9e00*/  FSEL R25, R25, -INF , P1 ;  /* 0xff80000019197808 */ /* 0x000fe40000800000 */
[----:B------:R-:W-:Y:S01]  /*9e10*/  FMNMX3 R17, R16, R33, R32, !PT ;  /* 0x0000002110117276 */ /* 0x000fe20007800020 */
[----:B------:R-:W-:Y:S01]  /*9e20*/  IMAD R16, R44, 0x4, R14 ;  /* 0x000000042c107824 */ /* 0x000fe200078e020e */
[----:B------:R-:W-:Y:S01]  /*9e30*/  LEA R190, P1, R22, R152, 0x1 ;  /* 0x0000009816be7211 */ /* 0x000fe200078208ff */
[----:B------:R-:W3:Y:S01]  /*9e40*/  LDC R45, c[0x0][0x3d8] ;  /* 0x0000f600ff2d7b82 */ /* 0x000ee20000000800 */
[----:B------:R-:W-:Y:S02]  /*9e50*/  FMNMX3 R18, R17, R31, R30, !PT ;  /* 0x0000001f11127276 */ /* 0x000fe4000780001e */
[----:B--2---:R-:W-:-:S02]  /*9e60*/  LEA R17, R46, R16, 0x2 ;  /* 0x000000102e117211 */ /* 0x004fc400078e10ff */
[----:B------:R-:W-:Y:S02]  /*9e70*/  FMNMX3 R19, R18, R29, R28, !PT ;  /* 0x0000001d12137276 */ /* 0x000fe4000780001c */
[----:B------:R-:W-:Y:S01]  /*9e80*/  LEA.HI.X.SX32 R191, R22, R0, 0x1, P1 ;  /* 0x0000000016bf7211 */ /* 0x000fe200008f0eff */
[----:B0-----:R-:W-:Y:S01]  /*9e90*/  IMAD R18, R20, 0x4, R17 ;  /* 0x0000000414127824 */ /* 0x001fe200078e0211 */
[----:B------:R-:W-:Y:S01]  /*9ea0*/  FMNMX3 R19, R19, R27, R26, !PT ;  /* 0x0000001b13137276 */ /* 0x000fe2000780001a */
[----:B------:R-:W0:Y:S01]  /*9eb0*/  LDC R44, c[0x0][0x3d8] ;  /* 0x0000f600ff2c7b82 */ /* 0x000e220000000800 */
[-C--:B------:R-:W-:Y:S02]  /*9ec0*/  LEA R192, P2, R21, R152.reuse, 0x1 ;  /* 0x0000009815c07211 */ /* 0x080fe400078408ff */
[----:B------:R-:W-:Y:S01]  /*9ed0*/  LEA R188, P1, R10, R152, 0x1 ;  /* 0x000000980abc7211 */ /* 0x000fe200078208ff */
[----:B-1----:R-:W-:Y:S01]  /*9ee0*/  IMAD R20, R24, 0x4, R18 ;  /* 0x0000000418147824 */ /* 0x002fe200078e0212 */
[----:B------:R-:W-:-:S02]  /*9ef0*/  FMNMX R24, R25, R19, !PT ;  /* 0x0000001319187209 */ /* 0x000fc40007800000 */
[----:B------:R-:W-:Y:S01]  /*9f00*/  LEA.HI.X.SX32 R193, R21, R0, 0x1, P2 ;  /* 0x0000000015c17211 */ /* 0x000fe200010f0eff */
[----:B------:R-:W-:Y:S01]  /*9f10*/  IMAD R19, R47, 0x4, R20 ;  /* 0x000000042f137824 */ /* 0x000fe200078e0214 */
[C---:B------:R-:W-:Y:S01]  /*9f20*/  LEA R186, P2, R11.reuse, R152, 0x1 ;  /* 0x000000980bba7211 */ /* 0x040fe200078408ff */
[----:B------:R-:W1:Y:S01]  /*9f30*/  SHFL.BFLY PT, R22, R24, 0x10, 0x1f ;  /* 0x0e001f0018167f89 */ /* 0x000e6200000e0000 */
[-C--:B------:R-:W-:Y:S02]  /*9f40*/  LEA.HI.X.SX32 R189, R10, R0.reuse, 0x1, P1 ;  /* 0x000000000abd7211 */ /* 0x080fe400008f0eff */
[----:B------:R-:W-:Y:S01]  /*9f50*/  LEA.HI.X.SX32 R187, R11, R0, 0x1, P2 ;  /* 0x000000000bbb7211 */ /* 0x000fe200010f0eff */
[----:B---3--:R-:W-:Y:S01]  /*9f60*/  IMAD R21, R45, 0x4, R19 ;  /* 0x000000042d157824 */ /* 0x008fe200078e0213 */
[-C--:B------:R-:W-:Y:S02]  /*9f70*/  LEA R182, P2, R6, R152.reuse, 0x1 ;  /* 0x0000009806b67211 */ /* 0x080fe400078408ff */
[----:B------:R-:W-:Y:S01]  /*9f80*/  LEA R184, P1, R5, R152, 0x1 ;  /* 0x0000009805b87211 */ /* 0x000fe200078208ff */
[----:B------:R-:W-:Y:S01]  /*9f90*/  IMAD R10, R48, 0x4, R21 ;  /* 0x00000004300a7824 */ /* 0x000fe200078e0215 */
[----:B------:R-:W-:-:S02]  /*9fa0*/  LOP3.LUT R43, R2, 0x1f, RZ, 0xc0, !PT ;  /* 0x0000001f022b7812 */ /* 0x000fc400078ec0ff */
[-C--:B------:R-:W-:Y:S02]  /*9fb0*/  LEA.HI.X.SX32 R183, R6, R0.reuse, 0x1, P2 ;  /* 0x0000000006b77211 */ /* 0x080fe400010f0eff */
[----:B------:R-:W-:Y:S01]  /*9fc0*/  LEA.HI.X.SX32 R185, R5, R0, 0x1, P1 ;  /* 0x0000000005b97211 */ /* 0x000fe200008f0eff */
[----:B0-----:R-:W-:Y:S01]  /*9fd0*/  IMAD R5, R44, 0x4, R10 ;  /* 0x000000042c057824 */ /* 0x001fe200078e020a */
[----:B------:R-:W-:Y:S02]  /*9fe0*/  LEA R178, P2, R4, R152, 0x1 ;  /* 0x0000009804b27211 */ /* 0x000fe400078408ff */
[----:B------:R-:W-:Y:S02]  /*9ff0*/  ISETP.GE.U32.AND P1, PT, R43, 0x10, PT ;  /* 0x000000102b00780c */ /* 0x000fe40003f26070 */
[----:B------:R-:W-:Y:S02]  /*a000*/  LOP3.LUT R6, R2, 0xff, RZ, 0xc0, !PT ;  /* 0x000000ff02067812 */ /* 0x000fe400078ec0ff */
[----:B------:R-:W-:-:S02]  /*a010*/  LEA.HI.X.SX32 R179, R4, R0, 0x1, P2 ;  /* 0x0000000004b37211 */ /* 0x000fc400010f0eff */
[----:B------:R-:W-:Y:S02]  /*a020*/  SHF.R.U32.HI R4, RZ, 0x5, R6 ;  /* 0x00000005ff047819 */ /* 0x000fe40000011606 */
[----:B-1----:R-:W-:Y:S02]  /*a030*/  FMNMX R24, R24, R22, !PT ;  /* 0x0000001618187209 */ /* 0x002fe40007800000 */
[----:B------:R-:W-:Y:S02]  /*a040*/  LOP3.LUT R3, R142, 0x4, R4, 0xf8, !PT ;  /* 0x000000048e037812 */ /* 0x000fe400078ef804 */
[C---:B------:R-:W-:Y:S02]  /*a050*/  LEA R180, P3, R7.reuse, R152, 0x1 ;  /* 0x0000009807b47211 */ /* 0x040fe400078608ff */
[----:B------:R-:W-:Y:S01]  /*a060*/  ISETP.GE.U32.AND P2, PT, R6, 0x80, PT ;  /* 0x000000800600780c */ /* 0x000fe20003f46070 */
[----:B------:R-:W-:Y:S01]  /*a070*/  @!P1 STS [R3+UR9+0x10000], R24 ;  /* 0x0100001803009988 */ /* 0x000fe20008000809 */
[----:B------:R-:W-:-:S02]  /*a080*/  LEA.HI.X.SX32 R181, R7, R0, 0x1, P3 ;  /* 0x0000000007b57211 */ /* 0x000fc400018f0eff */
[----:B------:R-:W-:-:S04]  /*a090*/  LEA R150, P3, R5, R152, 0x1 ;  /* 0x0000009805967211 */ /* 0x000fc800078608ff */
[----:B------:R-:W-:Y:S02]  /*a0a0*/  LEA.HI.X.SX32 R151, R5, R0, 0x1, P3 ;  /* 0x0000000005977211 */ /* 0x000fe400018f0eff */
[----:B------:R-:W-:Y:S02]  /*a0b0*/  LEA R176, P3, R8, R152, 0x1 ;  /* 0x0000009808b07211 */ /* 0x000fe400078608ff */
[----:B------:R-:W-:Y:S01]  /*a0c0*/  LEA R5, R6, UR9, 0x2 ;  /* 0x0000000906057c11 */ /* 0x000fe2000f8e10ff */
[----:B------:R-:W-:Y:S01]  /*a0d0*/  BAR.SYNC.DEFER_BLOCKING 0x0 ;  /* 0x0000000000007b1d */ /* 0x000fe20000010000 */
[----:B------:R-:W-:Y:S02]  /*a0e0*/  LEA.HI.X.SX32 R177, R8, R0, 0x1, P3 ;  /* 0x0000000008b17211 */ /* 0x000fe400018f0eff */
[----:B------:R-:W-:-:S04]  /*a0f0*/  LEA R174, P3, R12, R152, 0x1 ;  /* 0x000000980cae7211 */ /* 0x000fc800078608ff */
[----:B------:R-:W-:Y:S02]  /*a100*/  LEA.HI.X.SX32 R175, R12, R0, 0x1, P3 ;  /* 0x000000000caf7211 */ /* 0x000fe400018f0eff */
[----:B------:R-:W-:-:S04]  /*a110*/  LEA R172, P3, R9, R152, 0x1 ;  /* 0x0000009809ac7211 */ /* 0x000fc800078608ff */
[----:B------:R-:W-:Y:S02]  /*a120*/  LEA.HI.X.SX32 R173, R9, R0, 0x1, P3 ;  /* 0x0000000009ad7211 */ /* 0x000fe400018f0eff */
[----:B------:R-:W-:-:S04]  /*a130*/  LEA R170, P3, R13, R152, 0x1 ;  /* 0x000000980daa7211 */ /* 0x000fc800078608ff */
[----:B------:R-:W-:Y:S02]  /*a140*/  LEA.HI.X.SX32 R171, R13, R0, 0x1, P3 ;  /* 0x000000000dab7211 */ /* 0x000fe400018f0eff */
[C---:B------:R-:W-:Y:S01]  /*a150*/  LEA R168, P3, R15.reuse, R152, 0x1 ;  /* 0x000000980fa87211 */ /* 0x040fe200078608ff */
[----:B------:R-:W0:Y:S03]  /*a160*/  @!P2 LDS R39, [R5+0x10000] ;  /* 0x010000000527a984 */ /* 0x000e260000000800 */
[----:B------:R-:W-:Y:S02]  /*a170*/  LEA.HI.X.SX32 R169, R15, R0, 0x1, P3 ;  /* 0x000000000fa97211 */ /* 0x000fe400018f0eff */
[----:B------:R-:W-:-:S04]  /*a180*/  LEA R166, P3, R14, R152, 0x1 ;  /* 0x000000980ea67211 */ /* 0x000fc800078608ff */
        /* <DEDUP_REMOVED lines=12> */
[----:B0-----:R-:W0:Y:S03]  /*a250*/  SHFL.BFLY PT, R4, R39, 0x1, 0x1f ;  /* 0x0c201f0027047f89 */ /* 0x001e2600000e0000 */
[----:B------:R-:W-:Y:S02]  /*a260*/  LEA.HI.X.SX32 R155, R21, R0, 0x1, P3 ;  /* 0x00000000159b7211 */ /* 0x000fe400018f0eff */
[----:B------:R-:W-:-:S04]  /*a270*/  LEA R152, P3, R10, R152, 0x1 ;  /* 0x000000980a987211 */ /* 0x000fc800078608ff */
[----:B------:R-:W-:Y:S02]  /*a280*/  LEA.HI.X.SX32 R153, R10, R0, 0x1, P3 ;  /* 0x000000000a997211 */ /* 0x000fe400018f0eff */
[----:B------:R-:W-:-:S04]  /*a290*/  LOP3.LUT P3, RZ, R2, 0x1, RZ, 0xc0, !PT ;  /* 0x0000000102ff7812 */ /* 0x000fc8000786c0ff */
[----:B------:R-:W-:Y:S02]  /*a2a0*/  ISETP.LT.U32.AND P3, PT, R6, 0x80, !P3 ;  /* 0x000000800600780c */ /* 0x000fe40005f61070 */
[----:B0-----:R-:W-:-:S11]  /*a2b0*/  FMNMX R39, R39, R4, !PT ;  /* 0x0000000427277209 */ /* 0x001fd60007800000 */
[----:B------:R-:W-:Y:S01]  /*a2c0*/  @P3 STS [R5+0x10000], R39 ;  /* 0x0100002705003388 */ /* 0x000fe20000000800 */
[----:B------:R-:W-:Y:S06]  /*a2d0*/  BAR.SYNC.DEFER_BLOCKING 0x0 ;  /* 0x0000000000007b1d */ /* 0x000fec0000010000 */
[----:B------:R-:W0:Y:S02]  /*a2e0*/  LDS R138, [R142+UR9+0x10000] ;  /* 0x010000098e8a7984 */ /* 0x000e240008000800 */
[----:B------:R-:W-:Y:S01]  /*a2f0*/  BAR.SYNC.DEFER_BLOCKING 0x0 ;  /* 0x0000000000007b1d */ /* 0x000fe20000010000 */
[----:B0-----:R-:W-:-:S05]  /*a300*/  FMNMX R138, R138, -INF , !PT ;  /* 0xff8000008a8a7809 */ /* 0x001fca0007800000 */
[--C-:B------:R-:W-:Y:S01]  /*a310*/  FADD R42, R42, -R138.reuse ;  /* 0x8000008a2a2a7221 */ /* 0x100fe20000000000 */
[--C-:B------:R-:W-:Y:S01]  /*a320*/  FADD R41, R41, -R138.reuse ;  /* 0x8000008a29297221 */ /* 0x100fe20000000000 */
[--C-:B------:R-:W-:Y:S02]  /*a330*/  FADD R40, R40, -R138.reuse ;  /* 0x8000008a28287221 */ /* 0x100fe40000000000 */
[----:B------:R-:W-:Y:S01]  /*a340*/  FMUL R42, R42, 1.4426950216293334961 ;  /* 0x3fb8aa3b2a2a7820 */ /* 0x000fe20000400000 */
[----:B------:R-:W-:Y:S01]  /*a350*/  FMUL R41, R41, 1.4426950216293334961 ;  /* 0x3fb8aa3b29297820 */ /* 0x000fe20000400000 */
[----:B------:R-:W-:Y:S01]  /*a360*/  FMUL R40, R40, 1.4426950216293334961 ;  /* 0x3fb8aa3b28287820 */ /* 0x000fe20000400000 */
[--C-:B------:R-:W-:Y:S01]  /*a370*/  FADD R37, R37, -R138.reuse ;  /* 0x8000008a25257221 */ /* 0x100fe20000000000 */
[----:B------:R-:W-:Y:S01]  /*a380*/  MUFU.EX2 R136, R42 ;  /* 0x0000002a00887308 */ /* 0x000fe20000000800 */
[----:B------:R-:W-:Y:S02]  /*a390*/  FADD R36, R36, -R138 ;  /* 0x8000008a24247221 */ /* 0x000fe40000000000 */
[----:B------:R-:W-:-:S05]  /*a3a0*/  FMUL R37, R37, 1.4426950216293334961 ;  /* 0x3fb8aa3b25257820 */ /* 0x000fca0000400000 */
[----:B------:R-:W0:Y:S01]  /*a3b0*/  MUFU.EX2 R137, R41 ;  /* 0x0000002900897308 */ /* 0x000e220000000800 */
[----:B------:R-:W-:Y:S01]  /*a3c0*/  FMUL R36, R36, 1.4426950216293334961 ;  /* 0x3fb8aa3b24247820 */ /* 0x000fe20000400000 */
[--C-:B------:R-:W-:Y:S01]  /*a3d0*/  FADD R35, R35, -R138.reuse ;  /* 0x8000008a23237221 */ /* 0x100fe20000000000 */
[----:B------:R-:W-:-:S05]  /*a3e0*/  FADD R0, R30, -R138 ;  /* 0x8000008a1e007221 */ /* 0x000fca0000000000 */
[----:B------:R-:W1:Y:S01]  /*a3f0*/  MUFU.EX2 R134, R40 ;  /* 0x0000002800867308 */ /* 0x000e620000000800 */
[----:B------:R-:W-:Y:S01]  /*a400*/  FMUL R35, R35, 1.4426950216293334961 ;  /* 0x3fb8aa3b23237820 */ /* 0x000fe20000400000 */
[----:B------:R-:W-:Y:S01]  /*a410*/  FADD R34, R34, -R138 ;  /* 0x8000008a22227221 */ /* 0x000fe20000000000 */
[----:B------:R-:W-:-:S05]  /*a420*/  FMUL R0, R0, 1.4426950216293334961 ;  /* 0x3fb8aa3b00007820 */ /* 0x000fca0000400000 */
[----:B------:R-:W2:Y:S01]  /*a430*/  MUFU.EX2 R135, R37 ;  /* 0x0000002500877308 */ /* 0x000ea20000000800 */
[----:B------:R-:W-:Y:S01]  /*a440*/  FMUL R34, R34, 1.4426950216293334961 ;  /* 0x3fb8aa3b22227820 */ /* 0x000fe20000400000 */
[----:B------:R-:W-:-:S06]  /*a450*/  FADD R33, R33, -R138 ;  /* 0x8000008a21217221 */ /* 0x000fcc0000000000 */
[----:B------:R-:W3:Y:S01]  /*a460*/  MUFU.EX2 R2, R36 ;  /* 0x0000002400027308 */ /* 0x000ee20000000800 */
[----:B------:R-:W-:Y:S01]  /*a470*/  FMUL R33, R33, 1.4426950216293334961 ;  /* 0x3fb8aa3b21217820 */ /* 0x000fe20000400000 */
[----:B------:R-:W-:-:S06]  /*a480*/  FADD R32, R32, -R138 ;  /* 0x8000008a20207221 */ /* 0x000fcc0000000000 */
[----:B------:R-:W4:Y:S08]  /*a490*/  MUFU.EX2 R133, R35 ;  /* 0x0000002300857308 */ /* 0x000f300000000800 */
[----:B------:R0:W-:Y:S01]  /*a4a0*/  MUFU.EX2 R147, R0 ;  /* 0x0000000000937308 */ /* 0x0001e20000000800 */
[----:B------:R-:W-:Y:S01]  /*a4b0*/  FMUL R32, R32, 1.4426950216293334961 ;  /* 0x3fb8aa3b20207820 */ /* 0x000fe20000400000 */
[----:B------:R-:W-:Y:S01]  /*a4c0*/  FADD R31, R31, -R138 ;  /* 0x8000008a1f1f7221 */ /* 0x000fe20000000000 */
[----:B0-----:R-:W-:-:S05]  /*a4d0*/  FADD R0, R136, R137 ;  /* 0x0000008988007221 */ /* 0x001fca0000000000 */
[----:B------:R-:W0:Y:S01]  /*a4e0*/  MUFU.EX2 R145, R34 ;  /* 0x0000002200917308 */ /* 0x000e220000000800 */
[----:B-1----:R-:W-:Y:S01]  /*a4f0*/  FADD R0, R134, R0 ;  /* 0x0000000086007221 */ /* 0x002fe20000000000 */
[----:B------:R-:W-:-:S03]  /*a500*/  FMUL R31, R31, 1.4426950216293334961 ;  /* 0x3fb8aa3b1f1f7820 */ /* 0x000fc60000400000 */
[----:B--2---:R-:W-:-:S03]  /*a510*/  FADD R0, R135, R0 ;  /* 0x0000000087007221 */ /* 0x004fc60000000000 */
[----:B------:R-:W1:Y:S01]  /*a520*/  MUFU.EX2 R252, R33 ;  /* 0x0000002100fc7308 */ /* 0x000e620000000800 */
[----:B---3--:R-:W-:Y:S01]  /*a530*/  FADD R0, R2, R0 ;  /* 0x0000000002007221 */ /* 0x008fe20000000000 */
[----:B------:R-:W-:-:S06]  /*a540*/  FADD R29, R29, -R138 ;  /* 0x8000008a1d1d7221 */ /* 0x000fcc0000000000 */
[----:B------:R-:W2:Y:S01]  /*a550*/  MUFU.EX2 R149, R32 ;  /* 0x0000002000957308 */ /* 0x000ea20000000800 */
[----:B----4-:R-:W-:Y:S01]  /*a560*/  FADD R0, R133, R0 ;  /* 0x0000000085007221 */ /* 0x010fe20000000000 */
[----:B------:R-:W-:Y:S01]  /*a570*/  FMUL R29, R29, 1.4426950216293334961 ;  /* 0x3fb8aa3b1d1d7820 */ /* 0x000fe20000400000 */
[----:B------:R-:W-:-:S05]  /*a580*/  FADD R28, R28, -R138 ;  /* 0x8000008a1c1c7221 */ /* 0x000fca0000000000 */
[----:B------:R-:W3:Y:S01]  /*a590*/  MUFU.EX2 R148, R31 ;  /* 0x0000001f00947308 */ /* 0x000ee20000000800 */
[----:B0-----:R-:W-:Y:S01]  /*a5a0*/  FADD R0, R145, R0 ;  /* 0x0000000091007221 */ /* 0x001fe20000000000 */
[----:B------:R-:W-:Y:S01]  /*a5b0*/  FMUL R28, R28, 1.4426950216293334961 ;  /* 0x3fb8aa3b1c1c7820 */ /* 0x000fe20000400000 */
[----:B------:R-:W-:Y:S02]  /*a5c0*/  FADD R27, R27, -R138 ;  /* 0x8000008a1b1b7221 */ /* 0x000fe40000000000 */
[----:B-1----:R-:W-:-:S03]  /*a5d0*/  FADD R0, R252, R0 ;  /* 0x00000000fc007221 */ /* 0x002fc60000000000 */
[----:B------:R-:W0:Y:S01]  /*a5e0*/  MUFU.EX2 R146, R29 ;  /* 0x0000001d00927308 */ /* 0x000e220000000800 */
[----:B------:R-:W-:Y:S01]  /*a5f0*/  FMUL R27, R27, 1.4426950216293334961 ;  /* 0x3fb8aa3b1b1b7820 */ /* 0x000fe20000400000 */
[----:B------:R-:W-:Y:S01]  /*a600*/  FADD R26, R26, -R138 ;  /* 0x8000008a1a1a7221 */ /* 0x000fe20000000000 */
[----:B--2---:R-:W-:Y:S01]  /*a610*/  FADD R0, R149, R0 ;  /* 0x0000000095007221 */ /* 0x004fe20000000000 */
[----:B------:R-:W-:-:S04]  /*a620*/  FADD R4, R25, -R138 ;  /* 0x8000008a19047221 */ /* 0x000fc80000000000 */
[----:B------:R-:W1:Y:S01]  /*a630*/  MUFU.EX2 R144, R28 ;  /* 0x0000001c00907308 */ /* 0x000e620000000800 */
[----:B------:R-:W-:Y:S01]  /*a640*/  FMUL R26, R26, 1.4426950216293334961 ;  /* 0x3fb8aa3b1a1a7820 */ /* 0x000fe20000400000 */
[----:B---3--:R-:W-:Y:S01]  /*a650*/  FADD R0, R148, R0 ;  /* 0x0000000094007221 */ /* 0x008fe20000000000 */
[----:B------:R-:W-:-:S05]  /*a660*/  FMUL R4, R4, 1.4426950216293334961 ;  /* 0x3fb8aa3b04047820 */ /* 0x000fca0000400000 */
[----:B------:R-:W2:Y:S01]  /*a670*/  MUFU.EX2 R140, R27 ;  /* 0x0000001b008c7308 */ /* 0x000ea20000000800 */
[----:B------:R-:W-:-:S07]  /*a680*/  FADD R0, R147, R0 ;  /* 0x0000000093007221 */ /* 0x000fce0000000000 */
[----:B------:R-:W3:Y:S01]  /*a690*/  MUFU.EX2 R139, R26 ;  /* 0x0000001a008b7308 */ /* 0x000ee20000000800 */
[----:B0-----:R-:W-:-:S07]  /*a6a0*/  FADD R0, R146, R0 ;  /* 0x0000000092007221 */ /* 0x001fce0000000000 */
[----:B------:R-:W0:Y:S01]  /*a6b0*/  MUFU.EX2 R131, R4 ;  /* 0x0000000400837308 */ /* 0x000e220000000800 */
[----:B-1----:R-:W-:-:S04]  /*a6c0*/  FADD R0, R144, R0 ;  /* 0x0000000090007221 */ /* 0x002fc80000000000 */
[----:B--2---:R-:W-:-:S04]  /*a6d0*/  FADD R0, R140, R0 ;  /* 0x000000008c007221 */ /* 0x004fc80000000000 */
[----:B---3--:R-:W-:-:S04]  /*a6e0*/  FADD R0, R139, R0 ;  /* 0x000000008b007221 */ /* 0x008fc80000000000 */
[----:B0-----:R-:W-:-:S05]  /*a6f0*/  FADD R0, R131, R0 ;  /* 0x0000000083007221 */ /* 0x001fca0000000000 */
[----:B------:R-:W0:Y:S02]  /*a700*/  SHFL.BFLY PT, R4, R0, 0x10, 0x1f ;  /* 0x0e001f0000047f89 */ /* 0x000e2400000e0000 */
[----:B0-----:R-:W-:-:S05]  /*a710*/  FADD R0, R0, R4 ;  /* 0x0000000400007221 */ /* 0x001fca0000000000 */
[----:B------:R-:W-:Y:S01]  /*a720*/  @!P1 STS [R3+UR9+0x10000], R0 ;  /* 0x0100000003009988 */ /* 0x000fe20008000809 */
[----:B------:R-:W-:Y:S06]  /*a730*/  BAR.SYNC.DEFER_BLOCKING 0x0 ;  /* 0x0000000000007b1d */ /* 0x000fec0000010000 */
[----:B------:R-:W0:Y:S04]  /*a740*/  @!P2 LDS R38, [R5+0x10000] ;  /* 0x010000000526a984 */ /* 0x000e280000000800 */
[----:B0-----:R-:W0:Y:S02]  /*a750*/  SHFL.BFLY PT, R0, R38, 0x1, 0x1f ;  /* 0x0c201f0026007f89 */ /* 0x001e2400000e0000 */
[----:B0-----:R-:W-:-:S05]  /*a760*/  FADD R38, R38, R0 ;  /* 0x0000000026267221 */ /* 0x001fca0000000000 */
[----:B------:R0:W-:Y:S01]  /*a770*/  @P3 STS [R5+0x10000], R38 ;  /* 0x0100002605003388 */ /* 0x0001e20000000800 */
[----:B------:R-:W-:Y:S06]  /*a780*/  BAR.SYNC.DEFER_BLOCKING 0x0 ;  /* 0x0000000000007b1d */ /* 0x000fec0000010000 */
[----:B------:R-:W2:Y:S04]  /*a790*/  @P4 LDG.E.U16 R129, desc[UR10][R218.64] ;  /* 0x0000000ada814981 */ /* 0x000ea8000c1e1500 */
[----:B------:R-:W3:Y:S04]  /*a7a0*/  @P4 LDG.E.U16 R126, desc[UR10][R212.64] ;  /* 0x0000000ad47e4981 */ /* 0x000ee8000c1e1500 */
[----:B------:R-:W4:Y:S04]  /*a7b0*/  @P4 LDG.E.U16 R130, desc[UR10][R220.64] ;  /* 0x0000000adc824981 */ /* 0x000f28000c1e1500 */
[----:B------:R-:W2:Y:S04]  /*a7c0*/  LDL.64 R218, [R1+0x1d8] ;  /* 0x0001d80001da7983 */ /* 0x000ea80000100a00 */
[----:B------:R-:W3:Y:S04]  /*a7d0*/  LDL.64 R212, [R1+0x1c0] ;  /* 0x0001c00001d47983 */ /* 0x000ee80000100a00 */
[----:B------:R-:W4:Y:S04]  /*a7e0*/  @P4 LDG.E.U16 R128, desc[UR10][R216.64] ;  /* 0x0000000ad8804981 */ /* 0x000f28000c1e1500 */
[----:B------:R-:W4:Y:S01]  /*a7f0*/  LDL.64 R220, [R1+0x1e0] ;  /* 0x0001e00001dc7983 */ /* 0x000f220000100a00 */
[----:B------:R-:W-:-:S02]  /*a800*/  PRMT R127, RZ, 0x7610, R127 ;  /* 0x00007610ff7f7816 */ /* 0x000fc4000000007f */
[----:B------:R-:W-:Y:S01]  /*a810*/  PRMT R122, RZ, 0x7610, R122 ;  /* 0x00007610ff7a7816 */ /* 0x000fe2000000007a */
[----:B------:R-:W1:Y:S04]  /*a820*/  LDS R142, [R142+UR9+0x10000] ;  /* 0x010000098e8e7984 */ /* 0x000e680008000800 */
[----:B------:R-:W4:Y:S01]  /*a830*/  LDL.64 R216, [R1+0x1d0] ;  /* 0x0001d00001d87983 */ /* 0x000f220000100a00 */
[----:B------:R-:W-:Y:S02]  /*a840*/  PRMT R120, RZ, 0x7610, R120 ;  /* 0x00007610ff787816 */ /* 0x000fe40000000078 */
[----:B------:R-:W-:Y:S01]  /*a850*/  PRMT R118, RZ, 0x7610, R118 ;  /* 0x00007610ff767816 */ /* 0x000fe20000000076 */
[----:B------:R-:W4:Y:S01]  /*a860*/  @P4 LDG.E.U16 R127, desc[UR10][R214.64] ;  /* 0x0000000ad67f4981 */ /* 0x000f22000c1e1500 */
[----:B------:R-:W-:-:S02]  /*a870*/  PRMT R116, RZ, 0x7610, R116 ;  /* 0x00007610ff747816 */ /* 0x000fc40000000074 */
[----:B------:R-:W-:Y:S01]  /*a880*/  PRMT R114, RZ, 0x7610, R114 ;  /* 0x00007610ff727816 */ /* 0x000fe20000000072 */
[----:B------:R-:W4:Y:S01]  /*a890*/  @P4 LDG.E.U16 R122, desc[UR10][R238.64] ;  /* 0x0000000aee7a4981 */ /* 0x000f22000c1e1500 */
[----:B------:R-:W-:Y:S02]  /*a8a0*/  PRMT R112, RZ, 0x7610, R112 ;  /* 0x00007610ff707816 */ /* 0x000fe40000000070 */
[----:B------:R-:W-:Y:S01]  /*a8b0*/  PRMT R109, RZ, 0x7610, R109 ;  /* 0x00007610ff6d7816 */ /* 0x000fe2000000006d */
[----:B------:R-:W4:Y:S01]  /*a8c0*/  @P4 LDG.E.U16 R120, desc[UR10][R234.64] ;  /* 0x0000000aea784981 */ /* 0x000f22000c1e1500 */
[----:B------:R-:W-:-:S03]  /*a8d0*/  PRMT R125, RZ, 0x7610, R125 ;  /* 0x00007610ff7d7816 */ /* 0x000fc6000000007d */
[----:B------:R-:W4:Y:S01]  /*a8e0*/  LDL.64 R214, [R1+0x1c8] ;  /* 0x0001c80001d67983 */ /* 0x000f220000100a00 */
[----:B------:R-:W-:-:S03]  /*a8f0*/  PRMT R124, RZ, 0x7610, R124 ;  /* 0x00007610ff7c7816 */ /* 0x000fc6000000007c */
[----:B------:R-:W4:Y:S01]  /*a900*/  LDL.64 R238, [R1+0x1a0] ;  /* 0x0001a00001ee7983 */ /* 0x000f220000100a00 */
[----:B------:R-:W-:-:S03]  /*a910*/  PRMT R123, RZ, 0x7610, R123 ;  /* 0x00007610ff7b7816 */ /* 0x000fc6000000007b */
[----:B------:R-:W4:Y:S01]  /*a920*/  @P4 LDG.E.U16 R118, desc[UR10][R230.64] ;  /* 0x0000000ae6764981 */ /* 0x000f22000c1e1500 */
[----:B------:R-:W-:-:S03]  /*a930*/  PRMT R121, RZ, 0x7610, R121 ;  /* 0x00007610ff797816 */ /* 0x000fc60000000079 */
[----:B------:R-:W4:Y:S01]  /*a940*/  LDL.64 R234, [R1+0x190] ;  /* 0x0001900001ea7983 */ /* 0x000f220000100a00 */
[----:B------:R-:W-:-:S03]  /*a950*/  PRMT R119, RZ, 0x7610, R119 ;  /* 0x00007610ff777816 */ /* 0x000fc60000000077 */
[----:B------:R-:W4:Y:S01]  /*a960*/  @P4 LDG.E.U16 R116, desc[UR10][R226.64] ;  /* 0x0000000ae2744981 */ /* 0x000f22000c1e1500 */
[----:B------:R-:W-:-:S03]  /*a970*/  PRMT R117, RZ, 0x7610, R117 ;  /* 0x00007610ff757816 */ /* 0x000fc60000000075 */
[----:B------:R-:W4:Y:S01]  /*a980*/  LDL.64 R230, [R1+0x180] ;  /* 0x0001800001e67983 */ /* 0x000f220000100a00 */
[----:B------:R-:W-:-:S03]  /*a990*/  PRMT R115, RZ, 0x7610, R115 ;  /* 0x00007610ff737816 */ /* 0x000fc60000000073 */
[----:B------:R-:W4:Y:S04]  /*a9a0*/  @P4 LDG.E.U16 R114, desc[UR10][R222.64] ;  /* 0x0000000ade724981 */ /* 0x000f28000c1e1500 */
[----:B------:R-:W4:Y:S01]  /*a9b0*/  LDL.64 R226, [R1+0x170] ;  /* 0x0001700001e27983 */ /* 0x000f220000100a00 */
[----:B------:R-:W-:-:S03]  /*a9c0*/  PRMT R113, RZ, 0x7610, R113 ;  /* 0x00007610ff717816 */ /* 0x000fc60000000071 */
[----:B------:R-:W4:Y:S04]  /*a9d0*/  @P4 LDG.E.U16 R125, desc[UR10][R248.64] ;  /* 0x0000000af87d4981 */ /* 0x000f28000c1e1500 */
[----:B------:R-:W4:Y:S01]  /*a9e0*/  LDL.64 R222, [R1+0x160] ;  /* 0x0001600001de7983 */ /* 0x000f220000100a00 */
[----:B------:R-:W-:-:S03]  /*a9f0*/  PRMT R111, RZ, 0x7610, R111 ;  /* 0x00007610ff6f7816 */ /* 0x000fc6000000006f */
[----:B------:R-:W4:Y:S04]  /*aa00*/  @P4 LDG.E.U16 R124, desc[UR10][R244.64] ;  /* 0x0000000af47c4981 */ /* 0x000f28000c1e1500 */
[----:B------:R-:W4:Y:S04]  /*aa10*/  LDL.64 R248, [R1+0x1b8] ;  /* 0x0001b80001f87983 */ /* 0x000f280000100a00 */
        /* <DEDUP_REMOVED lines=10> */
[----:B------:R-:W4:Y:S04]  /*aac0*/  LDL.64 R224, [R1+0x168] ;  /* 0x0001680001e07983 */ /* 0x000f280000100a00 */
[----:B--2---:R-:W2:Y:S04]  /*aad0*/  @P4 LDG.E.U16 R112, desc[UR10][R218.64] ;  /* 0x0000000ada704981 */ /* 0x004ea8000c1e1500 */
[----:B---3--:R-:W3:Y:S04]  /*aae0*/  @P4 LDG.E.U16 R109, desc[UR10][R212.64] ;  /* 0x0000000ad46d4981 */ /* 0x008ee8000c1e1500 */
[----:B------:R-:W2:Y:S04]  /*aaf0*/  LDL.64 R218, [R1+0x150] ;  /* 0x0001500001da7983 */ /* 0x000ea80000100a00 */
[----:B------:R-:W3:Y:S04]  /*ab00*/  LDL.64 R212, [R1+0x138] ;  /* 0x0001380001d47983 */ /* 0x000ee80000100a00 */
[----:B----4-:R-:W4:Y:S04]  /*ab10*/  @P4 LDG.E.U16 R113, desc[UR10][R220.64] ;  /* 0x0000000adc714981 */ /* 0x010f28000c1e1500 */
[----:B------:R-:W4:Y:S04]  /*ab20*/  @P4 LDG.E.U16 R111, desc[UR10][R216.64] ;  /* 0x0000000ad86f4981 */ /* 0x000f28000c1e1500 */
[----:B------:R-:W4:Y:S04]  /*ab30*/  LDL.64 R220, [R1+0x158] ;  /* 0x0001580001dc7983 */ /* 0x000f280000100a00 */
[----:B------:R-:W4:Y:S01]  /*ab40*/  LDL.64 R216, [R1+0x148] ;  /* 0x0001480001d87983 */ /* 0x000f220000100a00 */
[----:B------:R-:W-:-:S02]  /*ab50*/  PRMT R110, RZ, 0x7610, R110 ;  /* 0x00007610ff6e7816 */ /* 0x000fc4000000006e */
[----:B------:R-:W-:Y:S02]  /*ab60*/  PRMT R105, RZ, 0x7610, R105 ;  /* 0x00007610ff697816 */ /* 0x000fe40000000069 */
[----:B------:R-:W-:Y:S02]  /*ab70*/  PRMT R103, RZ, 0x7610, R103 ;  /* 0x00007610ff677816 */ /* 0x000fe40000000067 */
[----:B------:R-:W-:Y:S01]  /*ab80*/  PRMT R101, RZ, 0x7610, R101 ;  /* 0x00007610ff657816 */ /* 0x000fe20000000065 */
[----:B------:R-:W4:Y:S01]  /*ab90*/  @P4 LDG.E.U16 R110, desc[UR10][R214.64] ;  /* 0x0000000ad66e4981 */ /* 0x000f22000c1e1500 */
[----:B------:R-:W-:Y:S02]  /*aba0*/  PRMT R99, RZ, 0x7610, R99 ;  /* 0x00007610ff637816 */ /* 0x000fe40000000063 */
[----:B------:R-:W-:Y:S01]  /*abb0*/  PRMT R97, RZ, 0x7610, R97 ;  /* 0x00007610ff617816 */ /* 0x000fe20000000061 */
[----:B------:R-:W4:Y:S01]  /*abc0*/  @P4 LDG.E.U16 R105, desc[UR10][R238.64] ;  /* 0x0000000aee694981 */ /* 0x000f22000c1e1500 */
[----:B------:R-:W-:-:S02]  /*abd0*/  PRMT R95, RZ, 0x7610, R95 ;  /* 0x00007610ff5f7816 */ /* 0x000fc4000000005f */
        /* <DEDUP_REMOVED lines=100> */
[----:B------:R-:W-:-:S02]  /*b220*/  PRMT R69, RZ, 0x7610, R69 ;  /* 0x00007610ff457816 */ /* 0x000fc40000000045 */
[----:B------:R-:W-:Y:S02]  /*b230*/  PRMT R68, RZ, 0x7610, R68 ;  /* 0x00007610ff447816 */ /* 0x000fe40000000044 */
[----:B------:R-:W-:Y:S01]  /*b240*/  PRMT R67, RZ, 0x7610, R67 ;  /* 0x00007610ff437816 */ /* 0x000fe20000000043 */
[----:B------:R-:W4:Y:S01]  /*b250*/  @P4 LDG.E.U16 R74, desc[UR10][R238.64] ;  /* 0x0000000aee4a4981 */ /* 0x000f22000c1e1500 */
[----:B------:R-:W-:-:S03]  /*b260*/  PRMT R66, RZ, 0x7610, R66 ;  /* 0x00007610ff427816 */ /* 0x000fc60000000042 */
[----:B------:R-:W4:Y:S01]  /*b270*/  LDL.64 R214, [R1+0x8] ;  /* 0x0000080001d67983 */ /* 0x000f220000100a00 */
[----:B------:R-:W-:-:S03]  /*b280*/  PRMT R65, RZ, 0x7610, R65 ;  /* 0x00007610ff417816 */ /* 0x000fc60000000041 */
[----:B------:R-:W4:Y:S01]  /*b290*/  @P4 LDG.E.U16 R73, desc[UR10][R234.64] ;  /* 0x0000000aea494981 */ /* 0x000f22000c1e1500 */
[----:B------:R-:W-:-:S03]  /*b2a0*/  PRMT R64, RZ, 0x7610, R64 ;  /* 0x00007610ff407816 */ /* 0x000fc60000000040 */
[----:B------:R-:W4:Y:S01]  /*b2b0*/  LDL.LU.64 R238, [R1+0x798] ;  /* 0x0007980001ee7983 */ /* 0x000f220000300a00 */
[----:B------:R-:W-:-:S03]  /*b2c0*/  PRMT R63, RZ, 0x7610, R63 ;  /* 0x00007610ff3f7816 */ /* 0x000fc6000000003f */
[----:B------:R-:W4:Y:S04]  /*b2d0*/  @P4 LDG.E.U16 R72, desc[UR10][R230.64] ;  /* 0x0000000ae6484981 */ /* 0x000f28000c1e1500 */
        /* <DEDUP_REMOVED lines=12> */
[----:B------:R-:W4:Y:S04]  /*b3a0*/  @P4 LDG.E.U16 R65, desc[UR10][R240.64] ;  /* 0x0000000af0414981 */ /* 0x000f28000c1e1500 */
[----:B------:R-:W4:Y:S04]  /*b3b0*/  @P4 LDG.E.U16 R64, desc[UR10][R236.64] ;  /* 0x0000000aec404981 */ /* 0x000f28000c1e1500 */
[----:B------:R-:W4:Y:S04]  /*b3c0*/  @P4 LDG.E.U16 R63, desc[UR10][R232.64] ;  /* 0x0000000ae83f4981 */ /* 0x000f28000c1e1500 */
[----:B------:R-:W4:Y:S04]  /*b3d0*/  @P4 LDG.E.U16 R62, desc[UR10][R228.64] ;  /* 0x0000000ae43e4981 */ /* 0x000f28000c1e1500 */
[----:B------:R-:W4:Y:S04]  /*b3e0*/  @P4 LDG.E.U16 R60, desc[UR10][R224.64] ;  /* 0x0000000ae03c4981 */ /* 0x000f28000c1e1500 */
[----:B--2---:R-:W2:Y:S04]  /*b3f0*/  @P4 LDG.E.U16 R69, desc[UR10][R218.64] ;  /* 0x0000000ada454981 */ /* 0x004ea8000c1e1500 */
[----:B---3--:R-:W3:Y:S04]  /*b400*/  @P4 LDG.E.U16 R68, desc[UR10][R212.64] ;  /* 0x0000000ad4444981 */ /* 0x008ee8000c1e1500 */
[----:B------:R-:W2:Y:S04]  /*b410*/  LDL.LU.64 R218, [R1+0x770] ;  /* 0x0007700001da7983 */ /* 0x000ea80000300a00 */
[----:B------:R-:W2:Y:S04]  /*b420*/  LDL.LU.64 R212, [R1+0x768] ;  /* 0x0007680001d47983 */ /* 0x000ea80000300a00 */
[----:B------:R-:W2:Y:S04]  /*b430*/  LDL.LU.64 R248, [R1+0x760] ;  /* 0x0007600001f87983 */ /* 0x000ea80000300a00 */
[----:B------:R-:W2:Y:S04]  /*b440*/  LDL.LU.64 R244, [R1+0x758] ;  /* 0x0007580001f47983 */ /* 0x000ea80000300a00 */
[----:B------:R-:W2:Y:S04]  /*b450*/  LDL.LU.64 R240, [R1+0x750] ;  /* 0x0007500001f07983 */ /* 0x000ea80000300a00 */
[----:B------:R-:W2:Y:S04]  /*b460*/  LDL.LU.64 R236, [R1+0x748] ;  /* 0x0007480001ec7983 */ /* 0x000ea80000300a00 */
[----:B------:R-:W2:Y:S04]  /*b470*/  LDL.LU.64 R232, [R1+0x740] ;  /* 0x0007400001e87983 */ /* 0x000ea80000300a00 */
[----:B------:R-:W2:Y:S04]  /*b480*/  LDL.64 R228, [R1+0x40] ;  /* 0x0000400001e47983 */ /* 0x000ea80000100a00 */
[----:B----4-:R-:W4:Y:S04]  /*b490*/  @P4 LDG.E.U16 R58, desc[UR10][R220.64] ;  /* 0x0000000adc3a4981 */ /* 0x010f28000c1e1500 */
[----:B------:R-:W3:Y:S04]  /*b4a0*/  LDL.64 R224, [R1+0x30] ;  /* 0x0000300001e07983 */ /* 0x000ee80000100a00 */
        /* <DEDUP_REMOVED lines=8> */
[----:B------:R-:W-:-:S03]  /*b530*/  PRMT R55, RZ, 0x7610, R55 ;  /* 0x00007610ff377816 */ /* 0x000fc60000000037 */
[----:B------:R-:W4:Y:S04]  /*b540*/  LDL.64 R214, [R1] ;  /* 0x0000000001d67983 */ /* 0x000f280000100a00 */
[----:B--2---:R-:W2:Y:S04]  /*b550*/  @P4 LDG.E.U16 R61, desc[UR10][R228.64] ;  /* 0x0000000ae43d4981 */ /* 0x004ea8000c1e1500 */
[----:B---3--:R-:W3:Y:S04]  /*b560*/  @P4 LDG.E.U16 R59, desc[UR10][R224.64] ;  /* 0x0000000ae03b4981 */ /* 0x008ee8000c1e1500 */
[----:B------:R-:W2:Y:S04]  /*b570*/  LDL.LU.64 R228, [R1+0x738] ;  /* 0x0007380001e47983 */ /* 0x000ea80000300a00 */
[----:B----4-:R-:W4:Y:S04]  /*b580*/  @P4 LDG.E.U16 R57, desc[UR10][R220.64] ;  /* 0x0000000adc394981 */ /* 0x010f28000c1e1500 */
[----:B------:R-:W3:Y:S04]  /*b590*/  LDL.LU.64 R224, [R1+0x730] ;  /* 0x0007300001e07983 */ /* 0x000ee80000300a00 */
[----:B------:R-:W4:Y:S04]  /*b5a0*/  @P4 LDG.E.U16 R55, desc[UR10][R216.64] ;  /* 0x0000000ad8374981 */ /* 0x000f28000c1e1500 */
[----:B------:R-:W4:Y:S04]  /*b5b0*/  LDL.LU.64 R220, [R1+0x728] ;  /* 0x0007280001dc7983 */ /* 0x000f280000300a00 */
[----:B------:R-:W4:Y:S01]  /*b5c0*/  LDL.LU.64 R216, [R1+0x720] ;  /* 0x0007200001d87983 */ /* 0x000f220000300a00 */
        /* <DEDUP_REMOVED lines=11> */
[----:B0-----:R-:W-:Y:S02]  /*b680*/  PRMT R38, RZ, 0x7610, R38 ;  /* 0x00007610ff267816 */ /* 0x001fe40000000026 */
        /* <DEDUP_REMOVED lines=27> */
[----:B------:R-:W4:Y:S04]  /*b840*/  @P4 LDG.E.U16 R30, desc[UR10][R204.64] ;  /* 0x0000000acc1e4981 */ /* 0x000f28000c1e1500 */
        /* <DEDUP_REMOVED lines=13> */
[----:B------:R-:W4:Y:S01]  /*b920*/  @P4 LDG.E.U16 R6, desc[UR10][R158.64] ;  /* 0x0000000a9e064981 */ /* 0x000f22000c1e1500 */
        /* <DEDUP_REMOVED lines=44> */
[----:B------:R-:W-:-:S03]  /*bbf0*/  UIADD3 UR4, UPT, UPT, UR8, 0x140, URZ ;  /* 0x0000014008047890 */ /* 0x000fc6000fffe0ff */
[----:B------:R0:W5:Y:S04]  /*bc00*/  LDL.LU.64 R214, [R1+0x718] ;  /* 0x0007180001d67983 */ /* 0x0001680000300a00 */
[----:B--2---:R-:W2:Y:S04]  /*bc10*/  @P4 LDG.E.U16 R41, desc[UR10][R228.64] ;  /* 0x0000000ae4294981 */ /* 0x004ea8000c1e1500 */
[----:B---3--:R-:W3:Y:S04]  /*bc20*/  @P4 LDG.E.U16 R39, desc[UR10][R224.64] ;  /* 0x0000000ae0274981 */ /* 0x008ee8000c1e1500 */
[----:B----4-:R-:W4:Y:S04]  /*bc30*/  @P4 LDG.E.U16 R37, desc[UR10][R220.64] ;  /* 0x0000000adc254981 */ /* 0x010f28000c1e1500 */
[----:B------:R-:W2:Y:S01]  /*bc40*/  @P4 LDG.E.U16 R35, desc[UR10][R216.64] ;  /* 0x0000000ad8234981 */ /* 0x000ea2000c1e1500 */
[----:B------:R-:W-:Y:S01]  /*bc50*/  BAR.SYNC.DEFER_BLOCKING 0x0 ;  /* 0x0000000000007b1d */ /* 0x000fe20000010000 */
[----:B------:R-:W-:-:S05]  /*bc60*/  VIADD R23, R23, UR4 ;  /* 0x0000000417177c36 */ /* 0x000fca0008000000 */
[----:B------:R-:W-:Y:S01]  /*bc70*/  R2UR UR13, R23 ;  /* 0x00000000170d72ca */ /* 0x000fe200000e0000 */
[----:B-1----:R1:W-:Y:S04]  /*bc80*/  STL [R1+0x28c], R142 ;  /* 0x00028c8e01007387 */ /* 0x0023e80000100800 */
[----:B-1----:R0:W5:Y:S08]  /*bc90*/  LDL.LU R142, [R1+0x714] ;  /* 0x00071400018e7983 */ /* 0x0021700000300800 */
[----:B------:R-:W-:Y:S01]  /*bca0*/  ULEA UR12, UR12, UR13, 0x2 ;  /* 0x0000000d0c0c7291 */ /* 0x000fe2000f8e10ff */
[----:B------:R1:W-:Y:S04]  /*bcb0*/  STS.U16 [R132+UR9+0x1f400], R7 ;  /* 0x01f4000784007988 */ /* 0x0003e80008000409 */
[----:B------:R-:W-:Y:S01]  /*bcc0*/  STS.U16 [R132+UR9+0x10000], R130 ;  /* 0x0100008284007988 */ /* 0x000fe20008000409 */
[----:B-1----:R-:W-:-:S02]  /*bcd0*/  F2FP.BF16.F32.PACK_AB R7, R252, R145 ;  /* 0x00000091fc07723e */ /* 0x002fc400000010ff */
[----:B------:R-:W1:Y:S01]  /*bce0*/  S2R R145, SR_CTAID.X ;  /* 0x0000000000917919 */ /* 0x000e620000002500 */
        /* <DEDUP_REMOVED lines=61> */
[----:B------:R1:W-:Y:S04]  /*c0c0*/  STS.U16 [R132+UR9+0x1fc00], R3 ;  /* 0x01fc000384007988 */ /* 0x0003e80008000409 */
[----:B------:R3:W-:Y:S01]  /*c0d0*/  STS.U16 [R141+UR9+0x1fa00], R4 ;  /* 0x01fa00048d007988 */ /* 0x0007e20008000409 */
[----:B0-----:R-:W-:-:S03]  /*c0e0*/  F2FP.BF16.F32.PACK_AB R5, R135, R134 ;  /* 0x000000868705723e */ /* 0x001fc600000010ff */
[----:B------:R0:W-:Y:S01]  /*c0f0*/  STS.U16 [R141+UR9+0x1f600], R6 ;  /* 0x01f600068d007988 */ /* 0x0001e20008000409 */
[----:B-1----:R-:W-:Y:S01]  /*c100*/  IMAD.U32 R3, RZ, RZ, UR12 ;  /* 0x0000000cff037e24 */ /* 0x002fe2000f8e00ff */
[----:B---3--:R-:W-:Y:S02]  /*c110*/  F2FP.BF16.F32.PACK_AB R4, R137, R136 ;  /* 0x000000888904723e */ /* 0x008fe400000010ff */
[----:B------:R1:W5:Y:S01]  /*c120*/  LDL.LU R137, [R1+0x710] ;  /* 0x0007100001897983 */ /* 0x0003620000300800 */
[----:B0-----:R-:W-:-:S03]  /*c130*/  F2FP.BF16.F32.PACK_AB R6, R133, R2 ;  /* 0x000000028506723e */ /* 0x001fc600000010ff */
[----:B------:R1:W5:Y:S04]  /*c140*/  LDL.LU R136, [R1+0x70c] ;  /* 0x00070c0001887983 */ /* 0x0003680000300800 */
[----:B------:R1:W5:Y:S04]  /*c150*/  LDL.LU R135, [R1+0x708] ;  /* 0x0007080001877983 */ /* 0x0003680000300800 */
[----:B------:R1:W5:Y:S04]  /*c160*/  LDL.LU R134, [R1+0x704] ;  /* 0x0007040001867983 */ /* 0x0003680000300800 */
[----:B------:R1:W5:Y:S04]  /*c170*/  LDL.LU R133, [R1+0x700] ;  /* 0x0007000001857983 */ /* 0x0003680000300800 */
[----:B------:R1:W5:Y:S04]  /*c180*/  LDL.LU R2, [R1+0x6fc] ;  /* 0x0006fc0001027983 */ /* 0x0003680000300800 */
[----:B------:R-:W-:Y:S04]  /*c190*/  STL [R1+0x378], R3 ;  /* 0x0003780301007387 */ /* 0x000fe80000100800 */
[----:B------:R0:W-:Y:S01]  /*c1a0*/  STS.U16 [R141+UR9+0x1fe00], R0 ;  /* 0x01fe00008d007988 */ /* 0x0001e20008000409 */
[----:B------:R-:W-:-:S03]  /*c1b0*/  IMAD.SHL.U32 R145, R145, 0x40, RZ ;  /* 0x0000004091917824 */ /* 0x000fc600078e00ff */
[----:B------:R-:W-:Y:S01]  /*c1c0*/  STS.U16 [R141+UR9+0x10200], R129 ;  /* 0x010200818d007988 */ /* 0x000fe20008000409 */
[----:B------:R-:W-:-:S03]  /*c1d0*/  F2FP.BF16.F32.PACK_AB R9, R146, R147 ;  /* 0x000000939209723e */ /* 0x000fc600000010ff */
[----:B------:R-:W-:Y:S01]  /*c1e0*/  STS.U16 [R141+UR9+0x10600], R127 ;  /* 0x0106007f8d007988 */ /* 0x000fe20008000409 */
[----:B0-----:R-:W-:-:S03]  /*c1f0*/  FADD R0, -R138, -INF ;  /* 0xff8000008a007421 */ /* 0x001fc60000000100 */
[----:B------:R-:W-:Y:S01]  /*c200*/  STS.U16 [R141+UR9+0x10a00], R125 ;  /* 0x010a007d8d007988 */ /* 0x000fe20008000409 */
[----:B------:R-:W-:-:S03]  /*c210*/  F2FP.BF16.F32.PACK_AB R11, R131, R139 ;  /* 0x0000008b830b723e */ /* 0x000fc600000010ff */
[----:B------:R-:W-:Y:S01]  /*c220*/  STS.U16 [R141+UR9+0x10e00], R123 ;  /* 0x010e007b8d007988 */ /* 0x000fe20008000409 */
[----:B------:R-:W-:-:S03]  /*c230*/  FMUL R0, R0, 1.4426950216293334961 ;  /* 0x3fb8aa3b00007820 */ /* 0x000fc60000400000 */
        /* <DEDUP_REMOVED lines=40> */
[----:B--2---:R-:W-:Y:S04]  /*c4c0*/  STS.U16 [R141+UR9+0x1b200], R41 ;  /* 0x01b200298d007988 */ /* 0x004fe80008000409 */
[----:B------:R-:W-:Y:S04]  /*c4d0*/  STS.U16 [R141+UR9+0x1b600], R39 ;  /* 0x01b600278d007988 */ /* 0x000fe80008000409 */
[----:B----4-:R-:W-:Y:S04]  /*c4e0*/  STS.U16 [R141+UR9+0x1ba00], R37 ;  /* 0x01ba00258d007988 */ /* 0x010fe80008000409 */
        /* <DEDUP_REMOVED lines=13> */
[----:B------:R2:W-:Y:S01]  /*c5c0*/  STS.U16 [R141+UR9+0x1f200], R8 ;  /* 0x01f200088d007988 */ /* 0x0005e20008000409 */
[----:B0-----:R-:W-:-:S02]  /*c5d0*/  F2FP.BF16.F32.PACK_AB R10, R140, R144 ;  /* 0x000000908c0a723e */ /* 0x001fc400000010ff */
[----:B--2---:R-:W-:Y:S01]  /*c5e0*/  F2FP.BF16.F32.PACK_AB R8, R148, R149 ;  /* 0x000000959408723e */ /* 0x004fe200000010ff */
[----:B-1----:R-:W-:Y:S06]  /*c5f0*/  @!P4 BRA `(.L_x_9) ;  /* 0x00000000000cc947 */ /* 0x002fec0003800000 */
[----:B------:R-:W-:-:S13]  /*c600*/  R2UR UR12, R3 ;  /* 0x00000000030c72ca */ /* 0x000fda00000e0000 */
[----:B------:R0:W-:Y:S01]  /*c610*/  STTM.16dp32bit_t0_t15.x8 tmem[UR12], R4 ;  /* 0x00000004000079ed */ /* 0x0001e2000898000c */
[----:B------:R0:W-:Y:S02]  /*c620*/  STTM.16dp32bit_t16_t31.x8 tmem[UR12+0x8], R4 ;  /* 0x00000804000079ed */ /* 0x0001e400089a000c */
.L_x_9:
[----:B------:R-:W1:Y:S02]  /*c630*/  FENCE.VIEW.ASYNC.T ;  /* 0x00000000000073c6 */ /* 0x000e640000000200 */
[----:B-1----:R-:W-:Y:S06]  /*c640*/  BAR.SYNC.DEFER_BLOCKING 0x0 ;  /* 0x0000000000007b1d */ /* 0x002fec0000010000 */
[----:B------:R-:W1:Y:S01]  /*c650*/  MUFU.EX2 R0, R0 ;  /* 0x0000000000007308 */ /* 0x000e620000000800 */
[----:B0-----:R-:W0:Y:S01]  /*c660*/  LDTM.x128 R4, tmem[UR6] ;  /* 0x00000006000479ee */ /* 0x001e2200083c0000 */
[----:B------:R-:W-:Y:S01]  /*c670*/  NOP ;  /* 0x0000000000007918 */ /* 0x000fe20000000000 */
[----:B------:R-:W-:Y:S05]  /*c680*/  @!P4 BRA `(.L_x_10) ;  /* 0x000000080004c947 */ /* 0x000fea0003800000 */
[C---:B01----:R-:W-:Y:S01]  /*c690*/  FMUL R4, R0.reuse, R4 ;  /* 0x0000000400047220 */ /* 0x043fe20000400000 */
[C---:B------:R-:W-:Y:S01]  /*c6a0*/  FMUL R5, R0.reuse, R5 ;  /* 0x0000000500057220 */ /* 0x040fe20000400000 */
        /* <DEDUP_REMOVED lines=125> */
[----:B------:R-:W-:-:S04]  /*ce80*/  FMUL R131, R0, R131 ;  /* 0x0000008300837220 */ /* 0x000fc80000400000 */
[----:B------:R2:W-:Y:S03]  /*ce90*/  STTM.x128 tmem[UR6], R4 ;  /* 0x00000004000079ed */ /* 0x0005e600083c0006 */
.L_x_10:
[----:B0-2---:R0:W5:Y:S01]  /*cea0*/  LDL R7, [R1+0x6f4] ;  /* 0x0006f40001077983 */ /* 0x0051620000100800 */
[----:B------:R-:W2:Y:S02]  /*ceb0*/  FENCE.VIEW.ASYNC.T ;  /* 0x00000000000073c6 */ /* 0x000ea40000000200 */
[----:B--2---:R-:W-:Y:S06]  /*cec0*/  BAR.SYNC.DEFER_BLOCKING 0x0 ;  /* 0x0000000000007b1d */ /* 0x004fec0000010000 */
[----:B------:R2:W-:Y:S06]  /*ced0*/  MEMBAR.ALL.CTA ;  /* 0x0000000000007992 */ /* 0x0005ec0000008000 */
[----:B--2---:R-:W2:Y:S02]  /*cee0*/  FENCE.VIEW.ASYNC.S ;  /* 0x00000000000073c6 */ /* 0x004ea40000000000 */
[----:B--2---:R-:W-:Y:S06]  /*cef0*/  BAR.SYNC.DEFER_BLOCKING 0x0 ;  /* 0x0000000000007b1d */ /* 0x004fec0000010000 */
[----:B0-----:R-:W-:Y:S05]  /*cf00*/  @!P5 BRA `(.L_x_11) ;  /* 0x000000040034d947 */ /* 0x001fea0003800000 */
[----:B-----5:R-:W-:Y:S01]  /*cf10*/  VIADD R3, R7, 0x10000 ;  /* 0x0001000007037836 */ /* 0x020fe20000000000 */
[----:B------:R-:W-:Y:S01]  /*cf20*/  UIADD3 UR13, UPT, UPT, UR8, 0x150, URZ ;  /* 0x00000150080d7890 */ /* 0x000fe2000fffe0ff */
[----:B------:R-:W-:Y:S01]  /*cf30*/  IMAD.MOV.U32 R4, RZ, RZ, RZ ;  /* 0x000000ffff047224 */ /* 0x000fe200078e00ff */
[----:B------:R-:W-:Y:S01]  /*cf40*/  UIADD3 UR14, UPT, UPT, UR8, 0x158, URZ ;  /* 0x00000158080e7890 */ /* 0x000fe2000fffe0ff */
[----:B------:R-:W-:Y:S01]  /*cf50*/  IMAD.MOV.U32 R215, RZ, RZ, RZ ;  /* 0x000000ffffd77224 */ /* 0x000fe200078e00ff */
[----:B------:R-:W-:Y:S01]  /*cf60*/  SHF.R.U32.HI R3, RZ, 0x4, R3 ;  /* 0x00000004ff037819 */ /* 0x000fe20000011603 */
[----:B------:R-:W-:Y:S02]  /*cf70*/  UIADD3 UR15, UPT, UPT, UR8, 0x100000, URZ ;  /* 0x00100000080f7890 */ /* 0x000fe4000fffe0ff */
[----:B------:R-:W-:Y:S01]  /*cf80*/  UIADD3 UR17, UPT, UPT, UR8, 0x100000, URZ ;  /* 0x0010000008117890 */ /* 0x000fe2000fffe0ff */
[----:B------:R-:W-:Y:S01]  /*cf90*/  SGXT.U32 R3, R3, 0xe ;  /* 0x0000000e0303781a */ /* 0x000fe20000000000 */
[----:B------:R-:W-:-:S02]  /*cfa0*/  UIADD3 UR40, UPT, UPT, UR8, 0x148, URZ ;  /* 0x0000014808287890 */ /* 0x000fc4000fffe0ff */
[----:B------:R-:W-:Y:S01]  /*cfb0*/  UIADD3 UR41, UPT, UPT, UR8, 0x100000, URZ ;  /* 0x0010000008297890 */ /* 0x000fe2000fffe0ff */
[C---:B------:R-:W-:Y:S01]  /*cfc0*/  R2UR UR12, R3.reuse ;  /* 0x00000000030c72ca */ /* 0x040fe200000e0000 */
[----:B------:R-:W-:Y:S01]  /*cfd0*/  UIADD3 UR46, UPT, UPT, UR8, 0x150, URZ ;  /* 0x00000150082e7890 */ /* 0x000fe2000fffe0ff */
[----:B------:R-:W-:Y:S01]  /*cfe0*/  IADD3 R3, P5, PT, R3, 0x2, RZ ;  /* 0x0000000203037810 */ /* 0x000fe20007fbe0ff */
[----:B------:R-:W-:Y:S01]  /*cff0*/  UMOV UR18, 0x0 ;  /* 0x0000000000127882 */ /* 0x000fe20000000000 */
[----:B------:R-:W-:Y:S01]  /*d000*/  UMOV UR19, 0x4400490 ;  /* 0x0440049000137882 */ /* 0x000fe20000000000 */
[----:B------:R-:W-:Y:S01]  /*d010*/  UIADD3 UR47, UPT, UPT, UR8, 0x100000, URZ ;  /* 0x00100000082f7890 */ /* 0x000fe2000fffe0ff */
[----:B------:R-:W-:Y:S01]  /*d020*/  IADD3.X R4, PT, PT, R4, 0x40004040, RZ, P5, !PT ;  /* 0x4000404004047810 */ /* 0x000fe20002ffe4ff */
[----:B------:R-:W-:Y:S01]  /*d030*/  UIADD3 UR52, UPT, UPT, UR8, 0x158, URZ ;  /* 0x0000015808347890 */ /* 0x000fe2000fffe0ff */
[C---:B------:R-:W-:Y:S01]  /*d040*/  IADD3 R5, P5, PT, R3.reuse, 0x2, RZ ;  /* 0x0000000203057810 */ /* 0x040fe20007fbe0ff */
[----:B------:R-:W-:Y:S01]  /*d050*/  UMOV UR24, 0x0 ;  /* 0x0000000000187882 */ /* 0x000fe20000000000 */
[----:B------:R-:W-:Y:S01]  /*d060*/  R2UR UR22, R3 ;  /* 0x00000000031672ca */ /* 0x000fe200000e0000 */
[----:B------:R-:W-:Y:S01]  /*d070*/  UMOV UR25, 0x4400490 ;  /* 0x0440049000197882 */ /* 0x000fe20000000000 */
[----:B------:R-:W-:Y:S01]  /*d080*/  R2UR UR26, R5 ;  /* 0x00000000051a72ca */ /* 0x000fe200000e0000 */
[--C-:B------:R-:W-:Y:S01]  /*d090*/  IMAD.X R5, RZ, RZ, R4.reuse, P5 ;  /* 0x000000ffff057224 */ /* 0x100fe200028e0604 */
[----:B------:R-:W-:Y:S01]  /*d0a0*/  R2UR UR23, R4 ;  /* 0x00000000041772ca */ /* 0x000fe200000e0000 */
[----:B------:R-:W-:Y:S01]  /*d0b0*/  UMOV UR28, 0x0 ;  /* 0x00000000001c7882 */ /* 0x000fe20000000000 */
[----:B------:R-:W-:Y:S01]  /*d0c0*/  UMOV UR29, 0x4400490 ;  /* 0x04400490001d7882 */ /* 0x000fe20000000000 */
[----:B------:R-:W-:Y:S01]  /*d0d0*/  UMOV UR32, 0x0 ;  /* 0x0000000000207882 */ /* 0x000fe20000000000 */
[----:B------:R-:W-:Y:S01]  /*d0e0*/  R2UR UR27, R5 ;  /* 0x00000000051b72ca */ /* 0x000fe200000e0000 */
[----:B------:R-:W-:Y:S01]  /*d0f0*/  UMOV UR33, 0x4400490 ;  /* 0x0440049000217882 */ /* 0x000fe20000000000 */
[----:B------:R-:W-:Y:S01]  /*d100*/  IADD3 R5, P5, PT, R3, 0x4, RZ ;  /* 0x0000000403057810 */ /* 0x000fe20007fbe0ff */
[----:B------:R-:W-:Y:S01]  /*d110*/  UMOV UR36, 0x0 ;  /* 0x0000000000247882 */ /* 0x000fe20000000000 */
[----:B------:R-:W-:Y:S01]  /*d120*/  UMOV UR37, 0x4400490 ;  /* 0x0440049000257882 */ /* 0x000fe20000000000 */
[----:B------:R-:W-:Y:S01]  /*d130*/  UMOV UR42, 0x0 ;  /* 0x00000000002a7882 */ /* 0x000fe20000000000 */
[----:B------:R-:W-:Y:S01]  /*d140*/  R2UR UR30, R5 ;  /* 0x00000000051e72ca */ /* 0x000fe200000e0000 */
[----:B------:R-:W-:Y:S01]  /*d150*/  IMAD.X R5, RZ, RZ, R4, P5 ;  /* 0x000000ffff057224 */ /* 0x000fe200028e0604 */
[----:B------:R-:W-:Y:S01]  /*d160*/  UMOV UR43, 0x4400490 ;  /* 0x04400490002b7882 */ /* 0x000fe20000000000 */
[----:B------:R-:W-:Y:S01]  /*d170*/  UMOV UR48, 0x0 ;  /* 0x0000000000307882 */ /* 0x000fe20000000000 */
[----:B------:R-:W-:Y:S01]  /*d180*/  UMOV UR49, 0x4400490 ;  /* 0x0440049000317882 */ /* 0x000fe20000000000 */
[----:B------:R-:W-:Y:S01]  /*d190*/  UMOV UR54, 0x0 ;  /* 0x0000000000367882 */ /* 0x000fe20000000000 */
[----:B------:R-:W-:Y:S01]  /*d1a0*/  R2UR UR31, R5 ;  /* 0x00000000051f72ca */ /* 0x000fe200000e0000 */
[----:B------:R-:W-:Y:S01]  /*d1b0*/  UMOV UR55, 0x4400490 ;  /* 0x0440049000377882 */ /* 0x000fe20000000000 */
[----:B------:R-:W-:-:S04]  /*d1c0*/  IADD3 R5, P5, PT, R3, 0x7fe, RZ ;  /* 0x000007fe03057810 */ /* 0x000fc80007fbe0ff */
[----:B------:R-:W-:Y:S01]  /*d1d0*/  R2UR UR34, R5 ;  /* 0x00000000052272ca */ /* 0x000fe200000e0000 */
[----:B------:R-:W-:-:S05]  /*d1e0*/  IMAD.X R5, RZ, RZ, R4, P5 ;  /* 0x000000ffff057224 */ /* 0x000fca00028e0604 */
[----:B------:R-:W-:Y:S02]  /*d1f0*/  R2UR UR35, R5 ;  /* 0x00000000052372ca */ /* 0x000fe400000e0000 */
[----:B------:R-:W-:-:S04]  /*d200*/  IADD3 R5, P5, PT, R3, 0x800, RZ ;  /* 0x0000080003057810 */ /* 0x000fc80007fbe0ff */
[----:B------:R-:W-:Y:S01]  /*d210*/  R2UR UR38, R5 ;  /* 0x00000000052672ca */ /* 0x000fe200000e0000 */
[----:B------:R-:W-:-:S05]  /*d220*/  IMAD.X R5, RZ, RZ, R4, P5 ;  /* 0x000000ffff057224 */ /* 0x000fca00028e0604 */
[----:B------:R-:W-:Y:S02]  /*d230*/  R2UR UR39, R5 ;  /* 0x00000000052772ca */ /* 0x000fe400000e0000 */
[----:B------:R-:W-:-:S04]  /*d240*/  IADD3 R5, P5, PT, R3, 0x802, RZ ;  /* 0x0000080203057810 */ /* 0x000fc80007fbe0ff */
[----:B------:R-:W-:Y:S01]  /*d250*/  R2UR UR44, R5 ;  /* 0x00000000052c72ca */ /* 0x000fe200000e0000 */
[----:B------:R-:W-:Y:S01]  /*d260*/  IMAD.X R5, RZ, RZ, R4, P5 ;  /* 0x000000ffff057224 */ /* 0x000fe200028e0604 */
[----:B------:R-:W-:-:S04]  /*d270*/  IADD3 R3, P5, PT, R3, 0x804, RZ ;  /* 0x0000080403037810 */ /* 0x000fc80007fbe0ff */
[----:B------:R-:W-:Y:S01]  /*d280*/  R2UR UR45, R5 ;  /* 0x00000000052d72ca */ /* 0x000fe200000e0000 */
[----:B------:R-:W-:Y:S01]  /*d290*/  IMAD.X R6, RZ, RZ, R4, P5 ;  /* 0x000000ffff067224 */ /* 0x000fe200028e0604 */
[----:B------:R-:W-:Y:S01]  /*d2a0*/  ELECT P5, URZ, PT ;  /* 0x0000000000ff782f */ /* 0x000fe200038a0000 */
[----:B------:R-:W-:Y:S01]  /*d2b0*/  IMAD.U32 R4, RZ, RZ, UR12 ;  /* 0x0000000cff047e24 */ /* 0x000fe2000f8e00ff */
[----:B------:R-:W-:Y:S01]  /*d2c0*/  R2UR UR50, R3 ;  /* 0x00000000033272ca */ /* 0x000fe200000e0000 */
[----:B------:R-:W-:Y:S01]  /*d2d0*/  UIADD3 UR12, UPT, UPT, UR8, 0x148, URZ ;  /* 0x00000148080c7890 */ /* 0x000fe2000fffe0ff */
[----:B------:R-:W-:-:S09]  /*d2e0*/  R2UR UR51, R6 ;  /* 0x00000000063372ca */ /* 0x000fd200000e0000 */
[----:B------:R-:W-:Y:S01]  /*d2f0*/  @P5 IMAD.MOV.U32 R5, RZ, RZ, 0x40004040 ;  /* 0x40004040ff055424 */ /* 0x000fe200078e00ff */
[----:B------:R-:W-:Y:S02]  /*d300*/  @P5 R2UR UR20, R4 ;  /* 0x00000000041452ca */ /* 0x000fe400000e0000 */
[----:B------:R-:W-:Y:S02]  /*d310*/  @P5 MOV R3, R214 ;  /* 0x000000d600035202 */ /* 0x000fe40000000f00 */
[----:B------:R-:W-:Y:S02]  /*d320*/  @P5 R2UR UR21, R5 ;  /* 0x00000000051552ca */ /* 0x000fe400000e0000 */
[----:B------:R-:W-:-:S11]  /*d330*/  @P5 R2UR UR16, R3 ;  /* 0x00000000031052ca */ /* 0x000fd600000e0000 */
[----:B------:R0:W-:Y:S01]  /*d340*/  UTCHMMA tmem[UR4], gdesc[UR20], tmem[UR8], tmem[UR18], idesc[UR19], UPT ;  /* 0x00ff1214040079ea */ /* 0x0001e2000b800008 */
[----:B------:R0:W-:Y:S01]  /*d350*/  UTCHMMA tmem[UR12], gdesc[UR22], tmem[UR8], tmem[UR24], idesc[UR25], UPT ;  /* 0x00ff18160c0079ea */ /* 0x0001e2000b800008 */
[----:B------:R0:W-:Y:S01]  /*d360*/  UTCHMMA tmem[UR13], gdesc[UR26], tmem[UR8], tmem[UR28], idesc[UR29], UPT ;  /* 0x00ff1c1a0d0079ea */ /* 0x0001e2000b800008 */
[----:B------:R0:W-:Y:S01]  /*d370*/  UTCHMMA tmem[UR14], gdesc[UR30], tmem[UR8], tmem[UR32], idesc[UR33], UPT ;  /* 0x00ff201e0e0079ea */ /* 0x0001e2000b800008 */
[----:B------:R0:W-:Y:S01]  /*d380*/  UTCHMMA tmem[UR4], gdesc[UR34], tmem[UR15], tmem[UR36], idesc[UR37], UPT ;  /* 0x00ff2422040079ea */ /* 0x0001e2000b80000f */
[----:B------:R0:W-:Y:S01]  /*d390*/  UTCHMMA tmem[UR40], gdesc[UR38], tmem[UR17], tmem[UR42], idesc[UR43], UPT ;  /* 0x00ff2a26280079ea */ /* 0x0001e2000b800011 */
[----:B------:R0:W-:Y:S01]  /*d3a0*/  UTCHMMA tmem[UR46], gdesc[UR44], tmem[UR41], tmem[UR48], idesc[UR49], UPT ;  /* 0x00ff302c2e0079ea */ /* 0x0001e2000b800029 */
[----:B------:R0:W-:Y:S01]  /*d3b0*/  UTCHMMA tmem[UR52], gdesc[UR50], tmem[UR47], tmem[UR54], idesc[UR55], UPT ;  /* 0x00ff3632340079ea */ /* 0x0001e2000b80002f */
[----:B------:R0:W-:Y:S01]  /*d3c0*/  UTCBAR [UR16], URZ ;  /* 0x000000ff100073e9 */ /* 0x0001e200080000ff */
[----:B------:R-:W-:Y:S01]  /*d3d0*/  NOP ;  /* 0x0000000000007918 */ /* 0x000fe20000000000 */
.L_x_11:
[----:B------:R-:W2:Y:S01]  /*d3e0*/  LDL.LU R3, [R1+0x28c] ;  /* 0x00028c0001037983 */ /* 0x000ea20000300800 */
[----:B------:R-:W-:Y:S01]  /*d3f0*/  ISETP.GE.AND P5, PT, R145, 0x1, PT ;  /* 0x000000019100780c */ /* 0x000fe20003fa6270 */
[----:B------:R-:W-:Y:S01]  /*d400*/  IMAD.MOV.U32 R149, RZ, RZ, RZ ;  /* 0x000000ffff957224 */ /* 0x000fe200078e00ff */
[----:B------:R-:W-:Y:S01]  /*d410*/  FSEL R138, R138, -INF , P4 ;  /* 0xff8000008a8a7808 */ /* 0x000fe20002000000 */
[----:B-12---:R-:W-:-:S05]  /*d420*/  FADD R0, R0, R3 ;  /* 0x0000000300007221 */ /* 0x006fca0000000000 */
[----:B------:R-:W-:-:S05]  /*d430*/  FSEL R146, R0, 1, P4 ;  /* 0x3f80000000927808 */ /* 0x000fca0002000000 */
[----:B------:R-:W-:Y:S05]  /*d440*/  @!P5 BRA `(.L_x_12) ;  /* 0x00000080003cd947 */ /* 0x000fea0003800000 */
[----:B-----5:R-:W-:Y:S01]  /*d450*/  SHF.R.U32.HI R142, RZ, 0x4, R142 ;  /* 0x00000004ff8e7819 */ /* 0x020fe2000001168e */
[----:B------:R-:W-:Y:S01]  /*d460*/  IMAD.U32 R252, RZ, RZ, UR9 ;  /* 0x00000009fffc7e24 */ /* 0x000fe2000f8e00ff */
[----:B------:R-:W-:Y:S01]  /*d470*/  LOP3.LUT R2, R2, 0xfbffffff, RZ, 0xc0, !PT ;  /* 0xfbffffff02027812 */ /* 0x000fe200078ec0ff */
[----:B------:R-:W-:Y:S01]  /*d480*/  VIADD R215, R7, 0x30000 ;  /* 0x0003000007d77836 */ /* 0x000fe20000000000 */
[----:B------:R-:W-:Y:S01]  /*d490*/  SGXT.U32 R0, R142, 0xe ;  /* 0x0000000e8e00781a */ /* 0x000fe20000000000 */
[----:B------:R-:W-:Y:S01]  /*d4a0*/  IMAD.MOV.U32 R11, RZ, RZ, RZ ;  /* 0x000000ffff0b7224 */ /* 0x000fe200078e00ff */
[----:B------:R-:W-:Y:S01]  /*d4b0*/  SHF.R.U32.HI R252, RZ, 0x4, R252 ;  /* 0x00000004fffc7819 */ /* 0x000fe200000116fc */
[----:B------:R-:W1:Y:S01]  /*d4c0*/  S2R R13, SR_TID.X ;  /* 0x00000000000d7919 */ /* 0x000e620000002100 */
[----:B------:R-:W-:Y:S01]  /*d4d0*/  @P3 LOP3.LUT R2, R2, 0x4000000, RZ, 0xfc, !PT ;  /* 0x0400000002023812 */ /* 0x000fe200078efcff */
[----:B------:R-:W-:Y:S01]  /*d4e0*/  IMAD.MOV.U32 R142, RZ, RZ, 0x1 ;  /* 0x00000001ff8e7424 */ /* 0x000fe200078e00ff */
[----:B------:R-:W-:Y:S01]  /*d4f0*/  SGXT.U32 R252, R252, 0xe ;  /* 0x0000000efcfc781a */ /* 0x000fe20000000000 */
[----:B------:R2:W-:Y:S01]  /*d500*/  STL [R1+0x370], R0 ;  /* 0x0003700001007387 */ /* 0x0005e20000100800 */
[----:B------:R-:W-:Y:S01]  /*d510*/  LOP3.LUT R2, R2, 0xfdffffff, RZ, 0xc0, !PT ;  /* 0xfdffffff02027812 */ /* 0x000fe200078ec0ff */
[----:B------:R-:W-:Y:S01]  /*d520*/  IMAD.MOV.U32 R20, RZ, RZ, RZ ;  /* 0x000000ffff147224 */ /* 0x000fe200078e00ff */
[----:B------:R-:W-:Y:S01]  /*d530*/  SHF.R.U32.HI R215, RZ, 0x4, R215 ;  /* 0x00000004ffd77819 */ /* 0x000fe200000116d7 */
[----:B------:R-:W-:Y:S01]  /*d540*/  IMAD.MOV.U32 R148, RZ, RZ, RZ ;  /* 0x000000ffff947224 */ /* 0x000fe200078e00ff */
[----:B------:R-:W-:-:S02]  /*d550*/  @P2 LOP3.LUT R2, R2, 0x2000000, RZ, 0xfc, !PT ;  /* 0x0200000002022812 */ /* 0x000fc400078efcff */
[----:B------:R-:W-:Y:S02]  /*d560*/  SGXT.U32 R215, R215, 0xe ;  /* 0x0000000ed7d7781a */ /* 0x000fe40000000000 */
[----:B------:R-:W-:Y:S02]  /*d570*/  LOP3.LUT R2, R2, 0xfeffffff, RZ, 0xc0, !PT ;  /* 0xfeffffff02027812 */ /* 0x000fe400078ec0ff */
[----:B--2---:R-:W-:Y:S02]  /*d580*/  IADD3 R0, P4, PT, R0, 0x2, RZ ;  /* 0x0000000200007810 */ /* 0x004fe40007f9e0ff */
[----:B------:R-:W-:Y:S02]  /*d590*/  @P1 LOP3.LUT R2, R2, 0x1000000, RZ, 0xfc, !PT ;  /* 0x0100000002021812 */ /* 0x000fe400078efcff */
[----:B0-----:R-:W-:Y:S01]  /*d5a0*/  R2UR UR12, R0 ;  /* 0x00000000000c72ca */ /* 0x001fe200000e0000 */
[----:B------:R-:W-:Y:S01]  /*d5b0*/  IMAD.MOV.U32 R0, RZ, RZ, RZ ;  /* 0x000000ffff007224 */ /* 0x000fe200078e00ff */
[----:B------:R-:W-:-:S02]  /*d5c0*/  LOP3.LUT R2, R2, 0xff7fffff, RZ, 0xc0, !PT ;  /* 0xff7fffff02027812 */ /* 0x000fc400078ec0ff */
[----:B------:R-:W-:Y:S02]  /*d5d0*/  LOP3.LUT R4, R4, 0xfffffffe, RZ, 0xc0, !PT ;  /* 0xfffffffe04047812 */ /* 0x000fe400078ec0ff */
[----:B------:R-:W-:Y:S02]  /*d5e0*/  IADD3.X R0, PT, PT, R0, 0x40004040, RZ, P4, !PT ;  /* 0x4000404000007810 */ /* 0x000fe400027fe4ff */
[----:B------:R-:W-:Y:S02]  /*d5f0*/  @P0 LOP3.LUT R2, R2, 0x800000, RZ, 0xfc, !PT ;  /* 0x0080000002020812 */ /* 0x000fe400078efcff */
[----:B------:R-:W-:Y:S02]  /*d600*/  R2UR UR13, R0 ;  /* 0x00000000000d72ca */ /* 0x000fe400000e0000 */
[----:B------:R-:W-:Y:S02]  /*d610*/  IADD3 R0, P4, PT, R252, 0x80, RZ ;  /* 0x00000080fc007810 */ /* 0x000fe40007f9e0ff */
[----:B------:R-:W-:-:S02]  /*d620*/  LOP3.LUT R2, R2, 0xffdfffff, RZ, 0xc0, !PT ;  /* 0xffdfffff02027812 */ /* 0x000fc400078ec0ff */
[C---:B------:R-:W-:Y:S02]  /*d630*/  IADD3 R3, P5, PT, R0.reuse, 0x80, RZ ;  /* 0x0000008000037810 */ /* 0x040fe40007fbe0ff */
[----:B------:R-:W-:Y:S02]  /*d640*/  R2UR UR70, R0 ;  /* 0x00000000004672ca */ /* 0x000fe400000e0000 */
[----:B------:R-:W-:Y:S01]  /*d650*/  R2UR UR68, R3 ;  /* 0x00000000034472ca */ /* 0x000fe200000e0000 */
[----:B------:R-:W-:Y:S01]  /*d660*/  IMAD.MOV.U32 R3, RZ, RZ, RZ ;  /* 0x000000ffff037224 */ /* 0x000fe200078e00ff */
[----:B------:R-:W-:Y:S01]  /*d670*/  R2UR UR7, R214 ;  /* 0x00000000d60772ca */ /* 0x000fe200000e0000 */
[----:B------:R-:W-:Y:S01]  /*d680*/  UIADD3.64 UR72, UPT, UPT, UR12, 0x2, URZ ;  /* 0x000000020c487897 */ /* 0x000fe2000fffe0ff */
[----:B-1----:R-:W-:Y:S02]  /*d690*/  SHF.R.U32.HI R13, RZ, 0x5, R13 ;  /* 0x00000005ff0d7819 */ /* 0x002fe4000001160d */
[----:B------:R-:W-:-:S02]  /*d6a0*/  IADD3.X R3, PT, PT, R3, 0x40004040, RZ, P4, !PT ;  /* 0x4000404003037810 */ /* 0x000fc400027fe4ff */
[C---:B------:R-:W-:Y:S02]  /*d6b0*/  IADD3 R5, P4, PT, R0.reuse, 0x100, RZ ;  /* 0x0000010000057810 */ /* 0x040fe40007f9e0ff */
[----:B------:R-:W-:Y:S01]  /*d6c0*/  R2UR UR71, R3 ;  /* 0x00000000034772ca */ /* 0x000fe200000e0000 */
[--C-:B------:R-:W-:Y:S01]  /*d6d0*/  IMAD.X R8, RZ, RZ, R3.reuse, P5 ;  /* 0x000000ffff087224 */ /* 0x100fe200028e0603 */
[----:B------:R-:W-:Y:S01]  /*d6e0*/  R2UR UR76, R5 ;  /* 0x00000000054c72ca */ /* 0x000fe200000e0000 */
[--C-:B------:R-:W-:Y:S01]  /*d6f0*/  IMAD.X R6, RZ, RZ, R3.reuse, P4 ;  /* 0x000000ffff067224 */ /* 0x100fe200020e0603 */
[----:B------:R-:W-:Y:S01]  /*d700*/  IADD3 R5, P5, PT, R0, 0x180, RZ ;  /* 0x0000018000057810 */ /* 0x000fe20007fbe0ff */
[----:B------:R-:W-:Y:S01]  /*d710*/  IMAD.U32 R14, RZ, RZ, UR68 ;  /* 0x00000044ff0e7e24 */ /* 0x000fe2000f8e00ff */
[----:B------:R-:W-:Y:S02]  /*d720*/  R2UR UR69, R8 ;  /* 0x00000000084572ca */ /* 0x000fe400000e0000 */
[----:B------:R-:W-:Y:S01]  /*d730*/  R2UR UR74, R5 ;  /* 0x00000000054a72ca */ /* 0x000fe200000e0000 */
[----:B------:R-:W-:Y:S01]  /*d740*/  IMAD.X R9, RZ, RZ, R3, P5 ;  /* 0x000000ffff097224 */ /* 0x000fe200028e0603 */
[----:B------:R-:W-:-:S02]  /*d750*/  IADD3 R5, P4, PT, R0, 0x200, RZ ;  /* 0x0000020000057810 */ /* 0x000fc40007f9e0ff */
[----:B------:R-:W-:Y:S02]  /*d760*/  R2UR UR77, R6 ;  /* 0x00000000064d72ca */ /* 0x000fe400000e0000 */
[----:B------:R-:W-:Y:S01]  /*d770*/  R2UR UR14, R5 ;  /* 0x00000000050e72ca */ /* 0x000fe200000e0000 */
[--C-:B------:R-:W-:Y:S01]  /*d780*/  IMAD.X R10, RZ, RZ, R3.reuse, P4 ;  /* 0x000000ffff0a7224 */ /* 0x100fe200020e0603 */
[C---:B------:R-:W-:Y:S02]  /*d790*/  IADD3 R5, P6, PT, R0.reuse, 0x280, RZ ;  /* 0x0000028000057810 */ /* 0x040fe40007fde0ff */
[----:B------:R-:W-:Y:S01]  /*d7a0*/  IADD3 R12, P4, PT, R215, 0x2, RZ ;  /* 0x00000002d70c7810 */ /* 0x000fe20007f9e0ff */
[----:B------:R-:W-:Y:S01]  /*d7b0*/  IMAD.U32 R15, RZ, RZ, UR69 ;  /* 0x00000045ff0f7e24 */ /* 0x000fe2000f8e00ff */
[----:B------:R-:W-:Y:S01]  /*d7c0*/  R2UR UR16, R5 ;  /* 0x00000000051072ca */ /* 0x000fe200000e0000 */
[----:B------:R-:W-:Y:S01]  /*d7d0*/  IMAD.X R7, RZ, RZ, R3, P6 ;  /* 0x000000ffff077224 */ /* 0x000fe200030e0603 */
[----:B------:R-:W-:-:S02]  /*d7e0*/  IADD3 R5, P1, PT, R0, 0x300, RZ ;  /* 0x0000030000057810 */ /* 0x000fc40007f3e0ff */
[----:B------:R-:W-:Y:S01]  /*d7f0*/  IADD3.X R11, PT, PT, R11, 0x40004040, RZ, P4, !PT ;  /* 0x400040400b0b7810 */ /* 0x000fe200027fe4ff */
[----:B------:R-:W-:Y:S01]  /*d800*/  STL.64 [R1+0x368], R14 ;  /* 0x0003680e01007387 */ /* 0x000fe20000100a00 */
[----:B------:R-:W-:Y:S02]  /*d810*/  R2UR UR18, R5 ;  /* 0x00000000051272ca */ /* 0x000fe400000e0000 */
[----:B------:R-:W-:Y:S02]  /*d820*/  IADD3 R5, P0, PT, R0, 0x380, RZ ;  /* 0x0000038000057810 */ /* 0x000fe40007f1e0ff */
[----:B------:R-:W-:Y:S02]  /*d830*/  R2UR UR75, R9 ;  /* 0x00000000094b72ca */ /* 0x000fe400000e0000 */
[----:B------:R-:W-:Y:S02]  /*d840*/  R2UR UR20, R5 ;  /* 0x00000000051472ca */ /* 0x000fe400000e0000 */
[----:B------:R-:W-:-:S02]  /*d850*/  R2UR UR15, R10 ;  /* 0x000000000a0f72ca */ /* 0x000fc400000e0000 */
[----:B------:R-:W-:Y:S02]  /*d860*/  @P1 LOP3.LUT R2, R2, 0x200000, RZ, 0xfc, !PT ;  /* 0x0020000002021812 */ /* 0x000fe400078efcff */
[----:B------:R-:W-:Y:S02]  /*d870*/  IADD3 R5, P1, PT, R0, 0x400, RZ ;  /* 0x0000040000057810 */ /* 0x000fe40007f3e0ff */
[----:B------:R-:W-:Y:S02]  /*d880*/  LOP3.LUT R2, R2, 0xffefffff, RZ, 0xc0, !PT ;  /* 0xffefffff02027812 */ /* 0x000fe400078ec0ff */
[----:B------:R-:W-:Y:S02]  /*d890*/  R2UR UR22, R5 ;  /* 0x00000000051672ca */ /* 0x000fe400000e0000 */
[----:B------:R-:W-:Y:S02]  /*d8a0*/  @P0 LOP3.LUT R2, R2, 0x100000, RZ, 0xfc, !PT ;  /* 0x0010000002020812 */ /* 0x000fe400078efcff */
[----:B------:R-:W-:-:S02]  /*d8b0*/  IADD3 R5, P0, PT, R0, 0x480, RZ ;  /* 0x0000048000057810 */ /* 0x000fc40007f1e0ff */
[----:B------:R-:W-:Y:S02]  /*d8c0*/  LOP3.LUT R2, R2, 0xfff7ffff, RZ, 0xc0, !PT ;  /* 0xfff7ffff02027812 */ /* 0x000fe400078ec0ff */
[----:B------:R-:W-:Y:S02]  /*d8d0*/  R2UR UR24, R5 ;  /* 0x00000000051872ca */ /* 0x000fe400000e0000 */
[----:B------:R-:W-:Y:S02]  /*d8e0*/  @P1 LOP3.LUT R2, R2, 0x80000, RZ, 0xfc, !PT ;  /* 0x0008000002021812 */ /* 0x000fe400078efcff */
[----:B------:R-:W-:Y:S02]  /*d8f0*/  IADD3 R5, P1, PT, R0, 0x500, RZ ;  /* 0x0000050000057810 */ /* 0x000fe40007f3e0ff */
[----:B------:R-:W-:Y:S02]  /*d900*/  LOP3.LUT R2, R2, 0xfffbffff, RZ, 0xc0, !PT ;  /* 0xfffbffff02027812 */ /* 0x000fe400078ec0ff */
        /* <DEDUP_REMOVED lines=63> */
[C---:B------:R-:W-:Y:S02]  /*dd00*/  LOP3.LUT P3, RZ, R2.reuse, 0x80000, RZ, 0xc0, !PT ;  /* 0x0008000002ff7812 */ /* 0x040fe4000786c0ff */
[----:B------:R-:W-:Y:S02]  /*dd10*/  LOP3.LUT R2, R2, 0xefffffff, RZ, 0xc0, !PT ;  /* 0xefffffff02027812 */ /* 0x000fe400078ec0ff */
[----:B------:R-:W-:Y:S01]  /*dd20*/  R2UR UR58, R5 ;  /* 0x00000000053a72ca */ /* 0x000fe200000e0000 */
[----:B------:R-:W-:Y:S01]  /*dd30*/  IMAD.X R6, RZ, RZ, R3, P3 ;  /* 0x000000ffff067224 */ /* 0x000fe200018e0603 */
[----:B------:R-:W-:-:S02]  /*dd40*/  @P2 LOP3.LUT R2, R2, 0x10000000, RZ, 0xfc, !PT ;  /* 0x1000000002022812 */ /* 0x000fc400078efcff */
[----:B------:R-:W-:Y:S02]  /*dd50*/  IADD3 R5, P0, PT, R0, 0xd80, RZ ;  /* 0x00000d8000057810 */ /* 0x000fe40007f1e0ff */
[C---:B------:R-:W-:Y:S02]  /*dd60*/  LOP3.LUT P2, RZ, R2.reuse, 0x100000, RZ, 0xc0, !PT ;  /* 0x0010000002ff7812 */ /* 0x040fe4000784c0ff */
[----:B------:R-:W-:Y:S02]  /*dd70*/  LOP3.LUT R2, R2, 0xdfffffff, RZ, 0xc0, !PT ;  /* 0xdfffffff02027812 */ /* 0x000fe400078ec0ff */
[----:B------:R-:W-:Y:S02]  /*dd80*/  R2UR UR60, R5 ;  /* 0x00000000053c72ca */ /* 0x000fe400000e0000 */
[----:B------:R-:W-:Y:S02]  /*dd90*/  @P1 LOP3.LUT R2, R2, 0x20000000, RZ, 0xfc, !PT ;  /* 0x2000000002021812 */ /* 0x000fe400078efcff */
[----:B------:R-:W-:-:S02]  /*dda0*/  IADD3 R5, P5, PT, R0, 0xe00, RZ ;  /* 0x00000e0000057810 */ /* 0x000fc40007fbe0ff */
[C---:B------:R-:W-:Y:S02]  /*ddb0*/  LOP3.LUT P1, RZ, R2.reuse, 0x200000, RZ, 0xc0, !PT ;  /* 0x0020000002ff7812 */ /* 0x040fe4000782c0ff */
[----:B------:R-:W-:Y:S02]  /*ddc0*/  LOP3.LUT R2, R2, 0xbfffffff, RZ, 0xc0, !PT ;  /* 0xbfffffff02027812 */ /* 0x000fe400078ec0ff */
[----:B------:R-:W-:Y:S02]  /*ddd0*/  R2UR UR62, R5 ;  /* 0x00000000053e72ca */ /* 0x000fe400000e0000 */
[----:B------:R-:W-:Y:S02]  /*dde0*/  IADD3 R5, P4, PT, R0, 0xe80, RZ ;  /* 0x00000e8000057810 */ /* 0x000fe40007f9e0ff */
[----:B------:R-:W-:Y:S02]  /*ddf0*/  @P0 LOP3.LUT R2, R2, 0x40000000, RZ, 0xfc, !PT ;  /* 0x4000000002020812 */ /* 0x000fe400078efcff */
[----:B------:R-:W-:Y:S01]  /*de00*/  R2UR UR64, R5 ;  /* 0x00000000054072ca */ /* 0x000fe200000e0000 */
[----:B------:R-:W-:Y:S01]  /*de10*/  IMAD.X R5, RZ, RZ, R3, P1 ;  /* 0x000000ffff057224 */ /* 0x000fe200008e0603 */
[----:B------:R-:W-:-:S02]  /*de20*/  LOP3.LUT R2, R2, 0x7fffffff, RZ, 0xc0, !PT ;  /* 0x7fffffff02027812 */ /* 0x000fc400078ec0ff */
[----:B------:R-:W-:Y:S02]  /*de30*/  IADD3 R0, P6, PT, R0, 0xf00, RZ ;  /* 0x00000f0000007810 */ /* 0x000fe40007fde0ff */
[----:B------:R-:W-:Y:S02]  /*de40*/  @P5 LOP3.LUT R2, R2, 0x80000000, RZ, 0xfc, !PT ;  /* 0x8000000002025812 */ /* 0x000fe400078efcff */
[----:B------:R-:W-:Y:S01]  /*de50*/  R2UR UR66, R0 ;  /* 0x00000000004272ca */ /* 0x000fe200000e0000 */
[----:B------:R-:W-:Y:S01]  /*de60*/  IMAD.X R0, RZ, RZ, R3, P2 ;  /* 0x000000ffff007224 */ /* 0x000fe200010e0603 */
[----:B------:R-:W-:Y:S02]  /*de70*/  @P4 LOP3.LUT R4, R4, 0x1, RZ, 0xfc, !PT ;  /* 0x0000000104044812 */ /* 0x000fe400078efcff */
[----:B------:R-:W-:Y:S02]  /*de80*/  LOP3.LUT P4, RZ, R2, 0x200, RZ, 0xc0, !PT ;  /* 0x0000020002ff7812 */ /* 0x000fe4000788c0ff */
[----:B------:R-:W-:-:S02]  /*de90*/  LOP3.LUT R4, R4, 0xfffffffd, RZ, 0xc0, !PT ;  /* 0xfffffffd04047812 */ /* 0x000fc400078ec0ff */
[----:B------:R-:W-:Y:S02]  /*dea0*/  R2UR UR19, R5 ;  /* 0x00000000051372ca */ /* 0x000fe400000e0000 */
[----:B------:R-:W-:Y:S02]  /*deb0*/  R2UR UR21, R0 ;  /* 0x00000000001572ca */ /* 0x000fe400000e0000 */
[----:B------:R-:W-:Y:S02]  /*dec0*/  R2UR UR23, R6 ;  /* 0x00000000061772ca */ /* 0x000fe400000e0000 */
[----:B------:R-:W-:Y:S02]  /*ded0*/  LOP3.LUT P2, RZ, R2, 0x20, RZ, 0xc0, !PT ;  /* 0x0000002002ff7812 */ /* 0x000fe4000784c0ff */
[----:B------:R-:W-:Y:S02]  /*dee0*/  R2UR UR17, R7 ;  /* 0x00000000071172ca */ /* 0x000fe400000e0000 */
[----:B------:R-:W-:-:S02]  /*def0*/  @P4 LOP3.LUT R4, R4, 0x2, RZ, 0xfc, !PT ;  /* 0x0000000204044812 */ /* 0x000fc400078efcff */
[----:B------:R-:W-:Y:S02]  /*df00*/  LOP3.LUT P4, RZ, R2, 0x400, RZ, 0xc0, !PT ;  /* 0x0000040002ff7812 */ /* 0x000fe4000788c0ff */
[----:B------:R-:W-:Y:S02]  /*df10*/  LOP3.LUT R4, R4, 0xfffffffb, RZ, 0xc0, !PT ;  /* 0xfffffffb04047812 */ /* 0x000fe400078ec0ff */
[C---:B------:R-:W-:Y:S02]  /*df20*/  LOP3.LUT P5, RZ, R2.reuse, 0x100, RZ, 0xc0, !PT ;  /* 0x0000010002ff7812 */ /* 0x040fe400078ac0ff */
[C---:B------:R-:W-:Y:S02]  /*df30*/  LOP3.LUT P0, RZ, R2.reuse, 0x80, RZ, 0xc0, !PT ;  /* 0x0000008002ff7812 */ /* 0x040fe4000780c0ff */
[C---:B------:R-:W-:Y:S02]  /*df40*/  LOP3.LUT P1, RZ, R2.reuse, 0x40, RZ, 0xc0, !PT ;  /* 0x0000004002ff7812 */ /* 0x040fe4000782c0ff */
[----:B------:R-:W-:-:S02]  /*df50*/  LOP3.LUT P3, RZ, R2, 0x10, RZ, 0xc0, !PT ;  /* 0x0000001002ff7812 */ /* 0x000fc4000786c0ff */
[----:B------:R-:W-:Y:S02]  /*df60*/  R2UR UR68, R12 ;  /* 0x000000000c4472ca */ /* 0x000fe400000e0000 */
[----:B------:R-:W-:Y:S02]  /*df70*/  @P4 LOP3.LUT R4, R4, 0x4, RZ, 0xfc, !PT ;  /* 0x0000000404044812 */ /* 0x000fe400078efcff */
[----:B------:R-:W-:Y:S02]  /*df80*/  LOP3.LUT P4, RZ, R2, 0x800, RZ, 0xc0, !PT ;  /* 0x0000080002ff7812 */ /* 0x000fe4000788c0ff */
[----:B------:R-:W-:Y:S02]  /*df90*/  LOP3.LUT R4, R4, 0xfffffff7, RZ, 0xc0, !PT ;  /* 0xfffffff704047812 */ /* 0x000fe400078ec0ff */
[----:B------:R-:W-:-:S09]  /*dfa0*/  R2UR UR69, R11 ;  /* 0x000000000b4572ca */ /* 0x000fd200000e0000 */
[----:B------:R-:W-:Y:S02]  /*dfb0*/  @P4 LOP3.LUT R4, R4, 0x8, RZ, 0xfc, !PT ;  /* 0x0000000804044812 */ /* 0x000fe400078efcff */
[----:B------:R-:W-:Y:S02]  /*dfc0*/  LOP3.LUT P4, RZ, R2, 0x1000, RZ, 0xc0, !PT ;  /* 0x0000100002ff7812 */ /* 0x000fe4000788c0ff */
[----:B------:R-:W-:-:S11]  /*dfd0*/  LOP3.LUT R4, R4, 0xffffffef, RZ, 0xc0, !PT ;  /* 0xffffffef04047812 */ /* 0x000fd600078ec0ff */
        /* <DEDUP_REMOVED lines=16> */
[----:B------:R-:W-:-:S05]  /*e0e0*/  LOP3.LUT P4, RZ, R2, 0x40000, RZ, 0xc0, !PT ;  /* 0x0004000002ff7812 */ /* 0x000fca000788c0ff */
[----:B------:R-:W-:Y:S01]  /*e0f0*/  IMAD.X R9, RZ, RZ, R3, P4 ;  /* 0x000000ffff097224 */ /* 0x000fe200020e0603 */
[----:B------:R-:W-:-:S04]  /*e100*/  LOP3.LUT P4, RZ, R4, 0x200, RZ, 0xc0, !PT ;  /* 0x0000020004ff7812 */ /* 0x000fc8000788c0ff */
[----:B------:R-:W-:Y:S01]  /*e110*/  R2UR UR25, R9 ;  /* 0x00000000091972ca */ /* 0x000fe200000e0000 */
        /* <DEDUP_REMOVED lines=9> */
[--C-:B------:R-:W-:Y:S01]  /*e1b0*/  IMAD.X R0, RZ, RZ, R3.reuse, P4 ;  /* 0x000000ffff007224 */ /* 0x100fe200020e0603 */
[----:B------:R-:W-:Y:S01]  /*e1c0*/  LOP3.LUT P4, RZ, R4, 0x20, RZ, 0xc0, !PT ;  /* 0x0000002004ff7812 */ /* 0x000fe2000788c0ff */
[--C-:B------:R-:W-:Y:S01]  /*e1d0*/  IMAD.X R5, RZ, RZ, R3.reuse, P5 ;  /* 0x000000ffff057224 */ /* 0x100fe200028e0603 */
[----:B------:R-:W-:Y:S02]  /*e1e0*/  LOP3.LUT P5, RZ, R2, 0x80000000, RZ, 0xc0, !PT ;  /* 0x8000000002ff7812 */ /* 0x000fe400078ac0ff */
[----:B------:R-:W-:Y:S01]  /*e1f0*/  R2UR UR33, R0 ;  /* 0x00000000002172ca */ /* 0x000fe200000e0000 */
[--C-:B------:R-:W-:Y:S01]  /*e200*/  IMAD.X R6, RZ, RZ, R3.reuse, P4 ;  /* 0x000000ffff067224 */ /* 0x100fe200020e0603 */
[----:B------:R-:W-:Y:S01]  /*e210*/  LOP3.LUT P4, RZ, R4, 0x10, RZ, 0xc0, !PT ;  /* 0x0000001004ff7812 */ /* 0x000fe2000788c0ff */
[----:B------:R-:W-:Y:S01]  /*e220*/  IMAD.X R0, RZ, RZ, R3, P1 ;  /* 0x000000ffff007224 */ /* 0x000fe200008e0603 */
[----:B------:R-:W-:-:S02]  /*e230*/  LOP3.LUT P1, RZ, R2, 0x20000000, RZ, 0xc0, !PT ;  /* 0x2000000002ff7812 */ /* 0x000fc4000782c0ff */
        /* <DEDUP_REMOVED lines=9> */
[----:B------:R-:W-:-:S02]  /*e2d0*/  R2UR UR51, R6 ;  /* 0x00000000063372ca */ /* 0x000fc400000e0000 */
[----:B------:R-:W0:Y:S01]  /*e2e0*/  LDC R6, c[0x0][0x3d4] ;  /* 0x0000f500ff067b82 */ /* 0x000e220000000800 */
[--C-:B------:R-:W-:Y:S01]  /*e2f0*/  IMAD.X R9, RZ, RZ, R3.reuse, P4 ;  /* 0x000000ffff097224 */ /* 0x100fe200020e0603 */
[----:B------:R-:W-:Y:S02]  /*e300*/  R2UR UR57, R7 ;  /* 0x00000000073972ca */ /* 0x000fe400000e0000 */
[C---:B------:R-:W-:Y:S02]  /*e310*/  LOP3.LUT P4, RZ, R4.reuse, 0x2, RZ, 0xc0, !PT ;  /* 0x0000000204ff7812 */ /* 0x040fe4000788c0ff */
[----:B------:R-:W-:Y:S01]  /*e320*/  R2UR UR41, R9 ;  /* 0x00000000092972ca */ /* 0x000fe200000e0000 */
[--C-:B------:R-:W-:Y:S01]  /*e330*/  IMAD.X R9, RZ, RZ, R3.reuse, P3 ;  /* 0x000000ffff097224 */ /* 0x100fe200018e0603 */
[----:B------:R-:W1:Y:S01]  /*e340*/  LDC R7, c[0x0][0x3c4] ;  /* 0x0000f100ff077b82 */ /* 0x000e620000000800 */
[----:B------:R-:W-:Y:S02]  /*e350*/  IADD3.X R8, PT, PT, R3, RZ, RZ, P4, !PT ;  /* 0x000000ff03087210 */ /* 0x000fe400027fe4ff */
[----:B------:R-:W-:Y:S01]  /*e360*/  LOP3.LUT P4, RZ, R4, 0x1, RZ, 0xc0, !PT ;  /* 0x0000000104ff7812 */ /* 0x000fe2000788c0ff */
[----:B------:R-:W-:Y:S01]  /*e370*/  IMAD.X R4, RZ, RZ, R3, P0 ;  /* 0x000000ffff047224 */ /* 0x000fe200000e0603 */
[----:B------:R-:W-:-:S02]  /*e380*/  LOP3.LUT P0, RZ, R2, 0x40000000, RZ, 0xc0, !PT ;  /* 0x4000000002ff7812 */ /* 0x000fc4000780c0ff */
[----:B------:R-:W-:Y:S02]  /*e390*/  LOP3.LUT P3, RZ, R2, 0x8000000, RZ, 0xc0, !PT ;  /* 0x0800000002ff7812 */ /* 0x000fe4000786c0ff */
[----:B------:R-:W-:Y:S01]  /*e3a0*/  R2UR UR45, R5 ;  /* 0x00000000052d72ca */ /* 0x000fe200000e0000 */
[--C-:B------:R-:W-:Y:S01]  /*e3b0*/  IMAD.X R5, RZ, RZ, R3.reuse, P1 ;  /* 0x000000ffff057224 */ /* 0x100fe200008e0603 */
[----:B------:R-:W-:Y:S01]  /*e3c0*/  R2UR UR47, R4 ;  /* 0x00000000042f72ca */ /* 0x000fe200000e0000 */
[--C-:B------:R-:W-:Y:S01]  /*e3d0*/  IMAD.X R4, RZ, RZ, R3.reuse, P0 ;  /* 0x000000ffff047224 */ /* 0x100fe200000e0603 */
[----:B------:R-:W-:Y:S01]  /*e3e0*/  R2UR UR43, R8 ;  /* 0x00000000082b72ca */ /* 0x000fe200000e0000 */
[----:B------:R-:W-:Y:S01]  /*e3f0*/  IMAD.X R8, RZ, RZ, R3, P3 ;  /* 0x000000ffff087224 */ /* 0x000fe200018e0603 */
[C---:B------:R-:W-:Y:S02]  /*e400*/  LOP3.LUT P3, RZ, R2.reuse, 0x4000000, RZ, 0xc0, !PT ;  /* 0x0400000002ff7812 */ /* 0x040fe4000786c0ff */
[----:B------:R-:W-:-:S02]  /*e410*/  LOP3.LUT P2, RZ, R2, 0x2000000, RZ, 0xc0, !PT ;  /* 0x0200000002ff7812 */ /* 0x000fc4000784c0ff */
[----:B------:R-:W-:Y:S02]  /*e420*/  LOP3.LUT P1, RZ, R2, 0x1000000, RZ, 0xc0, !PT ;  /* 0x0100000002ff7812 */ /* 0x000fe4000782c0ff */
[----:B------:R-:W-:Y:S01]  /*e430*/  R2UR UR49, R0 ;  /* 0x00000000003172ca */ /* 0x000fe200000e0000 */
[--C-:B------:R-:W-:Y:S01]  /*e440*/  IMAD.X R0, RZ, RZ, R3.reuse, P4 ;  /* 0x000000ffff007224 */ /* 0x100fe200020e0603 */
[----:B------:R-:W-:Y:S01]  /*e450*/  LOP3.LUT P0, RZ, R2, 0x800000, RZ, 0xc0, !PT ;  /* 0x0080000002ff7812 */ /* 0x000fe2000780c0ff */
[--C-:B------:R-:W-:Y:S01]  /*e460*/  IMAD.X R2, RZ, RZ, R3.reuse, P5 ;  /* 0x000000ffff027224 */ /* 0x100fe200028e0603 */
[----:B------:R-:W-:Y:S01]  /*e470*/  R2UR UR59, R5 ;  /* 0x00000000053b72ca */ /* 0x000fe200000e0000 */
[----:B------:R-:W-:Y:S01]  /*e480*/  IMAD.U32 R5, RZ, RZ, UR71 ;  /* 0x00000047ff057e24 */ /* 0x000fe2000f8e00ff */
[----:B------:R-:W-:Y:S01]  /*e490*/  R2UR UR61, R4 ;  /* 0x00000000043d72ca */ /* 0x000fe200000e0000 */
[----:B------:R-:W-:Y:S01]  /*e4a0*/  IMAD.U32 R4, RZ, RZ, UR70 ;  /* 0x00000046ff047e24 */ /* 0x000fe2000f8e00ff */
[----:B------:R-:W-:Y:S01]  /*e4b0*/  UIADD3.64 UR70, UPT, UPT, UR12, 0x4, URZ ;  /* 0x000000040c467897 */ /* 0x000fe2000fffe0ff */
[----:B------:R-:W-:Y:S01]  /*e4c0*/  IMAD.X R3, RZ, RZ, R3, P6 ;  /* 0x000000ffff037224 */ /* 0x000fe200030e0603 */
[----:B------:R-:W-:Y:S01]  /*e4d0*/  R2UR UR53, R9 ;  /* 0x00000000093572ca */ /* 0x000fe200000e0000 */
[----:B------:R-:W-:Y:S01]  /*e4e0*/  IMAD.U32 R9, RZ, RZ, UR73 ;  /* 0x00000049ff097e24 */ /* 0x000fe2000f8e00ff */
[----:B------:R-:W-:Y:S01]  /*e4f0*/  R2UR UR55, R8 ;  /* 0x00000000083772ca */ /* 0x000fe200000e0000 */
[----:B------:R-:W-:Y:S01]  /*e500*/  IMAD.U32 R8, RZ, RZ, UR72 ;  /* 0x00000048ff087e24 */ /* 0x000fe2000f8e00ff */
[----:B------:R-:W-:Y:S01]  /*e510*/  R2UR UR63, R2 ;  /* 0x00000000023f72ca */ /* 0x000fe200000e0000 */
[----:B0-----:R-:W-:Y:S01]  /*e520*/  IMAD.SHL.U32 R2, R6, 0x40, RZ ;  /* 0x0000004006027824 */ /* 0x001fe200078e00ff */
[----:B------:R-:W-:Y:S01]  /*e530*/  R2UR UR67, R3 ;  /* 0x00000000034372ca */ /* 0x000fe200000e0000 */
[----:B-1----:R-:W-:Y:S01]  /*e540*/  IMAD.SHL.U32 R3, R7, 0x40, RZ ;  /* 0x0000004007037824 */ /* 0x002fe200078e00ff */
[----:B------:R-:W-:Y:S01]  /*e550*/  UIADD3.64 UR72, UPT, UPT, UR12, 0x1fe, URZ ;  /* 0x000001fe0c487897 */ /* 0x000fe2000fffe0ff */
[----:B------:R-:W-:Y:S01]  /*e560*/  IMAD.U32 R6, RZ, RZ, UR70 ;  /* 0x00000046ff067e24 */ /* 0x000fe2000f8e00ff */
[----:B------:R0:W-:Y:S01]  /*e570*/  STL.64 [R1+0x360], R4 ;  /* 0x0003600401007387 */ /* 0x0001e20000100a00 */
[----:B------:R-:W-:Y:S01]  /*e580*/  IMAD.U32 R7, RZ, RZ, UR71 ;  /* 0x00000047ff077e24 */ /* 0x000fe2000f8e00ff */
[----:B------:R-:W-:Y:S01]  /*e590*/  UIADD3.64 UR70, UPT, UPT, UR12, 0x200, URZ ;  /* 0x000002000c467897 */ /* 0x000fe2000fffe0ff */
[----:B------:R-:W-:Y:S01]  /*e5a0*/  R2UR UR39, R10 ;  /* 0x000000000a2772ca */ /* 0x000fe200000e0000 */
[----:B------:R1:W-:Y:S01]  /*e5b0*/  STL.64 [R1+0x358], R8 ;  /* 0x0003580801007387 */ /* 0x0003e20000100a00 */
[----:B------:R-:W-:Y:S01]  /*e5c0*/  R2UR UR65, R0 ;  /* 0x00000000004172ca */ /* 0x000fe200000e0000 */
[----:B------:R-:W-:Y:S01]  /*e5d0*/  IMAD.MOV.U32 R0, RZ, RZ, R138 ;  /* 0x000000ffff007224 */ /* 0x000fe200078e008a */
[----:B------:R-:W-:Y:S01]  /*e5e0*/  ISETP.NE.U32.AND P5, PT, R13, RZ, PT ;  /* 0x000000ff0d00720c */ /* 0x000fe20003fa5070 */
[----:B------:R2:W-:Y:S01]  /*e5f0*/  STL.64 [R1+0x350], R6 ;  /* 0x0003500601007387 */ /* 0x0005e20000100a00 */
[----:B0-----:R-:W-:Y:S01]  /*e600*/  CS2R R4, SRZ ;  /* 0x0000000000047805 */ /* 0x001fe2000001ff00 */
[----:B-1----:R-:W-:-:S02]  /*e610*/  IMAD.U32 R8, RZ, RZ, UR72 ;  /* 0x00000048ff087e24 */ /* 0x002fc4000f8e00ff */
[----:B------:R-:W-:Y:S01]  /*e620*/  IMAD.U32 R9, RZ, RZ, UR73 ;  /* 0x00000049ff097e24 */ /* 0x000fe2000f8e00ff */
[----:B------:R-:W-:Y:S01]  /*e630*/  UIADD3.64 UR72, UPT, UPT, UR12, 0x202, URZ ;  /* 0x000002020c487897 */ /* 0x000fe2000fffe0ff */
[----:B--2---:R-:W-:Y:S02]  /*e640*/  IMAD.U32 R6, RZ, RZ, UR70 ;  /* 0x00000046ff067e24 */ /* 0x004fe4000f8e00ff */
[----:B------:R-:W-:Y:S01]  /*e650*/  IMAD.U32 R7, RZ, RZ, UR71 ;  /* 0x00000047ff077e24 */ /* 0x000fe2000f8e00ff */
[----:B------:R-:W-:Y:S01]  /*e660*/  UIADD3.64 UR70, UPT, UPT, UR12, 0x204, URZ ;  /* 0x000002040c467897 */ /* 0x000fe2000fffe0ff */
[----:B------:R0:W-:Y:S04]  /*e670*/  STL.64 [R1+0x348], R8 ;  /* 0x0003480801007387 */ /* 0x0001e80000100a00 */
[----:B------:R1:W-:Y:S01]  /*e680*/  STL.64 [R1+0x340], R6 ;  /* 0x0003400601007387 */ /* 0x0003e20000100a00 */
[----:B0-----:R-:W-:-:S02]  /*e690*/  IMAD.U32 R8, RZ, RZ, UR72 ;  /* 0x00000048ff087e24 */ /* 0x001fc4000f8e00ff */
[----:B------:R-:W-:Y:S01]  /*e6a0*/  IMAD.U32 R9, RZ, RZ, UR73 ;  /* 0x00000049ff097e24 */ /* 0x000fe2000f8e00ff */
[----:B------:R-:W-:Y:S01]  /*e6b0*/  UIADD3.64 UR72, UPT, UPT, UR12, 0x3fe, URZ ;  /* 0x000003fe0c487897 */ /* 0x000fe2000fffe0ff */
[----:B-1----:R-:W-:Y:S02]  /*e6c0*/  IMAD.U32 R6, RZ, RZ, UR70 ;  /* 0x00000046ff067e24 */ /* 0x002fe4000f8e00ff */
        /* <DEDUP_REMOVED lines=31> */
[----:B-1----:R-:W-:Y:S01]  /*e8c0*/  MOV R6, UR70 ;  /* 0x0000004600067c02 */ /* 0x002fe20008000f00 */
        /* <DEDUP_REMOVED lines=63> */
[----:B-1----:R-:W-:Y:S01]  /*ecc0*/  IMAD.U32 R6, RZ, RZ, UR70 ;  /* 0x00000046ff067e24 */ /* 0x002fe2000f8e00ff */
[----:B------:R-:W-:Y:S01]  /*ecd0*/  UIADD3.64 UR72, UPT, UPT, UR68, 0x7fe, URZ ;  /* 0x000007fe44487897 */ /* 0x000fe2000fffe0ff */
[----:B------:R-:W-:Y:S01]  /*ece0*/  IMAD.U32 R7, RZ, RZ, UR71 ;  /* 0x00000047ff077e24 */ /* 0x000fe2000f8e00ff */
[----:B------:R0:W-:Y:S01]  /*ecf0*/  STL.64 [R1+0x278], R8 ;  /* 0x0002780801007387 */ /* 0x0001e20000100a00 */
[----:B------:R-:W-:Y:S02]  /*ed00*/  UIADD3.64 UR70, UPT, UPT, UR68, 0x4, URZ ;  /* 0x0000000444467897 */ /* 0x000fe4000fffe0ff */
[----:B------:R-:W-:Y:S01]  /*ed10*/  UIADD3.64 UR70, UPT, UPT, UR68, 0x800, URZ ;  /* 0x0000080044467897 */ /* 0x000fe2000fffe0ff */
[----:B------:R0:W-:Y:S01]  /*ed20*/  STL.64 [R1+0x270], R6 ;  /* 0x0002700601007387 */ /* 0x0001e20000100a00 */
[----:B------:R-:W-:-:S02]  /*ed30*/  UIADD3.64 UR72, UPT, UPT, UR68, 0x802, URZ ;  /* 0x0000080244487897 */ /* 0x000fc4000fffe0ff */
[----:B------:R-:W-:-:S12]  /*ed40*/  UIADD3.64 UR70, UPT, UPT, UR68, 0x804, URZ ;  /* 0x0000080444467897 */ /* 0x000fd8000fffe0ff */
.L_x_17:
[----:B------:R-:W2:Y:S04]  /*ed50*/  LDL.64 R14, [R1+0x678] ;  /* 0x00067800010e7983 */ /* 0x000ea80000100a00 */
[----:B------:R-:W3:Y:S04]  /*ed60*/  LDL.64 R10, [R1+0x5f8] ;  /* 0x0005f800010a7983 */ /* 0x000ee80000100a00 */
[----:B------:R-:W4:Y:S04]  /*ed70*/  LDL.64 R36, [R1+0x578] ;  /* 0x0005780001247983 */ /* 0x000f280000100a00 */
[----:B------:R-:W5:Y:S04]  /*ed80*/  LDL.64 R28, [R1+0x570] ;  /* 0x00057000011c7983 */ /* 0x000f680000100a00 */
[----:B------:R-:W5:Y:S04]  /*ed90*/  LDL.64 R26, [R1+0x4f8] ;  /* 0x0004f800011a7983 */ /* 0x000f680000100a00 */
[----:B------:R-:W5:Y:S04]  /*eda0*/  LDL.64 R22, [R1+0x488] ;  /* 0x0004880001167983 */ /* 0x000f680000100a00 */
[----:B------:R-:W5:Y:S04]  /*edb0*/  LDL.64 R18, [R1+0x6e8] ;  /* 0x0006e80001127983 */ /* 0x000f680000100a00 */
[----:B0-----:R-:W5:Y:S04]  /*edc0*/  LDL.64 R8, [R1+0x5f0] ;  /* 0x0005f00001087983 */ /* 0x001f680000100a00 */
[----:B------:R-:W5:Y:S04]  /*edd0*/  LDL.64 R24, [R1+0x490] ;  /* 0x0004900001187983 */ /* 0x000f680000100a00 */
[----:B------:R-:W5:Y:S04]  /*ede0*/  LDL.64 R12, [R1+0x670] ;  /* 0x00067000010c7983 */ /* 0x000f680000100a00 */
[----:B------:R-:W5:Y:S04]  /*edf0*/  LDL.64 R34, [R1+0x500] ;  /* 0x0005000001227983 */ /* 0x000f680000100a00 */
[----:B------:R-:W5:Y:S01]  /*ee00*/  LDL.64 R30, [R1+0x6e0] ;  /* 0x0006e000011e7983 */ /* 0x000f620000100a00 */
[----:B------:R-:W-:-:S03]  /*ee10*/  IMAD.WIDE R6, R3, 0x2, R134 ;  /* 0x0000000203067825 */ /* 0x000fc600078e0286 */
[----:B------:R-:W5:Y:S04]  /*ee20*/  LDL.64 R42, [R1+0x420] ;  /* 0x00042000012a7983 */ /* 0x000f680000100a00 */
[----:B------:R-:W5:Y:S04]  /*ee30*/  LDL.64 R32, [R1+0x418] ;  /* 0x0004180001207983 */ /* 0x000f680000100a00 */
[----:B------:R-:W5:Y:S04]  /*ee40*/  LDG.E.U16 R85, desc[UR10][R6.64] ;  /* 0x0000000a06557981 */ /* 0x000f68000c1e1500 */
[----:B------:R-:W5:Y:S04]  /*ee50*/  LDL.64 R38, [R1+0x5e8] ;  /* 0x0005e80001267983 */ /* 0x000f680000100a00 */
        /* <DEDUP_REMOVED lines=16> */
[----:B------:R-:W5:Y:S01]  /*ef60*/  LDL.64 R116, [R1+0x528] ;  /* 0x0005280001747983 */ /* 0x000f620000100a00 */
[----:B------:R-:W-:-:S03]  /*ef70*/  IMAD.WIDE R96, R3, 0x2, R136 ;  /* 0x0000000203607825 */ /* 0x000fc600078e0288 */
[----:B------:R-:W5:Y:S04]  /*ef80*/  LDL.64 R110, [R1+0x4b0] ;  /* 0x0004b000016e7983 */ /* 0x000f680000100a00 */
[----:B------:R0:W5:Y:S04]  /*ef90*/  LDG.E.U16 R96, desc[UR10][R96.64] ;  /* 0x0000000a60607981 */ /* 0x000168000c1e1500 */
[----:B------:R-:W5:Y:S04]  /*efa0*/  LDL.64 R120, [R1+0x598] ;  /* 0x0005980001787983 */ /* 0x000f680000100a00 */
[----:B------:R-:W5:Y:S01]  /*efb0*/  LDL.64 R122, [R1+0x518] ;  /* 0x00051800017a7983 */ /* 0x000f620000100a00 */
[----:B0-----:R-:W0:Y:S03]  /*efc0*/  LDC R97, c[0x0][0x3c4] ;  /* 0x0000f100ff617b82 */ /* 0x001e260000000800 */
[----:B------:R-:W5:Y:S04]  /*efd0*/  LDL.64 R124, [R1+0x4a0] ;  /* 0x0004a000017c7983 */ /* 0x000f680000100a00 */
[----:B------:R-:W5:Y:S04]  /*efe0*/  LDL.64 R126, [R1+0x430] ;  /* 0x00043000017e7983 */ /* 0x000f680000100a00 */
[----:B------:R-:W5:Y:S04]  /*eff0*/  LDL.64 R130, [R1+0x3c0] ;  /* 0x0003c00001827983 */ /* 0x000f680000100a00 */
[----:B------:R-:W5:Y:S04]  /*f000*/  LDL.64 R138, [R1+0x688] ;  /* 0x00068800018a7983 */ /* 0x000f680000100a00 */
[----:B------:R-:W5:Y:S01]  /*f010*/  LDL.64 R128, [R1+0x580] ;  /* 0x0005800001807983 */ /* 0x000f620000100a00 */
[----:B--2---:R-:W-:-:S04]  /*f020*/  IMAD.WIDE R14, R3, 0x2, R14 ;  /* 0x00000002030e7825 */ /* 0x004fc800078e020e */
[C---:B---3--:R-:W-:Y:S01]  /*f030*/  IMAD.WIDE R10, R3.reuse, 0x2, R10 ;  /* 0x00000002030a7825 */ /* 0x048fe200078e020a */
[----:B------:R5:W2:Y:S03]  /*f040*/  LDG.E.U16 R84, desc[UR10][R14.64] ;  /* 0x0000000a0e547981 */ /* 0x000aa6000c1e1500 */
[C---:B----4-:R-:W-:Y:S01]  /*f050*/  IMAD.WIDE R6, R3.reuse, 0x2, R36 ;  /* 0x0000000203067825 */ /* 0x050fe200078e0224 */
[----:B-1----:R1:W3:Y:S04]  /*f060*/  LDG.E.U16 R82, desc[UR10][R10.64] ;  /* 0x0000000a0a527981 */ /* 0x0022e8000c1e1500 */
[----:B------:R4:W2:Y:S01]  /*f070*/  LDG.E.U16 R80, desc[UR10][R6.64] ;  /* 0x0000000a06507981 */ /* 0x0008a2000c1e1500 */
[----:B-----5:R-:W-:-:S03]  /*f080*/  IMAD.WIDE R14, R3, 0x2, R28 ;  /* 0x00000002030e7825 */ /* 0x020fc600078e021c */
[----:B------:R-:W5:Y:S01]  /*f090*/  LDL.64 R28, [R1+0x5e0] ;  /* 0x0005e000011c7983 */ /* 0x000f620000100a00 */
[----:B-1----:R-:W-:-:S03]  /*f0a0*/  IMAD.WIDE R10, R3, 0x2, R26 ;  /* 0x00000002030a7825 */ /* 0x002fc600078e021a */
[----:B------:R-:W2:Y:S01]  /*f0b0*/  LDL.64 R26, [R1+0x568] ;  /* 0x00056800011a7983 */ /* 0x000ea20000100a00 */
[----:B----4-:R-:W-:-:S03]  /*f0c0*/  IMAD.WIDE R6, R3, 0x2, R22 ;  /* 0x0000000203067825 */ /* 0x010fc600078e0216 */
[----:B------:R-:W4:Y:S01]  /*f0d0*/  LDL.64 R22, [R1+0x480] ;  /* 0x0004800001167983 */ /* 0x000f220000100a00 */
[----:B------:R-:W-:-:S03]  /*f0e0*/  IMAD.WIDE R70, R3, 0x2, R18 ;  /* 0x0000000203467825 */ /* 0x000fc600078e0212 */
[----:B------:R-:W3:Y:S01]  /*f0f0*/  LDL.64 R18, [R1+0x478] ;  /* 0x0004780001127983 */ /* 0x000ee20000100a00 */
[----:B------:R-:W-:-:S03]  /*f100*/  IMAD.WIDE R8, R3, 0x2, R8 ;  /* 0x0000000203087825 */ /* 0x000fc600078e0208 */
[----:B------:R-:W3:Y:S04]  /*f110*/  LDL.64 R36, [R1+0x560] ;  /* 0x0005600001247983 */ /* 0x000ee80000100a00 */
[----:B------:R1:W3:Y:S01]  /*f120*/  LDG.E.U16 R81, desc[UR10][R8.64] ;  /* 0x0000000a08517981 */ /* 0x0002e2000c1e1500 */
[----:B------:R-:W-:-:S03]  /*f130*/  IMAD.WIDE R12, R3, 0x2, R12 ;  /* 0x00000002030c7825 */ /* 0x000fc600078e020c */
[----:B------:R-:W3:Y:S04]  /*f140*/  LDG.E.U16 R77, desc[UR10][R10.64] ;  /* 0x0000000a0a4d7981 */ /* 0x000ee8000c1e1500 */
[----:B------:R0:W3:Y:S01]  /*f150*/  LDG.E.U16 R83, desc[UR10][R12.64] ;  /* 0x0000000a0c537981 */ /* 0x0000e2000c1e1500 */
[----:B-1----:R-:W-:-:S03]  /*f160*/  IMAD.WIDE R8, R3, 0x2, R24 ;  /* 0x0000000203087825 */ /* 0x002fc600078e0218 */
[----:B------:R-:W3:Y:S04]  /*f170*/  LDL.64 R24, [R1+0x4e8] ;  /* 0x0004e80001187983 */ /* 0x000ee80000100a00 */
[----:B------:R1:W3:Y:S01]  /*f180*/  LDG.E.U16 R76, desc[UR10][R8.64] ;  /* 0x0000000a084c7981 */ /* 0x0002e2000c1e1500 */
[----:B0-----:R-:W-:-:S03]  /*f190*/  IMAD.WIDE R12, R3, 0x2, R34 ;  /* 0x00000002030c7825 */ /* 0x001fc600078e0222 */
[----:B------:R-:W3:Y:S01]  /*f1a0*/  LDL.64 R34, [R1+0x4f0] ;  /* 0x0004f00001227983 */ /* 0x000ee20000100a00 */
[----:B------:R-:W-:-:S03]  /*f1b0*/  IMAD.WIDE R10, R3, 0x2, R32 ;  /* 0x00000002030a7825 */ /* 0x000fc600078e0220 */
[----:B------:R0:W3:Y:S01]  /*f1c0*/  LDG.E.U16 R78, desc[UR10][R12.64] ;  /* 0x0000000a0c4e7981 */ /* 0x0000e2000c1e1500 */
[----:B-1----:R-:W-:-:S03]  /*f1d0*/  IMAD.WIDE R8, R3, 0x2, R30 ;  /* 0x0000000203087825 */ /* 0x002fc600078e021e */
[----:B------:R-:W3:Y:S04]  /*f1e0*/  LDL.64 R30, [R1+0x6d8] ;  /* 0x0006d800011e7983 */ /* 0x000ee80000100a00 */
[----:B------:R-:W3:Y:S01]  /*f1f0*/  LDL.64 R32, [R1+0x410] ;  /* 0x0004100001207983 */ /* 0x000ee20000100a00 */
[----:B0-----:R-:W-:-:S03]  /*f200*/  IMAD.WIDE R12, R3, 0x2, R42 ;  /* 0x00000002030c7825 */ /* 0x001fc600078e022a */
[----:B------:R-:W3:Y:S04]  /*f210*/  LDG.E.U16 R73, desc[UR10][R10.64] ;  /* 0x0000000a0a497981 */ /* 0x000ee8000c1e1500 */
[----:B------:R0:W3:Y:S04]  /*f220*/  LDG.E.U16 R74, desc[UR10][R12.64] ;  /* 0x0000000a0c4a7981 */ /* 0x0000e8000c1e1500 */
[----:B------:R2:W3:Y:S04]  /*f230*/  LDG.E.U16 R69, desc[UR10][R8.64] ;  /* 0x0000000a08457981 */ /* 0x0004e8000c1e1500 */
[----:B------:R-:W3:Y:S01]  /*f240*/  LDG.E.U16 R79, desc[UR10][R14.64] ;  /* 0x0000000a0e4f7981 */ /* 0x000ee2000c1e1500 */
[----:B0-----:R-:W-:-:S03]  /*f250*/  IMAD.WIDE R12, R3, 0x2, R38 ;  /* 0x00000002030c7825 */ /* 0x001fc600078e0226 */
[----:B------:R-:W3:Y:S04]  /*f260*/  LDL.64 R38, [R1+0x6d0] ;  /* 0x0006d00001267983 */ /* 0x000ee80000100a00 */
[----:B------:R-:W3:Y:S04]  /*f270*/  LDG.E.U16 R66, desc[UR10][R12.64] ;  /* 0x0000000a0c427981 */ /* 0x000ee8000c1e1500 */
[----:B------:R-:W3:Y:S04]  /*f280*/  LDG.E.U16 R75, desc[UR10][R6.64] ;  /* 0x0000000a064b7981 */ /* 0x000ee8000c1e1500 */
[----:B------:R-:W3:Y:S04]  /*f290*/  LDL.64 R42, [R1+0x470] ;  /* 0x00047000012a7983 */ /* 0x000ee80000100a00 */
[----:B------:R-:W3:Y:S01]  /*f2a0*/  LDG.E.U16 R70, desc[UR10][R70.64] ;  /* 0x0000000a46467981 */ /* 0x000ee2000c1e1500 */
[----:B-----5:R-:W-:-:S03]  /*f2b0*/  IMAD.WIDE R10, R3, 0x2, R28 ;  /* 0x00000002030a7825 */ /* 0x020fc600078e021c */
[----:B------:R-:W5:Y:S01]  /*f2c0*/  LDL.64 R28, [R1+0x658] ;  /* 0x00065800011c7983 */ /* 0x000f620000100a00 */
[----:B--2---:R-:W-:-:S03]  /*f2d0*/  IMAD.WIDE R8, R3, 0x2, R26 ;  /* 0x0000000203087825 */ /* 0x004fc600078e021a */
[----:B------:R-:W2:Y:S04]  /*f2e0*/  LDL.64 R26, [R1+0x650] ;  /* 0x00065000011a7983 */ /* 0x000ea80000100a00 */
[----:B------:R4:W2:Y:S04]  /*f2f0*/  LDG.E.U16 R65, desc[UR10][R10.64] ;  /* 0x0000000a0a417981 */ /* 0x0008a8000c1e1500 */
[----:B------:R3:W2:Y:S01]  /*f300*/  LDG.E.U16 R64, desc[UR10][R8.64] ;  /* 0x0000000a08407981 */ /* 0x0006a2000c1e1500 */
[----:B----4-:R-:W-:-:S03]  /*f310*/  IMAD.WIDE R10, R3, 0x2, R22 ;  /* 0x00000002030a7825 */ /* 0x010fc600078e0216 */
[----:B------:R-:W4:Y:S01]  /*f320*/  LDL.64 R22, [R1+0x550] ;  /* 0x0005500001167983 */ /* 0x000f220000100a00 */
[----:B---3--:R-:W-:-:S03]  /*f330*/  IMAD.WIDE R8, R3, 0x2, R18 ;  /* 0x0000000203087825 */ /* 0x008fc600078e0212 */
[----:B------:R-:W3:Y:S01]  /*f340*/  LDL.64 R18, [R1+0x4e0] ;  /* 0x0004e00001127983 */ /* 0x000ee20000100a00 */
[----:B------:R-:W-:-:S03]  /*f350*/  IMAD.WIDE R12, R3, 0x2, R24 ;  /* 0x00000002030c7825 */ /* 0x000fc600078e0218 */
[----:B------:R-:W3:Y:S04]  /*f360*/  LDG.E.U16 R60, desc[UR10][R10.64] ;  /* 0x0000000a0a3c7981 */ /* 0x000ee8000c1e1500 */
[----:B------:R-:W3:Y:S01]  /*f370*/  LDL.64 R24, [R1+0x5d8] ;  /* 0x0005d80001187983 */ /* 0x000ee20000100a00 */
[----:B------:R-:W-:-:S03]  /*f380*/  IMAD.WIDE R6, R3, 0x2, R16 ;  /* 0x0000000203067825 */ /* 0x000fc600078e0210 */
[----:B------:R-:W3:Y:S01]  /*f390*/  LDL.64 R16, [R1+0x408] ;  /* 0x0004080001107983 */ /* 0x000ee20000100a00 */
[----:B------:R-:W-:-:S03]  /*f3a0*/  IMAD.WIDE R14, R3, 0x2, R40 ;  /* 0x00000002030e7825 */ /* 0x000fc600078e0228 */
[----:B------:R0:W3:Y:S04]  /*f3b0*/  LDG.E.U16 R68, desc[UR10][R6.64] ;  /* 0x0000000a06447981 */ /* 0x0000e8000c1e1500 */
[----:B------:R1:W3:Y:S01]  /*f3c0*/  LDG.E.U16 R67, desc[UR10][R14.64] ;  /* 0x0000000a0e437981 */ /* 0x0002e2000c1e1500 */
[----:B------:R-:W-:-:S03]  /*f3d0*/  IMAD.WIDE R54, R3, 0x2, R30 ;  /* 0x0000000203367825 */ /* 0x000fc600078e021e */
[----:B------:R-:W3:Y:S01]  /*f3e0*/  LDL.64 R30, [R1+0x400] ;  /* 0x00040000011e7983 */ /* 0x000ee20000100a00 */
[----:B0-----:R-:W-:-:S03]  /*f3f0*/  IMAD.WIDE R6, R3, 0x2, R36 ;  /* 0x0000000203067825 */ /* 0x001fc600078e0224 */
[----:B------:R-:W3:Y:S01]  /*f400*/  LDL.64 R36, [R1+0x5d0] ;  /* 0x0005d00001247983 */ /* 0x000ee20000100a00 */
[----:B-1----:R-:W-:-:S03]  /*f410*/  IMAD.WIDE R14, R3, 0x2, R34 ;  /* 0x00000002030e7825 */ /* 0x002fc600078e0222 */
[----:B------:R-:W3:Y:S04]  /*f420*/  LDL.64 R34, [R1+0x558] ;  /* 0x0005580001227983 */ /* 0x000ee80000100a00 */
[----:B------:R0:W3:Y:S04]  /*f430*/  LDG.E.U16 R63, desc[UR10][R6.64] ;  /* 0x0000000a063f7981 */ /* 0x0000e8000c1e1500 */
[----:B------:R5:W3:Y:S01]  /*f440*/  LDG.E.U16 R59, desc[UR10][R8.64] ;  /* 0x0000000a083b7981 */ /* 0x000ae2000c1e1500 */
[----:B------:R-:W-:-:S03]  /*f450*/  IMAD.WIDE R10, R3, 0x2, R38 ;  /* 0x00000002030a7825 */ /* 0x000fc600078e0226 */
[----:B------:R-:W3:Y:S01]  /*f460*/  LDL.64 R40, [R1+0x3f8] ;  /* 0x0003f80001287983 */ /* 0x000ee20000100a00 */
[----:B0-----:R-:W-:-:S03]  /*f470*/  IMAD.WIDE R6, R3, 0x2, R32 ;  /* 0x0000000203067825 */ /* 0x001fc600078e0220 */
[----:B------:R-:W3:Y:S04]  /*f480*/  LDL.64 R38, [R1+0x6c8] ;  /* 0x0006c80001267983 */ /* 0x000ee80000100a00 */
[----:B------:R-:W3:Y:S04]  /*f490*/  LDL.64 R32, [R1+0x468] ;  /* 0x0004680001207983 */ /* 0x000ee80000100a00 */
[----:B------:R2:W3:Y:S04]  /*f4a0*/  LDG.E.U16 R58, desc[UR10][R6.64] ;  /* 0x0000000a063a7981 */ /* 0x0004e8000c1e1500 */
[----:B------:R4:W3:Y:S04]  /*f4b0*/  LDG.E.U16 R53, desc[UR10][R10.64] ;  /* 0x0000000a0a357981 */ /* 0x0008e8000c1e1500 */
[----:B------:R-:W3:Y:S04]  /*f4c0*/  LDG.E.U16 R62, desc[UR10][R14.64] ;  /* 0x0000000a0e3e7981 */ /* 0x000ee8000c1e1500 */
[----:B------:R-:W3:Y:S04]  /*f4d0*/  LDG.E.U16 R61, desc[UR10][R12.64] ;  /* 0x0000000a0c3d7981 */ /* 0x000ee8000c1e1500 */
[----:B------:R-:W3:Y:S01]  /*f4e0*/  LDG.E.U16 R54, desc[UR10][R54.64] ;  /* 0x0000000a36367981 */ /* 0x000ee2000c1e1500 */
[----:B-----5:R-:W-:-:S03]  /*f4f0*/  IMAD.WIDE R8, R3, 0x2, R28 ;  /* 0x0000000203087825 */ /* 0x020fc600078e021c */
[----:B------:R-:W5:Y:S01]  /*f500*/  LDL.64 R28, [R1+0x6c0] ;  /* 0x0006c000011c7983 */ /* 0x000f620000100a00 */
[----:B--2---:R-:W-:-:S03]  /*f510*/  IMAD.WIDE R6, R3, 0x2, R26 ;  /* 0x0000000203067825 */ /* 0x004fc600078e021a */
[----:B------:R-:W2:Y:S04]  /*f520*/  LDL.64 R26, [R1+0x648] ;  /* 0x00064800011a7983 */ /* 0x000ea80000100a00 */
[----:B------:R3:W2:Y:S04]  /*f530*/  LDG.E.U16 R51, desc[UR10][R6.64] ;  /* 0x0000000a06337981 */ /* 0x0006a8000c1e1500 */
[----:B------:R-:W2:Y:S01]  /*f540*/  LDG.E.U16 R52, desc[UR10][R8.64] ;  /* 0x0000000a08347981 */ /* 0x000ea2000c1e1500 */
[----:B----4-:R-:W-:-:S03]  /*f550*/  IMAD.WIDE R10, R3, 0x2, R22 ;  /* 0x00000002030a7825 */ /* 0x010fc600078e0216 */
[----:B------:R-:W4:Y:S01]  /*f560*/  LDL.64 R22, [R1+0x548] ;  /* 0x0005480001167983 */ /* 0x000f220000100a00 */
[----:B---3--:R-:W-:-:S03]  /*f570*/  IMAD.WIDE R6, R3, 0x2, R18 ;  /* 0x0000000203067825 */ /* 0x008fc600078e0212 */
[----:B------:R-:W3:Y:S04]  /*f580*/  LDL.64 R18, [R1+0x540] ;  /* 0x0005400001127983 */ /* 0x000ee80000100a00 */
[----:B------:R-:W3:Y:S04]  /*f590*/  LDG.E.U16 R49, desc[UR10][R10.64] ;  /* 0x0000000a0a317981 */ /* 0x000ee8000c1e1500 */
[----:B------:R-:W3:Y:S01]  /*f5a0*/  LDG.E.U16 R48, desc[UR10][R6.64] ;  /* 0x0000000a06307981 */ /* 0x000ee2000c1e1500 */
[----:B------:R-:W-:-:S03]  /*f5b0*/  IMAD.WIDE R14, R3, 0x2, R24 ;  /* 0x00000002030e7825 */ /* 0x000fc600078e0218 */
[----:B------:R-:W3:Y:S01]  /*f5c0*/  LDL.64 R24, [R1+0x640] ;  /* 0x0006400001187983 */ /* 0x000ee20000100a00 */
[----:B------:R-:W-:-:S03]  /*f5d0*/  IMAD.WIDE R12, R3, 0x2, R16 ;  /* 0x00000002030c7825 */ /* 0x000fc600078e0210 */
[----:B------:R-:W3:Y:S04]  /*f5e0*/  LDL.64 R16, [R1+0x4d8] ;  /* 0x0004d80001107983 */ /* 0x000ee80000100a00 */
[----:B------:R0:W3:Y:S04]  /*f5f0*/  LDG.E.U16 R57, desc[UR10][R12.64] ;  /* 0x0000000a0c397981 */ /* 0x0000e8000c1e1500 */
[----:B------:R1:W3:Y:S01]  /*f600*/  LDG.E.U16 R50, desc[UR10][R14.64] ;  /* 0x0000000a0e327981 */ /* 0x0002e2000c1e1500 */
[----:B0-----:R-:W-:-:S03]  /*f610*/  IMAD.WIDE R12, R3, 0x2, R34 ;  /* 0x00000002030c7825 */ /* 0x001fc600078e0222 */
[----:B------:R-:W3:Y:S01]  /*f620*/  LDL.64 R34, [R1+0x5c0] ;  /* 0x0005c00001227983 */ /* 0x000ee20000100a00 */
[----:B------:R-:W-:-:S03]  /*f630*/  IMAD.WIDE R8, R3, 0x2, R36 ;  /* 0x0000000203087825 */ /* 0x000fc600078e0224 */
[----:B------:R-:W3:Y:S01]  /*f640*/  LDL.64 R36, [R1+0x5c8] ;  /* 0x0005c80001247983 */ /* 0x000ee20000100a00 */
[----:B------:R-:W-:-:S03]  /*f650*/  IMAD.WIDE R10, R3, 0x2, R30 ;  /* 0x00000002030a7825 */ /* 0x000fc600078e021e */
[----:B------:R-:W3:Y:S01]  /*f660*/  LDL.64 R30, [R1+0x4c8] ;  /* 0x0004c800011e7983 */ /* 0x000ee20000100a00 */
[----:B-1----:R-:W-:-:S03]  /*f670*/  IMAD.WIDE R14, R3, 0x2, R42 ;  /* 0x00000002030e7825 */ /* 0x002fc600078e022a */
[----:B------:R-:W3:Y:S04]  /*f680*/  LDG.E.U16 R8, desc[UR10][R8.64] ;  /* 0x0000000a08087981 */ /* 0x000ee8000c1e1500 */
[----:B------:R-:W3:Y:S01]  /*f690*/  LDG.E.U16 R46, desc[UR10][R14.64] ;  /* 0x0000000a0e2e7981 */ /* 0x000ee2000c1e1500 */
[----:B------:R-:W-:-:S03]  /*f6a0*/  IMAD.WIDE R6, R3, 0x2, R40 ;  /* 0x0000000203067825 */ /* 0x000fc600078e0228 */
[----:B------:R-:W3:Y:S04]  /*f6b0*/  LDG.E.U16 R44, desc[UR10][R10.64] ;  /* 0x0000000a0a2c7981 */ /* 0x000ee8000c1e1500 */
[----:B------:R0:W3:Y:S01]  /*f6c0*/  LDG.E.U16 R9, desc[UR10][R12.64] ;  /* 0x0000000a0c097981 */ /* 0x0000e2000c1e1500 */
[----:B------:R-:W-:-:S03]  /*f6d0*/  IMAD.WIDE R40, R3, 0x2, R38 ;  /* 0x0000000203287825 */ /* 0x000fc600078e0226 */
[----:B------:R-:W3:Y:S04]  /*f6e0*/  LDG.E.U16 R43, desc[UR10][R6.64] ;  /* 0x0000000a062b7981 */ /* 0x000ee8000c1e1500 */
[----:B------:R1:W3:Y:S01]  /*f6f0*/  LDG.E.U16 R40, desc[UR10][R40.64] ;  /* 0x0000000a28287981 */ /* 0x0002e2000c1e1500 */
[----:B0-----:R-:W-:-:S03]  /*f700*/  IMAD.WIDE R12, R3, 0x2, R32 ;  /* 0x00000002030c7825 */ /* 0x001fc600078e0220 */
[----:B------:R-:W3:Y:S04]  /*f710*/  LDL.64 R32, [R1+0x4d0] ;  /* 0x0004d00001207983 */ /* 0x000ee80000100a00 */
[----:B------:R2:W3:Y:S01]  /*f720*/  LDG.E.U16 R45, desc[UR10][R12.64] ;  /* 0x0000000a0c2d7981 */ /* 0x0004e2000c1e1500 */
[----:B-1----:R-:W0:Y:S01]  /*f730*/  LDC R41, c[0x0][0x3c4] ;  /* 0x0000f100ff297b82 */ /* 0x002e220000000800 */
[C---:B-----5:R-:W-:Y:S02]  /*f740*/  IMAD.WIDE R14, R3.reuse, 0x2, R28 ;  /* 0x00000002030e7825 */ /* 0x060fe400078e021c */
[----:B------:R-:W5:Y:S02]  /*f750*/  LDL.64 R28, [R1+0x3f0] ;  /* 0x0003f000011c7983 */ /* 0x000f640000100a00 */
[----:B--2---:R-:W-:-:S02]  /*f760*/  IMAD.WIDE R12, R3, 0x2, R26 ;  /* 0x00000002030c7825 */ /* 0x004fc400078e021a */
        /* <DEDUP_REMOVED lines=8> */
[----:B------:R-:W3:Y:S01]  /*f7f0*/  LDL.64 R24, [R1+0x6b8] ;  /* 0x0006b80001187983 */ /* 0x000ee20000100a00 */
[----:B------:R-:W-:-:S05]  /*f800*/  IMAD.WIDE R16, R3, 0x2, R16 ;  /* 0x0000000203107825 */ /* 0x000fca00078e0210 */
[----:B------:R1:W3:Y:S02]  /*f810*/  LDG.E.U16 R47, desc[UR10][R16.64] ;  /* 0x0000000a102f7981 */ /* 0x0002e4000c1e1500 */
[C---:B-1----:R-:W-:Y:S02]  /*f820*/  IMAD.WIDE R16, R3.reuse, 0x2, R34 ;  /* 0x0000000203107825 */ /* 0x042fe400078e0222 */
[----:B------:R1:W3:Y:S02]  /*f830*/  LDG.E.U16 R34, desc[UR10][R14.64] ;  /* 0x0000000a0e227981 */ /* 0x0002e4000c1e1500 */
[C---:B------:R-:W-:Y:S02]  /*f840*/  IMAD.WIDE R6, R3.reuse, 0x2, R36 ;  /* 0x0000000203067825 */ /* 0x040fe400078e0224 */
[----:B------:R-:W3:Y:S04]  /*f850*/  LDG.E.U16 R37, desc[UR10][R10.64] ;  /* 0x0000000a0a257981 */ /* 0x000ee8000c1e1500 */
[----:B------:R0:W3:Y:S01]  /*f860*/  LDG.E.U16 R36, desc[UR10][R6.64] ;  /* 0x0000000a06247981 */ /* 0x0000e2000c1e1500 */
[----:B-1----:R-:W-:-:S03]  /*f870*/  IMAD.WIDE R14, R3, 0x2, R90 ;  /* 0x00000002030e7825 */ /* 0x002fc600078e025a */
[----:B------:R-:W3:Y:S04]  /*f880*/  LDL.64 R90, [R1+0x3e0] ;  /* 0x0003e000015a7983 */ /* 0x000ee80000100a00 */
[----:B------:R-:W3:Y:S01]  /*f890*/  LDG.E.U16 R35, desc[UR10][R16.64] ;  /* 0x0000000a10237981 */ /* 0x000ee2000c1e1500 */
[----:B0-----:R-:W-:-:S03]  /*f8a0*/  IMAD.WIDE R6, R3, 0x2, R30 ;  /* 0x0000000203067825 */ /* 0x001fc600078e021e */
[----:B------:R0:W3:Y:S04]  /*f8b0*/  LDG.E.U16 R30, desc[UR10][R14.64] ;  /* 0x0000000a0e1e7981 */ /* 0x0000e8000c1e1500 */
[----:B------:R-:W3:Y:S01]  /*f8c0*/  LDG.E.U16 R31, desc[UR10][R6.64] ;  /* 0x0000000a061f7981 */ /* 0x000ee2000c1e1500 */
[----:B0-----:R-:W-:-:S03]  /*f8d0*/  IMAD.WIDE R14, R3, 0x2, R92 ;  /* 0x00000002030e7825 */ /* 0x001fc600078e025c */
[----:B------:R-:W3:Y:S01]  /*f8e0*/  LDL.64 R92, [R1+0x3d8] ;  /* 0x0003d800015c7983 */ /* 0x000ee20000100a00 */
[----:B------:R-:W-:-:S03]  /*f8f0*/  IMAD.WIDE R10, R3, 0x2, R32 ;  /* 0x00000002030a7825 */ /* 0x000fc600078e0220 */
[----:B------:R-:W3:Y:S04]  /*f900*/  LDG.E.U16 R33, desc[UR10][R12.64] ;  /* 0x0000000a0c217981 */ /* 0x000ee8000c1e1500 */
[----:B------:R5:W3:Y:S01]  /*f910*/  LDG.E.U16 R32, desc[UR10][R10.64] ;  /* 0x0000000a0a207981 */ /* 0x000ae2000c1e1500 */
[----:B------:R-:W-:-:S03]  /*f920*/  IMAD.WIDE R16, R3, 0x2, R108 ;  /* 0x0000000203107825 */ /* 0x000fc600078e026c */
[----:B------:R-:W3:Y:S01]  /*f930*/  LDL.64 R108, [R1+0x5a0] ;  /* 0x0005a000016c7983 */ /* 0x000ee20000100a00 */
[----:B-----5:R-:W-:-:S04]  /*f940*/  IMAD.WIDE R10, R3, 0x2, R28 ;  /* 0x00000002030a7825 */ /* 0x020fc800078e021c */
[C---:B--2---:R-:W-:Y:S01]  /*f950*/  IMAD.WIDE R6, R3.reuse, 0x2, R26 ;  /* 0x0000000203067825 */ /* 0x044fe200078e021a */
[----:B------:R4:W2:Y:S01]  /*f960*/  LDG.E.U16 R28, desc[UR10][R10.64] ;  /* 0x0000000a0a1c7981 */ /* 0x0008a2000c1e1500 */
[----:B------:R-:W0:Y:S03]  /*f970*/  LDC R26, c[0x0][0x3c4] ;  /* 0x0000f100ff1a7b82 */ /* 0x000e260000000800 */
[----:B------:R3:W5:Y:S01]  /*f980*/  LDG.E.U16 R27, desc[UR10][R6.64] ;  /* 0x0000000a061b7981 */ /* 0x000762000c1e1500 */
[----:B----4-:R-:W-:-:S03]  /*f990*/  IMAD.WIDE R10, R3, 0x2, R22 ;  /* 0x00000002030a7825 */ /* 0x010fc600078e0216 */
[----:B------:R1:W4:Y:S01]  /*f9a0*/  LDG.E.U16 R22, desc[UR10][R14.64] ;  /* 0x0000000a0e167981 */ /* 0x000322000c1e1500 */
[----:B---3--:R-:W-:-:S03]  /*f9b0*/  IMAD.WIDE R6, R3, 0x2, R18 ;  /* 0x0000000203067825 */ /* 0x008fc600078e0212 */
[----:B------:R3:W2:Y:S01]  /*f9c0*/  LDG.E.U16 R19, desc[UR10][R10.64] ;  /* 0x0000000a0a137981 */ /* 0x0006a2000c1e1500 */
[C---:B------:R-:W-:Y:S02]  /*f9d0*/  IMAD.WIDE R12, R3.reuse, 0x2, R88 ;  /* 0x00000002030c7825 */ /* 0x040fe400078e0258 */
[----:B------:R-:W0:Y:S01]  /*f9e0*/  LDC R88, c[0x0][0x3c4] ;  /* 0x0000f100ff587b82 */ /* 0x000e220000000800 */
[----:B------:R3:W2:Y:S01]  /*f9f0*/  LDG.E.U16 R18, desc[UR10][R6.64] ;  /* 0x0000000a06127981 */ /* 0x0006a2000c1e1500 */
[----:B-1----:R-:W-:-:S03]  /*fa00*/  IMAD.WIDE R14, R3, 0x2, R106 ;  /* 0x00000002030e7825 */ /* 0x002fc600078e026a */
[----:B------:R-:W2:Y:S01]  /*fa10*/  LDL.64 R106, [R1+0x628] ;  /* 0x00062800016a7983 */ /* 0x000ea20000100a00 */
[----:B---3--:R-:W-:-:S03]  /*fa20*/  IMAD.WIDE R10, R3, 0x2, R100 ;  /* 0x00000002030a7825 */ /* 0x008fc600078e0264 */
[----:B------:R-:W3:Y:S01]  /*fa30*/  LDL.64 R100, [R1+0x6a8] ;  /* 0x0006a80001647983 */ /* 0x000ee20000100a00 */
[----:B------:R-:W-:-:S03]  /*fa40*/  IMAD.WIDE R24, R3, 0x2, R24 ;  /* 0x0000000203187825 */ /* 0x000fc600078e0218 */
[----:B------:R1:W2:Y:S01]  /*fa50*/  LDG.E.U16 R29, desc[UR10][R12.64] ;  /* 0x0000000a0c1d7981 */ /* 0x0002a2000c1e1500 */
[----:B------:R-:W-:-:S03]  /*fa60*/  IMAD.WIDE R6, R3, 0x2, R104 ;  /* 0x0000000203067825 */ /* 0x000fc600078e0268 */
[----:B------:R1:W2:Y:S04]  /*fa70*/  LDG.E.U16 R24, desc[UR10][R24.64] ;  /* 0x0000000a18187981 */ /* 0x0002a8000c1e1500 */
[----:B------:R-:W2:Y:S01]  /*fa80*/  LDG.E.U16 R23, desc[UR10][R16.64] ;  /* 0x0000000a10177981 */ /* 0x000ea2000c1e1500 */
[C---:B-1----:R-:W-:Y:S02]  /*fa90*/  IMAD.WIDE R12, R3.reuse, 0x2, R86 ;  /* 0x00000002030c7825 */ /* 0x042fe400078e0256 */
[----:B------:R-:W1:Y:S01]  /*faa0*/  LDC R86, c[0x0][0x3c4] ;  /* 0x0000f100ff567b82 */ /* 0x000e620000000800 */
[----:B------:R-:W2:Y:S04]  /*fab0*/  LDL.64 R104, [R1+0x4a8] ;  /* 0x0004a80001687983 */ /* 0x000ea80000100a00 */
[----:B------:R0:W2:Y:S03]  /*fac0*/  LDG.E.U16 R21, desc[UR10][R12.64] ;  /* 0x0000000a0c157981 */ /* 0x0000a6000c1e1500 */
[----:B------:R-:W1:Y:S01]  /*fad0*/  LDC R25, c[0x0][0x3c4] ;  /* 0x0000f100ff197b82 */ /* 0x000e620000000800 */
[----:B------:R0:W4:Y:S04]  /*fae0*/  LDG.E.U16 R16, desc[UR10][R6.64] ;  /* 0x0000000a06107981 */ /* 0x000128000c1e1500 */
[----:B------:R-:W4:Y:S01]  /*faf0*/  LDG.E.U16 R17, desc[UR10][R14.64] ;  /* 0x0000000a0e117981 */ /* 0x000f22000c1e1500 */
[----:B0-----:R-:W-:-:S03]  /*fb00*/  IMAD.WIDE R12, R3, 0x2, R102 ;  /* 0x00000002030c7825 */ /* 0x001fc600078e0266 */
[----:B------:R-:W4:Y:S01]  /*fb10*/  LDL.64 R102, [R1+0x520] ;  /* 0x0005200001667983 */ /* 0x000f220000100a00 */
[----:B------:R-:W-:Y:S02]  /*fb20*/  IMAD.WIDE R6, R3, 0x2, R94 ;  /* 0x0000000203067825 */ /* 0x000fe400078e025e */
[----:B------:R-:W0:Y:S01]  /*fb30*/  LDC R94, c[0x0][0x3c4] ;  /* 0x0000f100ff5e7b82 */ /* 0x000e220000000800 */
[----:B------:R-:W4:Y:S04]  /*fb40*/  LDG.E.U16 R15, desc[UR10][R12.64] ;  /* 0x0000000a0c0f7981 */ /* 0x000f28000c1e1500 */
[----:B------:R1:W4:Y:S01]  /*fb50*/  LDG.E.U16 R14, desc[UR10][R10.64] ;  /* 0x0000000a0a0e7981 */ /* 0x000322000c1e1500 */
[----:B------:R-:W-:-:S03]  /*fb60*/  IMAD.SHL.U32 R88, R88, 0x8, RZ ;  /* 0x0000000858587824 */ /* 0x000fc600078e00ff */
[----:B------:R1:W4:Y:S02]  /*fb70*/  LDG.E.U16 R13, desc[UR10][R6.64] ;  /* 0x0000000a060d7981 */ /* 0x000324000c1e1500 */
[C---:B-1----:R-:W-:Y:S02]  /*fb80*/  IMAD.WIDE R10, R3.reuse, 0x2, R98 ;  /* 0x00000002030a7825 */ /* 0x042fe400078e0262 */
[----:B------:R-:W1:Y:S03]  /*fb90*/  LDC R99, c[0x0][0x3c4] ;  /* 0x0000f100ff637b82 */ /* 0x000e660000000800 */
[----:B------:R-:W4:Y:S01]  /*fba0*/  LDG.E.U16 R12, desc[UR10][R10.64] ;  /* 0x0000000a0a0c7981 */ /* 0x000f22000c1e1500 */
[----:B------:R-:W-:-:S04]  /*fbb0*/  IMAD.WIDE R6, R3, 0x2, R90 ;  /* 0x0000000203067825 */ /* 0x000fc800078e025a */
[----:B------:R-:W-:Y:S02]  /*fbc0*/  IMAD.WIDE R90, R41, 0x2, R134 ;  /* 0x00000002295a7825 */ /* 0x000fe400078e0286 */
[----:B------:R-:W1:Y:S01]  /*fbd0*/  LDC R41, c[0x0][0x3c4] ;  /* 0x0000f100ff297b82 */ /* 0x000e620000000800 */
[----:B------:R0:W4:Y:S01]  /*fbe0*/  LDG.E.U16 R11, desc[UR10][R6.64] ;  /* 0x0000000a060b7981 */ /* 0x000122000c1e1500 */
[----:B------:R-:W-:-:S04]  /*fbf0*/  IMAD.WIDE R86, R86, 0x2, R136 ;  /* 0x0000000256567825 */ /* 0x000fc800078e0288 */
[----:B------:R-:W-:-:S04]  /*fc00*/  IMAD.WIDE R90, R3, 0x2, R90 ;  /* 0x00000002035a7825 */ /* 0x000fc800078e025a */
[C---:B0-----:R-:W-:Y:S01]  /*fc10*/  IMAD.WIDE R6, R88.reuse, 0x2, R136 ;  /* 0x0000000258067825 */ /* 0x041fe200078e0288 */
[----:B------:R0:W4:Y:S03]  /*fc20*/  LDG.E.U16 R71, desc[UR10][R90.64] ;  /* 0x0000000a5a477981 */ /* 0x000126000c1e1500 */
[----:B------:R-:W-:-:S04]  /*fc30*/  IMAD.WIDE R88, R88, 0x2, R134 ;  /* 0x0000000258587825 */ /* 0x000fc800078e0286 */
[----:B------:R-:W-:-:S04]  /*fc40*/  IMAD.WIDE R6, R3, 0x2, R6 ;  /* 0x0000000203067825 */ /* 0x000fc800078e0206 */
[----:B------:R-:W-:Y:S02]  /*fc50*/  IMAD.SHL.U32 R25, R25, 0x2, RZ ;  /* 0x0000000219197824 */ /* 0x000fe400078e00ff */
[C---:B------:R-:W-:Y:S01]  /*fc60*/  IMAD.WIDE R88, R3.reuse, 0x2, R88 ;  /* 0x0000000203587825 */ /* 0x040fe200078e0258 */
[----:B------:R-:W4:Y:S03]  /*fc70*/  LDG.E.U16 R6, desc[UR10][R6.64] ;  /* 0x0000000a06067981 */ /* 0x000f26000c1e1500 */
[----:B------:R-:W-:-:S04]  /*fc80*/  IMAD.WIDE R86, R3, 0x2, R86 ;  /* 0x0000000203567825 */ /* 0x000fc800078e0256 */
[----:B0-----:R-:W-:Y:S01]  /*fc90*/  IMAD.WIDE R90, R25, 0x2, R134 ;  /* 0x00000002195a7825 */ /* 0x001fe200078e0286 */
[----:B------:R0:W4:Y:S03]  /*fca0*/  LDG.E.U16 R72, desc[UR10][R86.64] ;  /* 0x0000000a56487981 */ /* 0x000126000c1e1500 */
[----:B------:R-:W-:Y:S01]  /*fcb0*/  IMAD R94, R94, 0x3, RZ ;  /* 0x000000035e5e7824 */ /* 0x000fe200078e02ff */
[----:B------:R1:W4:Y:S01]  /*fcc0*/  LDG.E.U16 R7, desc[UR10][R88.64] ;  /* 0x0000000a58077981 */ /* 0x000322000c1e1500 */
[----:B------:R-:W-:-:S04]  /*fcd0*/  IMAD.WIDE R92, R3, 0x2, R92 ;  /* 0x00000002035c7825 */ /* 0x000fc800078e025c */
[----:B0-----:R-:W-:Y:S01]  /*fce0*/  IMAD.WIDE R86, R94, 0x2, R134 ;  /* 0x000000025e567825 */ /* 0x001fe200078e0286 */
[----:B------:R0:W5:Y:S03]  /*fcf0*/  LDG.E.U16 R10, desc[UR10][R92.64] ;  /* 0x0000000a5c0a7981 */ /* 0x000166000c1e1500 */
[----:B-1----:R-:W-:-:S04]  /*fd00*/  IMAD.WIDE R88, R25, 0x2, R136 ;  /* 0x0000000219587825 */ /* 0x002fc800078e0288 */
[----:B------:R-:W-:-:S04]  /*fd10*/  IMAD.WIDE R90, R3, 0x2, R90 ;  /* 0x00000002035a7825 */ /* 0x000fc800078e025a */
[----:B------:R-:W-:Y:S01]  /*fd20*/  IMAD.SHL.U32 R25, R26, 0x4, RZ ;  /* 0x000000041a197824 */ /* 0x000fe200078e00ff */
[----:B------:R1:W5:Y:S01]  /*fd30*/  LDG.E.U16 R56, desc[UR10][R90.64] ;  /* 0x0000000a5a387981 */ /* 0x000362000c1e1500 */
[----:B------:R-:W-:-:S04]  /*fd40*/  IMAD.WIDE R88, R3, 0x2, R88 ;  /* 0x0000000203587825 */ /* 0x000fc800078e0258 */
[----:B------:R-:W-:Y:S01]  /*fd50*/  IMAD.WIDE R86, R3, 0x2, R86 ;  /* 0x0000000203567825 */ /* 0x000fe200078e0256 */
[----:B------:R1:W5:Y:S03]  /*fd60*/  LDG.E.U16 R55, desc[UR10][R88.64] ;  /* 0x0000000a58377981 */ /* 0x000366000c1e1500 */
[----:B0-----:R-:W-:Y:S01]  /*fd70*/  IMAD R92, R41, 0x5, RZ ;  /* 0x00000005295c7824 */ /* 0x001fe200078e02ff */
[----:B------:R0:W5:Y:S01]  /*fd80*/  LDG.E.U16 R42, desc[UR10][R86.64] ;  /* 0x0000000a562a7981 */ /* 0x000162000c1e1500 */
[----:B-1----:R-:W-:-:S04]  /*fd90*/  IMAD.WIDE R90, R25, 0x2, R136 ;  /* 0x00000002195a7825 */ /* 0x002fc800078e0288 */
[----:B------:R-:W-:-:S04]  /*fda0*/  IMAD.WIDE R88, R25, 0x2, R134 ;  /* 0x0000000219587825 */ /* 0x000fc800078e0286 */
[----:B0-----:R-:W-:-:S04]  /*fdb0*/  IMAD.WIDE R86, R92, 0x2, R136 ;  /* 0x000000025c567825 */ /* 0x001fc800078e0288 */
[----:B------:R-:W-:-:S04]  /*fdc0*/  IMAD.WIDE R90, R3, 0x2, R90 ;  /* 0x00000002035a7825 */ /* 0x000fc800078e025a */
[----:B------:R-:W-:Y:S01]  /*fdd0*/  IMAD.WIDE R94, R94, 0x2, R136 ;  /* 0x000000025e5e7825 */ /* 0x000fe200078e0288 */
[----:B------:R0:W5:Y:S03]  /*fde0*/  LDG.E.U16 R26, desc[UR10][R90.64] ;  /* 0x0000000a5a1a7981 */ /* 0x000166000c1e1500 */
[----:B------:R-:W-:-:S04]  /*fdf0*/  IMAD.WIDE R88, R3, 0x2, R88 ;  /* 0x0000000203587825 */ /* 0x000fc800078e0258 */
[----:B------:R-:W-:Y:S01]  /*fe00*/  IMAD.WIDE R86, R3, 0x2, R86 ;  /* 0x0000000203567825 */ /* 0x000fe200078e0256 */
[----:B------:R1:W5:Y:S03]  /*fe10*/  LDG.E.U16 R25, desc[UR10][R88.64] ;  /* 0x0000000a58197981 */ /* 0x000366000c1e1500 */
[----:B0-----:R-:W-:Y:S02]  /*fe20*/  IMAD R90, R97, 0x6, RZ ;  /* 0x00000006615a7824 */ /* 0x001fe400078e02ff */
[----:B------:R-:W-:Y:S01]  /*fe30*/  IMAD.WIDE R94, R3, 0x2, R94 ;  /* 0x00000002035e7825 */ /* 0x000fe200078e025e */
[----:B------:R-:W5:Y:S03]  /*fe40*/  LDG.E.U16 R97, desc[UR10][R86.64] ;  /* 0x0000000a56617981 */ /* 0x000f66000c1e1500 */
[----:B------:R-:W-:Y:S01]  /*fe50*/  IMAD.WIDE R92, R92, 0x2, R134 ;  /* 0x000000025c5c7825 */ /* 0x000fe200078e0286 */
[----:B------:R0:W5:Y:S03]  /*fe60*/  LDG.E.U16 R41, desc[UR10][R94.64] ;  /* 0x0000000a5e297981 */ /* 0x000166000c1e1500 */
[----:B-1----:R-:W-:-:S04]  /*fe70*/  IMAD.WIDE R88, R90, 0x2, R136 ;  /* 0x000000025a587825 */ /* 0x002fc800078e0288 */
[----:B------:R-:W-:-:S04]  /*fe80*/  IMAD.WIDE R92, R3, 0x2, R92 ;  /* 0x00000002035c7825 */ /* 0x000fc800078e025c */
[----:B------:R-:W-:Y:S01]  /*fe90*/  IMAD.WIDE R90, R90, 0x2, R134 ;  /* 0x000000025a5a7825 */ /* 0x000fe200078e0286 */
[----:B------:R1:W5:Y:S03]  /*fea0*/  LDG.E.U16 R98, desc[UR10][R92.64] ;  /* 0x0000000a5c627981 */ /* 0x000366000c1e1500 */
[----:B0-----:R-:W-:Y:S02]  /*feb0*/  IMAD R94, R99, 0x7, RZ ;  /* 0x00000007635e7824 */ /* 0x001fe400078e02ff */
[----:B------:R-:W-:-:S04]  /*fec0*/  IMAD.WIDE R88, R3, 0x2, R88 ;  /* 0x0000000203587825 */ /* 0x000fc800078e0258 */
[----:B------:R-:W-:-:S04]  /*fed0*/  IMAD.WIDE R90, R3, 0x2, R90 ;  /* 0x00000002035a7825 */ /* 0x000fc800078e025a */
[----:B-1----:R-:W-:Y:S02]  /*fee0*/  IMAD.WIDE R92, R94, 0x2, R136 ;  /* 0x000000025e5c7825 */ /* 0x002fe400078e0288 */
[----:B------:R-:W5:Y:S02]  /*fef0*/  LDG.E.U16 R90, desc[UR10][R90.64] ;  /* 0x0000000a5a5a7981 */ /* 0x000f64000c1e1500 */
[----:B------:R-:W-:-:S06]  /*ff00*/  IMAD.WIDE R92, R3, 0x2, R92 ;  /* 0x00000002035c7825 */ /* 0x000fcc00078e025c */
[----:B------:R-:W5:Y:S01]  /*ff10*/  LDG.E.U16 R92, desc[UR10][R92.64] ;  /* 0x0000000a5c5c7981 */ /* 0x000f62000c1e1500 */
[----:B---3--:R-:W-:-:S03]  /*ff20*/  IMAD.WIDE R86, R3, 0x2, R100 ;  /* 0x0000000203567825 */ /* 0x008fc600078e0264 */
[----:B------:R-:W3:Y:S04]  /*ff30*/  LDG.E.U16 R100, desc[UR10][R88.64] ;  /* 0x0000000a58647981 */ /* 0x000ee8000c1e1500 */
[----:B------:R0:W3:Y:S02]  /*ff40*/  LDG.E.U16 R99, desc[UR10][R86.64] ;  /* 0x0000000a56637981 */ /* 0x0000e4000c1e1500 */
[C---:B0-----:R-:W-:Y:S02]  /*ff50*/  IMAD.WIDE R86, R3.reuse, 0x2, R112 ;  /* 0x0000000203567825 */ /* 0x041fe400078e0270 */
[----:B------:R-:W3:Y:S02]  /*ff60*/  LDL.64 R112, [R1+0x440] ;  /* 0x0004400001707983 */ /* 0x000ee40000100a00 */
[----:B--2---:R-:W-:-:S02]  /*ff70*/  IMAD.WIDE R88, R3, 0x2, R106 ;  /* 0x0000000203587825 */ /* 0x004fc400078e026a */
[----:B------:R-:W2:Y:S04]  /*ff80*/  LDL.64 R106, [R1+0x438] ;  /* 0x00043800016a7983 */ /* 0x000ea80000100a00 */
[----:B------:R0:W2:Y:S04]  /*ff90*/  LDG.E.U16 R91, desc[UR10][R86.64] ;  /* 0x0000000a565b7981 */ /* 0x0000a8000c1e1500 */
[----:B------:R1:W2:Y:S01]  /*ffa0*/  LDG.E.U16 R101, desc[UR10][R88.64] ;  /* 0x0000000a58657981 */ /* 0x0002a2000c1e1500 */
[----:B0-----:R-:W-:-:S03]  /*ffb0*/  IMAD.WIDE R86, R3, 0x2, R118 ;  /* 0x0000000203567825 */ /* 0x001fc600078e0276 */
[----:B------:R-:W5:Y:S01]  /*ffc0*/  LDL.64 R118, [R1+0x618] ;  /* 0x0006180001767983 */ /* 0x000f620000100a00 */
[----:B-1----:R-:W-:-:S03]  /*ffd0*/  IMAD.WIDE R88, R3, 0x2, R114 ;  /* 0x0000000203587825 */ /* 0x002fc600078e0272 */
[----:B------:R-:W5:Y:S04]  /*ffe0*/  LDL.64 R114, [R1+0x3d0] ;  /* 0x0003d00001727983 */ /* 0x000f680000100a00 */
[----:B------:R0:W5:Y:S04]  /*fff0*/  LDG.E.U16 R93, desc[UR10][R86.64] ;  /* 0x0000000a565d7981 */ /* 0x000168000c1e1500 */
[----:B------:R-:W5:Y:S01]  /*10000*/  LDG.E.U16 R88, desc[UR10][R88.64] ;  /* 0x0000000a58587981 */ /* 0x000f62000c1e1500 */
[----:B0-----:R-:W-:-:S03]  /*10010*/  IMAD.WIDE R86, R3, 0x2, R108 ;  /* 0x0000000203567825 */ /* 0x001fc600078e026c */
[----:B------:R-:W5:Y:S04]  /*10020*/  LDL.64 R108, [R1+0x3c8] ;  /* 0x0003c800016c7983 */ /* 0x000f680000100a00 */
[----:B------:R0:W5:Y:S02]  /*10030*/  LDG.E.U16 R89, desc[UR10][R86.64] ;  /* 0x0000000a56597981 */ /* 0x000164000c1e1500 */
[----:B0-----:R-:W-:Y:S02]  /*10040*/  IMAD.WIDE R86, R3, 0x2, R116 ;  /* 0x0000000203567825 */ /* 0x001fe400078e0274 */
[----:B------:R-:W5:Y:S02]  /*10050*/  LDL.64 R116, [R1+0x698] ;  /* 0x0006980001747983 */ /* 0x000f640000100a00 */
[----:B------:R-:W-:-:S04]  /*10060*/  IMAD.WIDE R94, R94, 0x2, R134 ;  /* 0x000000025e5e7825 */ /* 0x000fc800078e0286 */
[----:B------:R-:W-:-:S06]  /*10070*/  IMAD.WIDE R94, R3, 0x2, R94 ;  /* 0x00000002035e7825 */ /* 0x000fcc00078e025e */
[----:B------:R-:W5:Y:S04]  /*10080*/  LDG.E.U16 R94, desc[UR10][R94.64] ;  /* 0x0000000a5e5e7981 */ /* 0x000f68000c1e1500 */
[----:B------:R4:W5:Y:S02]  /*10090*/  LDG.E.U16 R95, desc[UR10][R86.64] ;  /* 0x0000000a565f7981 */ /* 0x000964000c1e1500 */
[----:B----4-:R-:W-:-:S05]  /*100a0*/  IMAD.WIDE R86, R3, 0x2, R102 ;  /* 0x0000000203567825 */ /* 0x010fca00078e0266 */
[----:B------:R0:W4:Y:S02]  /*100b0*/  LDG.E.U16 R102, desc[UR10][R86.64] ;  /* 0x0000000a56667981 */ /* 0x000124000c1e1500 */
[C---:B0-----:R-:W-:Y:S02]  /*100c0*/  IMAD.WIDE R86, R3.reuse, 0x2, R110 ;  /* 0x0000000203567825 */ /* 0x041fe400078e026e */
[----:B------:R-:W4:Y:S04]  /*100d0*/  LDL.64 R110, [R1+0x690] ;  /* 0x00069000016e7983 */ /* 0x000f280000100a00 */
[----:B------:R0:W4:Y:S02]  /*100e0*/  LDG.E.U16 R103, desc[UR10][R86.64] ;  /* 0x0000000a56677981 */ /* 0x000124000c1e1500 */
[----:B0-----:R-:W-:-:S05]  /*100f0*/  IMAD.WIDE R86, R3, 0x2, R104 ;  /* 0x0000000203567825 */ /* 0x001fca00078e0268 */
[----:B------:R3:W4:Y:S02]  /*10100*/  LDG.E.U16 R104, desc[UR10][R86.64] ;  /* 0x0000000a56687981 */ /* 0x000724000c1e1500 */
[C---:B---3--:R-:W-:Y:S02]  /*10110*/  IMAD.WIDE R86, R3.reuse, 0x2, R112 ;  /* 0x0000000203567825 */ /* 0x048fe400078e0270 */
[----:B------:R-:W3:Y:S04]  /*10120*/  LDL.64 R112, [R1+0x610] ;  /* 0x0006100001707983 */ /* 0x000ee80000100a00 */
[----:B------:R2:W3:Y:S02]  /*10130*/  LDG.E.U16 R105, desc[UR10][R86.64] ;  /* 0x0000000a56697981 */ /* 0x0004e4000c1e1500 */
[----:B--2---:R-:W-:-:S05]  /*10140*/  IMAD.WIDE R86, R3, 0x2, R106 ;  /* 0x0000000203567825 */ /* 0x004fca00078e026a */
[----:B------:R5:W2:Y:S02]  /*10150*/  LDG.E.U16 R106, desc[UR10][R86.64] ;  /* 0x0000000a566a7981 */ /* 0x000aa4000c1e1500 */
[C---:B-----5:R-:W-:Y:S02]  /*10160*/  IMAD.WIDE R86, R3.reuse, 0x2, R114 ;  /* 0x0000000203567825 */ /* 0x060fe400078e0272 */
[----:B------:R-:W5:Y:S04]  /*10170*/  LDL.64 R114, [R1+0x590] ;  /* 0x0005900001727983 */ /* 0x000f680000100a00 */
[----:B------:R0:W2:Y:S02]  /*10180*/  LDG.E.U16 R107, desc[UR10][R86.64] ;  /* 0x0000000a566b7981 */ /* 0x0000a4000c1e1500 */
[----:B0-----:R-:W-:-:S05]  /*10190*/  IMAD.WIDE R86, R3, 0x2, R108 ;  /* 0x0000000203567825 */ /* 0x001fca00078e026c */
[----:B------:R0:W2:Y:S02]  /*101a0*/  LDG.E.U16 R108, desc[UR10][R86.64] ;  /* 0x0000000a566c7981 */ /* 0x0000a4000c1e1500 */
[C---:B0-----:R-:W-:Y:S02]  /*101b0*/  IMAD.WIDE R86, R3.reuse, 0x2, R116 ;  /* 0x0000000203567825 */ /* 0x041fe400078e0274 */
[----:B------:R-:W2:Y:S04]  /*101c0*/  LDL.64 R116, [R1+0x510] ;  /* 0x0005100001747983 */ /* 0x000ea80000100a00 */
[----:B------:R4:W2:Y:S02]  /*101d0*/  LDG.E.U16 R109, desc[UR10][R86.64] ;  /* 0x0000000a566d7981 */ /* 0x0008a4000c1e1500 */
[----:B----4-:R-:W-:-:S05]  /*101e0*/  IMAD.WIDE R86, R3, 0x2, R110 ;  /* 0x0000000203567825 */ /* 0x010fca00078e026e */
[----:B------:R0:W4:Y:S02]  /*101f0*/  LDG.E.U16 R110, desc[UR10][R86.64] ;  /* 0x0000000a566e7981 */ /* 0x000124000c1e1500 */
[C---:B0-----:R-:W-:Y:S02]  /*10200*/  IMAD.WIDE R86, R3.reuse, 0x2, R118 ;  /* 0x0000000203567825 */ /* 0x041fe400078e0276 */
[----:B------:R-:W4:Y:S04]  /*10210*/  LDL.64 R118, [R1+0x498] ;  /* 0x0004980001767983 */ /* 0x000f280000100a00 */
[----:B------:R3:W4:Y:S02]  /*10220*/  LDG.E.U16 R111, desc[UR10][R86.64] ;  /* 0x0000000a566f7981 */ /* 0x000724000c1e1500 */
[----:B---3--:R-:W-:-:S05]  /*10230*/  IMAD.WIDE R86, R3, 0x2, R112 ;  /* 0x0000000203567825 */ /* 0x008fca00078e0270 */
[----:B------:R0:W3:Y:S02]  /*10240*/  LDG.E.U16 R112, desc[UR10][R86.64] ;  /* 0x0000000a56707981 */ /* 0x0000e4000c1e1500 */
[C---:B0-----:R-:W-:Y:S02]  /*10250*/  IMAD.WIDE R86, R3.reuse, 0x2, R120 ;  /* 0x0000000203567825 */ /* 0x041fe400078e0278 */
[----:B------:R-:W3:Y:S04]  /*10260*/  LDL.64 R120, [R1+0x428] ;  /* 0x0004280001787983 */ /* 0x000ee80000100a00 */
[----:B------:R5:W3:Y:S02]  /*10270*/  LDG.E.U16 R113, desc[UR10][R86.64] ;  /* 0x0000000a56717981 */ /* 0x000ae4000c1e1500 */
[----:B-----5:R-:W-:-:S05]  /*10280*/  IMAD.WIDE R86, R3, 0x2, R114 ;  /* 0x0000000203567825 */ /* 0x020fca00078e0272 */
[----:B------:R0:W5:Y:S02]  /*10290*/  LDG.E.U16 R114, desc[UR10][R86.64] ;  /* 0x0000000a56727981 */ /* 0x000164000c1e1500 */
[C---:B0-----:R-:W-:Y:S02]  /*102a0*/  IMAD.WIDE R86, R3.reuse, 0x2, R122 ;  /* 0x0000000203567825 */ /* 0x041fe400078e027a */
[----:B------:R-:W5:Y:S04]  /*102b0*/  LDL.64 R122, [R1+0x3b8] ;  /* 0x0003b800017a7983 */ /* 0x000f680000100a00 */
[----:B------:R2:W5:Y:S02]  /*102c0*/  LDG.E.U16 R115, desc[UR10][R86.64] ;  /* 0x0000000a56737981 */ /* 0x000564000c1e1500 */
[----:B--2---:R-:W-:-:S05]  /*102d0*/  IMAD.WIDE R86, R3, 0x2, R116 ;  /* 0x0000000203567825 */ /* 0x004fca00078e0274 */
        /* <DEDUP_REMOVED lines=17> */
[----:B------:R-:W3:Y:S04]  /*103f0*/  LDL.64 R138, [R1+0x3a0] ;  /* 0x0003a000018a7983 */ /* 0x000ee80000100a00 */
[----:B------:R2:W3:Y:S02]  /*10400*/  LDG.E.U16 R123, desc[UR10][R86.64] ;  /* 0x0000000a567b7981 */ /* 0x0004e4000c1e1500 */
[----:B--2---:R-:W-:-:S05]  /*10410*/  IMAD.WIDE R86, R3, 0x2, R124 ;  /* 0x0000000203567825 */ /* 0x004fca00078e027c */
[----:B------:R0:W2:Y:S04]  /*10420*/  LDG.E.U16 R124, desc[UR10][R86.64] ;  /* 0x0000000a567c7981 */ /* 0x0000a8000c1e1500 */
[----:B------:R-:W0:Y:S02]  /*10430*/  LDL.64 R86, [R1+0x608] ;  /* 0x0006080001567983 */ /* 0x000e240000100a00 */
[----:B0-----:R-:W-:-:S05]  /*10440*/  IMAD.WIDE R86, R3, 0x2, R86 ;  /* 0x0000000203567825 */ /* 0x001fca00078e0256 */
[----:B------:R4:W2:Y:S02]  /*10450*/  LDG.E.U16 R125, desc[UR10][R86.64] ;  /* 0x0000000a567d7981 */ /* 0x0008a4000c1e1500 */
[----:B----4-:R-:W-:-:S05]  /*10460*/  IMAD.WIDE R86, R3, 0x2, R126 ;  /* 0x0000000203567825 */ /* 0x010fca00078e027e */
[----:B------:R0:W4:Y:S04]  /*10470*/  LDG.E.U16 R126, desc[UR10][R86.64] ;  /* 0x0000000a567e7981 */ /* 0x000128000c1e1500 */
[----:B------:R-:W0:Y:S02]  /*10480*/  LDL.64 R86, [R1+0x588] ;  /* 0x0005880001567983 */ /* 0x000e240000100a00 */
[----:B0-----:R-:W-:-:S05]  /*10490*/  IMAD.WIDE R86, R3, 0x2, R86 ;  /* 0x0000000203567825 */ /* 0x001fca00078e0256 */
[----:B------:R0:W2:Y:S02]  /*104a0*/  LDG.E.U16 R127, desc[UR10][R86.64] ;  /* 0x0000000a567f7981 */ /* 0x0000a4000c1e1500 */
[----:B0-----:R-:W-:-:S05]  /*104b0*/  IMAD.WIDE R86, R3, 0x2, R128 ;  /* 0x0000000203567825 */ /* 0x001fca00078e0280 */
[----:B------:R0:W2:Y:S04]  /*104c0*/  LDG.E.U16 R128, desc[UR10][R86.64] ;  /* 0x0000000a56807981 */ /* 0x0000a8000c1e1500 */
[----:B------:R-:W0:Y:S02]  /*104d0*/  LDL.64 R86, [R1+0x3b0] ;  /* 0x0003b00001567983 */ /* 0x000e240000100a00 */
[----:B0-----:R-:W-:-:S05]  /*104e0*/  IMAD.WIDE R86, R3, 0x2, R86 ;  /* 0x0000000203567825 */ /* 0x001fca00078e0256 */
[----:B------:R3:W2:Y:S02]  /*104f0*/  LDG.E.U16 R129, desc[UR10][R86.64] ;  /* 0x0000000a56817981 */ /* 0x0006a4000c1e1500 */
[----:B---3--:R-:W-:-:S05]  /*10500*/  IMAD.WIDE R86, R3, 0x2, R130 ;  /* 0x0000000203567825 */ /* 0x008fca00078e0282 */
[----:B------:R0:W3:Y:S04]  /*10510*/  LDG.E.U16 R130, desc[UR10][R86.64] ;  /* 0x0000000a56827981 */ /* 0x0000e8000c1e1500 */
[----:B------:R-:W0:Y:S02]  /*10520*/  LDL.64 R86, [R1+0x3a8] ;  /* 0x0003a80001567983 */ /* 0x000e240000100a00 */
[----:B0-----:R-:W-:-:S05]  /*10530*/  IMAD.WIDE R86, R3, 0x2, R86 ;  /* 0x0000000203567825 */ /* 0x001fca00078e0256 */
[----:B------:R0:W2:Y:S02]  /*10540*/  LDG.E.U16 R131, desc[UR10][R86.64] ;  /* 0x0000000a56837981 */ /* 0x0000a4000c1e1500 */
[----:B0-----:R-:W-:-:S05]  /*10550*/  IMAD.WIDE R86, R3, 0x2, R138 ;  /* 0x0000000203567825 */ /* 0x001fca00078e028a */
[----:B------:R0:W2:Y:S04]  /*10560*/  LDG.E.U16 R138, desc[UR10][R86.64] ;  /* 0x0000000a568a7981 */ /* 0x0000a8000c1e1500 */
[----:B------:R-:W0:Y:S02]  /*10570*/  LDL.64 R86, [R1+0x398] ;  /* 0x0003980001567983 */ /* 0x000e240000100a00 */
        /* <DEDUP_REMOVED lines=8> */
[----:B------:R-:W0:Y:S01]  /*10600*/  LDL.64 R86, [R1+0x380] ;  /* 0x0003800001567983 */ /* 0x000e220000100a00 */
[----:B------:R-:W-:-:S03]  /*10610*/  LOP3.LUT R149, R133, 0x10, RZ, 0x3c, !PT ;  /* 0x0000001085957812 */ /* 0x000fc600078e3cff */
        /* <DEDUP_REMOVED lines=28> */
[----:B0-----:R-:W-:-:S06]  /*107e0*/  IMAD.WIDE R86, R3, 0x2, R86 ;  /* 0x0000000203567825 */ /* 0x001fcc00078e0256 */
[----:B------:R0:W2:Y:S04]  /*107f0*/  LDG.E.U16 R86, desc[UR10][R86.64] ;  /* 0x0000000a56567981 */ /* 0x0000a8000c1e1500 */
[----:B------:R-:W-:Y:S04]  /*10800*/  STS.U16 [R149+UR9+0x21880], R60 ;  /* 0x0218803c95007988 */ /* 0x000fe80008000409 */
[----:B------:R-:W-:Y:S01]  /*10810*/  STS.U16 [R149+UR9+0x29880], R59 ;  /* 0x0298803b95007988 */ /* 0x000fe20008000409 */
[----:B0-----:R-:W-:-:S03]  /*10820*/  LOP3.LUT R87, R133, 0x20, RZ, 0x3c, !PT ;  /* 0x0000002085577812 */ /* 0x001fc600078e3cff */
[----:B------:R-:W-:Y:S04]  /*10830*/  STS.U16 [R149+UR9+0x21c80], R58 ;  /* 0x021c803a95007988 */ /* 0x000fe80008000409 */
[----:B------:R0:W-:Y:S04]  /*10840*/  STS.U16 [R149+UR9+0x29c80], R57 ;  /* 0x029c803995007988 */ /* 0x0001e80008000409 */
[----:B------:R-:W-:Y:S04]  /*10850*/  STS.U16 [R87+UR9+0x28100], R56 ;  /* 0x0281003857007988 */ /* 0x000fe80008000409 */
[----:B------:R-:W-:Y:S04]  /*10860*/  STS.U16 [R87+UR9+0x20100], R55 ;  /* 0x0201003757007988 */ /* 0x000fe80008000409 */
[----:B------:R-:W-:Y:S04]  /*10870*/  STS.U16 [R87+UR9+0x20500], R54 ;  /* 0x0205003657007988 */ /* 0x000fe80008000409 */
[----:B------:R-:W-:Y:S04]  /*10880*/  STS.U16 [R87+UR9+0x28500], R53 ;  /* 0x0285003557007988 */ /* 0x000fe80008000409 */
[----:B------:R-:W-:Y:S04]  /*10890*/  STS.U16 [R87+UR9+0x20900], R52 ;  /* 0x0209003457007988 */ /* 0x000fe80008000409 */
[----:B------:R-:W-:Y:S04]  /*108a0*/  STS.U16 [R87+UR9+0x28900], R51 ;  /* 0x0289003357007988 */ /* 0x000fe80008000409 */
[----:B------:R-:W-:Y:S04]  /*108b0*/  STS.U16 [R87+UR9+0x20d00], R50 ;  /* 0x020d003257007988 */ /* 0x000fe80008000409 */
[----:B------:R1:W-:Y:S01]  /*108c0*/  STS.U16 [R87+UR9+0x28d00], R8 ;  /* 0x028d000857007988 */ /* 0x0003e20008000409 */
[----:B------:R-:W-:-:S03]  /*108d0*/  LOP3.LUT R214, R133, 0x30, RZ, 0x3c, !PT ;  /* 0x0000003085d67812 */ /* 0x000fc600078e3cff */
[----:B------:R0:W-:Y:S04]  /*108e0*/  STS.U16 [R87+UR9+0x21100], R9 ;  /* 0x0211000957007988 */ /* 0x0001e80008000409 */
[----:B------:R-:W-:Y:S04]  /*108f0*/  STS.U16 [R87+UR9+0x29100], R49 ;  /* 0x0291003157007988 */ /* 0x000fe80008000409 */
[----:B------:R-:W-:Y:S04]  /*10900*/  STS.U16 [R87+UR9+0x21500], R48 ;  /* 0x0215003057007988 */ /* 0x000fe80008000409 */
[----:B------:R-:W-:Y:S04]  /*10910*/  STS.U16 [R87+UR9+0x29500], R47 ;  /* 0x0295002f57007988 */ /* 0x000fe80008000409 */
[----:B------:R-:W-:Y:S04]  /*10920*/  STS.U16 [R87+UR9+0x21900], R46 ;  /* 0x0219002e57007988 */ /* 0x000fe80008000409 */
[----:B------:R-:W-:Y:S04]  /*10930*/  STS.U16 [R87+UR9+0x29900], R45 ;  /* 0x0299002d57007988 */ /* 0x000fe80008000409 */
[----:B------:R-:W-:Y:S01]  /*10940*/  STS.U16 [R87+UR9+0x21d00], R44 ;  /* 0x021d002c57007988 */ /* 0x000fe20008000409 */
[----:B0-----:R-:W0:Y:S03]  /*10950*/  S2R R149, SR_TID.X ;  /* 0x0000000000957919 */ /* 0x001e260000002100 */
        /* <DEDUP_REMOVED lines=26> */
[----:B-1----:R-:W-:-:S03]  /*10b00*/  LOP3.LUT R8, R133, 0x50, RZ, 0x3c, !PT ;  /* 0x0000005085087812 */ /* 0x002fc600078e3cff */
[----:B------:R-:W-:Y:S04]  /*10b10*/  STS.U16 [R58+UR9+0x21200], R17 ;  /* 0x021200113a007988 */ /* 0x000fe80008000409 */
[----:B------:R-:W-:Y:S04]  /*10b20*/  STS.U16 [R58+UR9+0x29200], R16 ;  /* 0x029200103a007988 */ /* 0x000fe80008000409 */
[----:B------:R-:W-:Y:S04]  /*10b30*/  STS.U16 [R58+UR9+0x21600], R15 ;  /* 0x0216000f3a007988 */ /* 0x000fe80008000409 */
[----:B------:R-:W-:Y:S01]  /*10b40*/  STS.U16 [R58+UR9+0x29600], R14 ;  /* 0x0296000e3a007988 */ /* 0x000fe20008000409 */
[----:B0-----:R-:W-:-:S03]  /*10b50*/  LOP3.LUT R7, R149, 0x3f, RZ, 0xc0, !PT ;  /* 0x0000003f95077812 */ /* 0x001fc600078ec0ff */
[----:B------:R-:W-:Y:S01]  /*10b60*/  STS.U16 [R58+UR9+0x21a00], R13 ;  /* 0x021a000d3a007988 */ /* 0x000fe20008000409 */
[----:B------:R-:W-:-:S03]  /*10b70*/  LOP3.LUT R6, R149, 0xc0, RZ, 0xc0, !PT ;  /* 0x000000c095067812 */ /* 0x000fc600078ec0ff */
[----:B------:R-:W-:Y:S01]  /*10b80*/  STS.U16 [R58+UR9+0x29a00], R12 ;  /* 0x029a000c3a007988 */ /* 0x000fe20008000409 */
[----:B------:R-:W-:-:S03]  /*10b90*/  LOP3.LUT R51, R149, 0x3f, RZ, 0xc0, !PT ;  /* 0x0000003f95337812 */ /* 0x000fc600078ec0ff */
[----:B------:R-:W-:Y:S01]  /*10ba0*/  STS.U16 [R58+UR9+0x21e00], R11 ;  /* 0x021e000b3a007988 */ /* 0x000fe20008000409 */
[----:B------:R-:W-:-:S03]  /*10bb0*/  LOP3.LUT R50, R149, 0xc0, RZ, 0xc0, !PT ;  /* 0x000000c095327812 */ /* 0x000fc600078ec0ff */
[----:B------:R-:W-:Y:S04]  /*10bc0*/  STS.U16 [R58+UR9+0x29e00], R10 ;  /* 0x029e000a3a007988 */ /* 0x000fe80008000409 */
[----:B------:R-:W-:Y:S01]  /*10bd0*/  STS.U16 [R8+UR9+0x20280], R97 ;  /* 0x0202806108007988 */ /* 0x000fe20008000409 */
[----:B------:R-:W-:-:S03]  /*10be0*/  IMAD R6, R6, 0x40, R7 ;  /* 0x0000004006067824 */ /* 0x000fc600078e0207 */
[----:B------:R-:W-:Y:S01]  /*10bf0*/  STS.U16 [R8+UR9+0x28280], R98 ;  /* 0x0282806208007988 */ /* 0x000fe20008000409 */
[----:B------:R-:W-:-:S03]  /*10c00*/  IMAD R7, R50, 0x40, R51 ;  /* 0x0000004032077824 */ /* 0x000fc600078e0233 */
[----:B------:R-:W-:Y:S04]  /*10c10*/  STS.U16 [R8+UR9+0x20680], R99 ;  /* 0x0206806308007988 */ /* 0x000fe80008000409 */
[----:B------:R-:W-:Y:S04]  /*10c20*/  STS.U16 [R8+UR9+0x28680], R91 ;  /* 0x0286805b08007988 */ /* 0x000fe80008000409 */
[----:B------:R-:W-:Y:S01]  /*10c30*/  STS.U16 [R8+UR9+0x20a80], R101 ;  /* 0x020a806508007988 */ /* 0x000fe20008000409 */
[----:B------:R-:W-:-:S03]  /*10c40*/  IMAD.SHL.U32 R6, R6, 0x2, RZ ;  /* 0x0000000206067824 */ /* 0x000fc600078e00ff */
[----:B------:R-:W-:Y:S01]  /*10c50*/  STS.U16 [R8+UR9+0x28a80], R93 ;  /* 0x028a805d08007988 */ /* 0x000fe20008000409 */
[----:B------:R-:W-:-:S03]  /*10c60*/  IMAD.SHL.U32 R7, R7, 0x2, RZ ;  /* 0x0000000207077824 */ /* 0x000fc600078e00ff */
[----:B------:R-:W-:Y:S04]  /*10c70*/  STS.U16 [R8+UR9+0x20e80], R88 ;  /* 0x020e805808007988 */ /* 0x000fe80008000409 */
[----:B------:R-:W-:Y:S04]  /*10c80*/  STS.U16 [R8+UR9+0x28e80], R89 ;  /* 0x028e805908007988 */ /* 0x000fe80008000409 */
        /* <DEDUP_REMOVED lines=8> */
[----:B------:R-:W-:-:S03]  /*10d10*/  SHF.R.U32.HI R9, RZ, 0x2, R9 ;  /* 0x00000002ff097819 */ /* 0x000fc60000011609 */
[----:B------:R-:W-:Y:S04]  /*10d20*/  STS.U16 [R8+UR9+0x29a80], R106 ;  /* 0x029a806a08007988 */ /* 0x000fe80008000409 */
[----:B------:R-:W-:Y:S04]  /*10d30*/  STS.U16 [R8+UR9+0x21e80], R107 ;  /* 0x021e806b08007988 */ /* 0x000fe80008000409 */
[----:B------:R0:W-:Y:S04]  /*10d40*/  STS.U16 [R8+UR9+0x29e80], R108 ;  /* 0x029e806c08007988 */ /* 0x0001e80008000409 */
[----:B------:R-:W-:Y:S04]  /*10d50*/  STS.U16 [R6+UR9+0x20300], R100 ;  /* 0x0203006406007988 */ /* 0x000fe80008000409 */
[----:B------:R-:W-:Y:S01]  /*10d60*/  STS.U16 [R6+UR9+0x28300], R90 ;  /* 0x0283005a06007988 */ /* 0x000fe20008000409 */
[----:B0-----:R-:W-:-:S03]  /*10d70*/  LOP3.LUT R8, R149, 0x10, RZ, 0xc0, !PT ;  /* 0x0000001095087812 */ /* 0x001fc600078ec0ff */
[----:B------:R-:W-:Y:S04]  /*10d80*/  STS.U16 [R6+UR9+0x20700], R109 ;  /* 0x0207006d06007988 */ /* 0x000fe80008000409 */
[----:B------:R-:W-:Y:S01]  /*10d90*/  STS.U16 [R6+UR9+0x28700], R110 ;  /* 0x0287006e06007988 */ /* 0x000fe20008000409 */
[----:B------:R-:W-:-:S03]  /*10da0*/  IMAD.IADD R33, R8, 0x1, R9 ;  /* 0x0000000108217824 */ /* 0x000fc600078e0209 */
        /* <DEDUP_REMOVED lines=11> */
[----:B-----5:R-:W-:Y:S04]  /*10e60*/  STS.U16 [R6+UR9+0x29f00], R122 ;  /* 0x029f007a06007988 */ /* 0x020fe80008000409 */
[----:B--2---:R0:W-:Y:S04]  /*10e70*/  STS.U16 [R7+UR9+0x21b80], R139 ;  /* 0x021b808b07007988 */ /* 0x0041e80008000409 */
[----:B------:R1:W-:Y:S01]  /*10e80*/  STS.U16 [R7+UR9+0x29b80], R140 ;  /* 0x029b808c07007988 */ /* 0x0003e20008000409 */
[----:B0-----:R-:W-:-:S05]  /*10e90*/  IADD3 R139, P4, PT, R4, 0x40, RZ ;  /* 0x00000040048b7810 */ /* 0x001fca0007f9e0ff */
[----:B-1----:R-:W-:Y:S01]  /*10ea0*/  IMAD.X R140, RZ, RZ, R5, P4 ;  /* 0x000000ffff8c7224 */ /* 0x002fe200020e0605 */
[----:B------:R-:W-:-:S05]  /*10eb0*/  IADD3 R33, P4, PT, R33, R4, RZ ;  /* 0x0000000421217210 */ /* 0x000fca0007f9e0ff */
[----:B------:R-:W-:Y:S01]  /*10ec0*/  IMAD.X R34, RZ, RZ, R5, P4 ;  /* 0x000000ffff227224 */ /* 0x000fe200020e0605 */
[----:B------:R-:W-:-:S05]  /*10ed0*/  IADD3 R21, P4, PT, R33, 0x40, RZ ;  /* 0x0000004021157810 */ /* 0x000fca0007f9e0ff */
[----:B------:R-:W-:Y:S01]  /*10ee0*/  IMAD.X R22, RZ, RZ, R34, P4 ;  /* 0x000000ffff167224 */ /* 0x000fe200020e0622 */
[----:B------:R-:W-:-:S05]  /*10ef0*/  IADD3 R23, P4, PT, R33, 0x42, RZ ;  /* 0x0000004221177810 */ /* 0x000fca0007f9e0ff */
[----:B------:R-:W-:Y:S01]  /*10f00*/  IMAD.X R24, RZ, RZ, R34, P4 ;  /* 0x000000ffff187224 */ /* 0x000fe200020e0622 */
[----:B------:R-:W-:-:S04]  /*10f10*/  IADD3 R25, P4, PT, R33, 0x43, RZ ;  /* 0x0000004321197810 */ /* 0x000fc80007f9e0ff */
[----:B------:R-:W-:Y:S02]  /*10f20*/  IADD3.X R26, PT, PT, RZ, R34, RZ, P4, !PT ;  /* 0x00000022ff1a7210 */ /* 0x000fe400027fe4ff */
[----:B------:R-:W-:Y:S01]  /*10f30*/  IADD3 R27, P4, PT, R33, 0x44, RZ ;  /* 0x00000044211b7810 */ /* 0x000fe20007f9e0ff */
[----:B------:R-:W-:Y:S02]  /*10f40*/  UMOV UR70, 0x1 ;  /* 0x0000000100467882 */ /* 0x000fe40000000000 */
[----:B------:R-:W-:-:S04]  /*10f50*/  @!UP0 UIADD3 UR70, UPT, UPT, -UR70, 0x100000, URZ ;  /* 0x0010000046468890 */ /* 0x000fc8000fffe1ff */
[----:B------:R-:W-:Y:S02]  /*10f60*/  @!UP0 USHF.L.U32 UR71, UR70, 0xb, URZ ;  /* 0x0000000b46478899 */ /* 0x000fe400080006ff */
[----:B------:R-:W-:Y:S01]  /*10f70*/  @!UP0 USHF.L.U32 UR70, UR70, 0x1, URZ ;  /* 0x0000000146468899 */ /* 0x000fe200080006ff */
[----:B------:R-:W-:Y:S01]  /*10f80*/  IMAD.X R28, RZ, RZ, R34, P4 ;  /* 0x000000ffff1c7224 */ /* 0x000fe200020e0622 */
[----:B------:R-:W-:Y:S01]  /*10f90*/  IADD3 R29, P4, PT, R33, 0x45, RZ ;  /* 0x00000045211d7810 */ /* 0x000fe20007f9e0ff */
[----:B------:R-:W-:-:S04]  /*10fa0*/  VOTEU.ALL UP1, P0 ;  /* 0x0000000000ff7886 */ /* 0x000fc80000020000 */
[--C-:B------:R-:W-:Y:S01]  /*10fb0*/  IMAD.X R30, RZ, RZ, R34.reuse, P4 ;  /* 0x000000ffff1e7224 */ /* 0x100fe200020e0622 */
[C---:B------:R-:W-:Y:S01]  /*10fc0*/  IADD3 R31, P4, PT, R33.reuse, 0x46, RZ ;  /* 0x00000046211f7810 */ /* 0x040fe20007f9e0ff */
[----:B------:R0:W-:Y:S04]  /*10fd0*/  STS.U16 [R7+UR9+0x20380], R92 ;  /* 0x0203805c07007988 */ /* 0x0001e80008000409 */
[----:B------:R0:W-:Y:S01]  /*10fe0*/  STS.U16 [R7+UR9+0x28380], R94 ;  /* 0x0283805e07007988 */ /* 0x0001e20008000409 */
[--C-:B------:R-:W-:Y:S01]  /*10ff0*/  IMAD.X R32, RZ, RZ, R34.reuse, P4 ;  /* 0x000000ffff207224 */ /* 0x100fe200020e0622 */
[----:B------:R-:W-:Y:S02]  /*11000*/  IADD3 R33, P4, PT, R33, 0x47, RZ ;  /* 0x0000004721217810 */ /* 0x000fe40007f9e0ff */
[----:B------:R0:W-:Y:S04]  /*11010*/  STS.U16 [R7+UR9+0x20780], R123 ;  /* 0x0207807b07007988 */ /* 0x0001e80008000409 */
[----:B------:R0:W-:Y:S04]  /*11020*/  STS.U16 [R7+UR9+0x28780], R124 ;  /* 0x0287807c07007988 */ /* 0x0001e80008000409 */
[----:B------:R0:W-:Y:S04]  /*11030*/  STS.U16 [R7+UR9+0x20b80], R125 ;  /* 0x020b807d07007988 */ /* 0x0001e80008000409 */
[----:B----4-:R0:W-:Y:S04]  /*11040*/  STS.U16 [R7+UR9+0x28b80], R126 ;  /* 0x028b807e07007988 */ /* 0x0101e80008000409 */
[----:B------:R0:W-:Y:S04]  /*11050*/  STS.U16 [R7+UR9+0x20f80], R127 ;  /* 0x020f807f07007988 */ /* 0x0001e80008000409 */
[----:B------:R0:W-:Y:S04]  /*11060*/  STS.U16 [R7+UR9+0x28f80], R128 ;  /* 0x028f808007007988 */ /* 0x0001e80008000409 */
[----:B------:R0:W-:Y:S04]  /*11070*/  STS.U16 [R7+UR9+0x21380], R129 ;  /* 0x0213808107007988 */ /* 0x0001e80008000409 */
[----:B---3--:R0:W-:Y:S04]  /*11080*/  STS.U16 [R7+UR9+0x29380], R130 ;  /* 0x0293808207007988 */ /* 0x0081e80008000409 */
[----:B------:R0:W-:Y:S04]  /*11090*/  STS.U16 [R7+UR9+0x21780], R131 ;  /* 0x0217808307007988 */ /* 0x0001e80008000409 */
[----:B------:R0:W-:Y:S04]  /*110a0*/  STS.U16 [R7+UR9+0x29780], R138 ;  /* 0x0297808a07007988 */ /* 0x0001e80008000409 */
[----:B------:R0:W-:Y:S04]  /*110b0*/  STS.U16 [R7+UR9+0x21f80], R147 ;  /* 0x021f809307007988 */ /* 0x0001e80008000409 */
[----:B------:R0:W-:Y:S01]  /*110c0*/  STS.U16 [R7+UR9+0x29f80], R86 ;  /* 0x029f805607007988 */ /* 0x0001e20008000409 */
[----:B------:R1:W-:Y:S06]  /*110d0*/  MEMBAR.ALL.CTA ;  /* 0x0000000000007992 */ /* 0x0003ec0000008000 */
[----:B-1----:R-:W-:Y:S04]  /*110e0*/  FENCE.VIEW.ASYNC.S ;  /* 0x00000000000073c6 */ /* 0x002fe80000000000 */
[----:B------:R-:W1:Y:S02]  /*110f0*/  FENCE.VIEW.ASYNC.S ;  /* 0x00000000000073c6 */ /* 0x000e640000000000 */
[----:B-1----:R0:W1:Y:S01]  /*11100*/  @!UP1 SYNCS.EXCH.64 URZ, [UR9+0x40010], UR70 ;  /* 0x0400104609ff95b2 */ /* 0x0020620008000100 */
[----:B------:R-:W-:Y:S01]  /*11110*/  IMAD.X R34, RZ, RZ, R34, P4 ;  /* 0x000000ffff227224 */ /* 0x000fe200020e0622 */
[----:B-1----:R-:W-:Y:S06]  /*11120*/  BAR.SYNC.DEFER_BLOCKING 0x0 ;  /* 0x0000000000007b1d */ /* 0x002fec0000010000 */
[----:B0-----:R-:W-:Y:S05]  /*11130*/  @P5 BRA `(.L_x_13) ;  /* 0x0000000c00285947 */ /* 0x001fea0003800000 */
[----:B------:R-:W2:Y:S04]  /*11140*/  LDL R6, [R1+0x370] ;  /* 0x0003700001067983 */ /* 0x000ea80000100800 */
[----:B------:R-:W3:Y:S04]  /*11150*/  LDL.64 R10, [R1+0x350] ;  /* 0x00035000010a7983 */ /* 0x000ee80000100a00 */
[----:B------:R-:W4:Y:S04]  /*11160*/  LDL.64 R16, [R1+0x368] ;  /* 0x0003680001107983 */ /* 0x000f280000100a00 */
[----:B------:R-:W5:Y:S04]  /*11170*/  LDL.64 R12, [R1+0x360] ;  /* 0x00036000010c7983 */ /* 0x000f680000100a00 */
[----:B------:R-:W4:Y:S04]  /*11180*/  LDL.64 R36, [R1+0x340] ;  /* 0x0003400001247983 */ /* 0x000f280000100a00 */
[----:B------:R-:W5:Y:S04]  /*11190*/  LDL.64 R18, [R1+0x328] ;  /* 0x0003280001127983 */ /* 0x000f680000100a00 */
[----:B------:R-:W5:Y:S04]  /*111a0*/  LDL.64 R46, [R1+0x358] ;  /* 0x00035800012e7983 */ /* 0x000f680000100a00 */
[----:B------:R-:W5:Y:S04]  /*111b0*/  LDL.64 R44, [R1+0x330] ;  /* 0x00033000012c7983 */ /* 0x000f680000100a00 */
[----:B------:R-:W5:Y:S01]  /*111c0*/  LDL.64 R42, [R1+0x348] ;  /* 0x00034800012a7983 */ /* 0x000f620000100a00 */
[----:B------:R-:W-:-:S03]  /*111d0*/  R2UR UR70, R252 ;  /* 0x00000000fc4672ca */ /* 0x000fc600000e0000 */
[----:B------:R-:W5:Y:S01]  /*111e0*/  LDL.64 R40, [R1+0x320] ;  /* 0x0003200001287983 */ /* 0x000f620000100a00 */
[----:B------:R-:W-:-:S03]  /*111f0*/  ELECT P4, URZ, PT ;  /* 0x0000000000ff782f */ /* 0x000fc60003880000 */
[----:B------:R-:W5:Y:S01]  /*11200*/  LDL.64 R38, [R1+0x338] ;  /* 0x0003380001267983 */ /* 0x000f620000100a00 */
[----:B------:R-:W-:Y:S02]  /*11210*/  MOV.SPILL R8, UR67 ;  /* 0x0000004300087c02 */ /* 0x000fe40009000f00 */
[----:B------:R-:W-:Y:S01]  /*11220*/  MOV.SPILL R9, UR66 ;  /* 0x0000004200097c02 */ /* 0x000fe20009000f00 */
[----:B------:R-:W5:Y:S02]  /*11230*/  LDL.64 R48, [R1+0x2f8] ;  /* 0x0002f80001307983 */ /* 0x000f640000100a00 */
[----:B------:R-:W-:-:S04]  /*11240*/  IMAD.U32 R4, RZ, RZ, UR70 ;  /* 0x00000046ff047e24 */ /* 0x000fc8000f8e00ff */
[----:B------:R-:W-:Y:S02]  /*11250*/  @P4 IMAD.MOV.U32 R5, RZ, RZ, 0x40004040 ;  /* 0x40004040ff054424 */ /* 0x000fe400078e00ff */
[----:B------:R-:W-:Y:S01]  /*11260*/  @P4 IMAD.MOV.U32 R7, RZ, RZ, 0x40004040 ;  /* 0x40004040ff074424 */ /* 0x000fe200078e00ff */
[----:B------:R-:W-:Y:S02]  /*11270*/  MOV.SPILL R14, UR9 ;  /* 0x00000009000e7c02 */ /* 0x000fe40009000f00 */
[----:B------:R-:W-:Y:S02]  /*11280*/  MOV.SPILL R15, UR8 ;  /* 0x00000008000f7c02 */ /* 0x000fe40009000f00 */
[----:B------:R-:W-:Y:S02]  /*11290*/  @P4 R2UR UR71, R5 ;  /* 0x00000000054742ca */ /* 0x000fe400000e0000 */
[----:B------:R-:W-:Y:S02]  /*112a0*/  @P4 R2UR UR73, R7 ;  /* 0x00000000074942ca */ /* 0x000fe400000e0000 */
[----:B--2---:R-:W-:-:S02]  /*112b0*/  R2UR UR70, R6 ;  /* 0x00000000064672ca */ /* 0x004fc400000e0000 */
[----:B---3--:R-:W-:Y:S02]  /*112c0*/  R2UR UR66, R10 ;  /* 0x000000000a4272ca */ /* 0x008fe400000e0000 */
[----:B------:R-:W-:-:S09]  /*112d0*/  R2UR UR67, R11 ;  /* 0x000000000b4372ca */ /* 0x000fd200000e0000 */
[----:B------:R-:W-:Y:S01]  /*112e0*/  IMAD.U32 R6, RZ, RZ, UR70 ;  /* 0x00000046ff067e24 */ /* 0x000fe2000f8e00ff */
[----:B------:R-:W-:Y:S02]  /*112f0*/  @P4 R2UR UR70, R4 ;  /* 0x00000000044642ca */ /* 0x000fe400000e0000 */
[----:B----4-:R-:W-:Y:S01]  /*11300*/  R2UR UR8, R16 ;  /* 0x00000000100872ca */ /* 0x010fe200000e0000 */
[----:B------:R-:W2:Y:S01]  /*11310*/  LDL R4, [R1+0x6f4] ;  /* 0x0006f40001047983 */ /* 0x000ea20000100800 */
[----:B------:R-:W-:Y:S02]  /*11320*/  @P4 R2UR UR72, R6 ;  /* 0x00000000064842ca */ /* 0x000fe400000e0000 */
[----:B------:R-:W-:Y:S01]  /*11330*/  R2UR UR9, R17 ;  /* 0x00000000110972ca */ /* 0x000fe200000e0000 */
[----:B------:R-:W3:Y:S01]  /*11340*/  LDL.64 R6, [R1+0x300] ;  /* 0x0003000001067983 */ /* 0x000ee20000100a00 */
[----:B------:R-:W-:Y:S02]  /*11350*/  MOV.SPILL R10, UR69 ;  /* 0x00000045000a7c02 */ /* 0x000fe40009000f00 */
[----:B------:R-:W-:-:S02]  /*11360*/  MOV.SPILL R11, UR68 ;  /* 0x00000044000b7c02 */ /* 0x000fc40009000f00 */
[----:B------:R-:W-:Y:S02]  /*11370*/  MOV.SPILL R16, UR7 ;  /* 0x0000000700107c02 */ /* 0x000fe40009000f00 */
[----:B------:R-:W-:Y:S02]  /*11380*/  MOV.SPILL R17, UR6 ;  /* 0x0000000600117c02 */ /* 0x000fe40009000f00 */
[----:B-----5:R-:W-:Y:S02]  /*11390*/  R2UR UR68, R12 ;  /* 0x000000000c4472ca */ /* 0x020fe400000e0000 */
[----:B------:R-:W-:Y:S02]  /*113a0*/  R2UR UR69, R13 ;  /* 0x000000000d4572ca */ /* 0x000fe400000e0000 */
[----:B------:R-:W-:Y:S02]  /*113b0*/  R2UR UR6, R36 ;  /* 0x00000000240672ca */ /* 0x000fe400000e0000 */
[----:B------:R-:W-:-:S02]  /*113c0*/  R2UR UR7, R37 ;  /* 0x00000000250772ca */ /* 0x000fc400000e0000 */
[----:B------:R-:W4:Y:S01]  /*113d0*/  LDL.64 R36, [R1+0x308] ;  /* 0x0003080001247983 */ /* 0x000f220000100a00 */
[----:B------:R-:W-:Y:S01]  /*113e0*/  MOV.SPILL R12, UR11 ;  /* 0x0000000b000c7c02 */ /* 0x000fe20009000f00 */
[----:B------:R-:W-:Y:S01]  /*113f0*/  UMOV UR11, 0x4108490 ;  /* 0x04108490000b7882 */ /* 0x000fe20000000000 */
[----:B------:R-:W-:Y:S01]  /*11400*/  MOV.SPILL R13, UR10 ;  /* 0x0000000a000d7c02 */ /* 0x000fe20009000f00 */
[----:B------:R-:W-:Y:S02]  /*11410*/  UMOV UR10, 0x0 ;  /* 0x00000000000a7882 */ /* 0x000fe40000000000 */
[----:B------:R0:W-:Y:S02]  /*11420*/  UTCHMMA gdesc[UR70], gdesc[UR72], tmem[UR5], tmem[UR10], idesc[UR11], !UPT ;  /* 0x00ff0a48460075ea */ /* 0x0001e4000f800005 */
[----:B0-----:R-:W-:Y:S01]  /*11430*/  UMOV UR72, 0x0 ;  /* 0x0000000000487882 */ /* 0x001fe20000000000 */
[----:B------:R-:W-:Y:S02]  /*11440*/  UMOV UR73, 0x4108490 ;  /* 0x0410849000497882 */ /* 0x000fe40000000000 */
[----:B------:R0:W-:Y:S02]  /*11450*/  UTCHMMA gdesc[UR68], gdesc[UR12], tmem[UR5], tmem[UR72], idesc[UR73], UPT ;  /* 0x00ff480c440075ea */ /* 0x0001e4000b800005 */
[----:B0-----:R-:W-:-:S02]  /*11460*/  R2UR UR68, R18 ;  /* 0x00000000124472ca */ /* 0x001fc400000e0000 */
[----:B------:R-:W-:Y:S02]  /*11470*/  R2UR UR69, R19 ;  /* 0x00000000134572ca */ /* 0x000fe400000e0000 */
[----:B------:R-:W5:Y:S01]  /*11480*/  LDL.64 R18, [R1+0x2e0] ;  /* 0x0002e00001127983 */ /* 0x000f620000100a00 */
[----:B------:R-:W-:Y:S02]  /*11490*/  R2UR UR70, R46 ;  /* 0x000000002e4672ca */ /* 0x000fe400000e0000 */
[----:B------:R-:W-:Y:S02]  /*114a0*/  R2UR UR71, R47 ;  /* 0x000000002f4772ca */ /* 0x000fe400000e0000 */
[----:B------:R-:W-:Y:S01]  /*114b0*/  R2UR UR10, R44 ;  /* 0x000000002c0a72ca */ /* 0x000fe200000e0000 */
[----:B------:R-:W2:Y:S01]  /*114c0*/  LDL.64 R46, [R1+0x318] ;  /* 0x00031800012e7983 */ /* 0x000ea20000100a00 */
[----:B------:R-:W-:-:S03]  /*114d0*/  R2UR UR11, R45 ;  /* 0x000000002d0b72ca */ /* 0x000fc600000e0000 */
[----:B------:R-:W3:Y:S06]  /*114e0*/  LDL.64 R44, [R1+0x2f0] ;  /* 0x0002f000012c7983 */ /* 0x000eec0000100a00 */
[----:B------:R0:W-:Y:S02]  /*114f0*/  UTCHMMA gdesc[UR8], gdesc[UR70], tmem[UR5], tmem[UR72], idesc[UR73], UPT ;  /* 0x00ff4846080075ea */ /* 0x0001e4000b800005 */
[----:B0-----:R-:W-:Y:S02]  /*11500*/  R2UR UR72, R42 ;  /* 0x000000002a4872ca */ /* 0x001fe400000e0000 */
[----:B------:R-:W-:-:S02]  /*11510*/  R2UR UR73, R43 ;  /* 0x000000002b4972ca */ /* 0x000fc400000e0000 */
[----:B------:R-:W3:Y:S01]  /*11520*/  LDL.64 R42, [R1+0x310] ;  /* 0x00031000012a7983 */ /* 0x000ee20000100a00 */
[----:B------:R-:W-:Y:S02]  /*11530*/  R2UR UR8, R40 ;  /* 0x00000000280872ca */ /* 0x000fe400000e0000 */
[----:B------:R-:W-:Y:S02]  /*11540*/  R2UR UR9, R41 ;  /* 0x00000000290972ca */ /* 0x000fe400000e0000 */
[----:B------:R-:W3:Y:S01]  /*11550*/  LDL.64 R40, [R1+0x2d0] ;  /* 0x0002d00001287983 */ /* 0x000ee20000100a00 */
[----:B------:R-:W-:Y:S01]  /*11560*/  UMOV UR70, 0x0 ;  /* 0x0000000000467882 */ /* 0x000fe20000000000 */
[----:B------:R-:W-:Y:S02]  /*11570*/  UMOV UR71, 0x4108490 ;  /* 0x0410849000477882 */ /* 0x000fe40000000000 */
[----:B------:R-:W-:Y:S02]  /*11580*/  UTCHMMA gdesc[UR76], gdesc[UR66], tmem[UR5], tmem[UR70], idesc[UR71], UPT ;  /* 0x00ff46424c0075ea */ /* 0x000fe4000b800005 */
[----:B------:R0:W-:Y:S02]  /*11590*/  UTCHMMA gdesc[UR74], gdesc[UR72], tmem[UR5], tmem[UR70], idesc[UR71], UPT ;  /* 0x00ff46484a0075ea */ /* 0x0001e4000b800005 */
[----:B0-----:R-:W-:Y:S01]  /*115a0*/  UMOV UR72, 0x0 ;  /* 0x0000000000487882 */ /* 0x001fe20000000000 */
[----:B------:R-:W-:-:S02]  /*115b0*/  UMOV UR73, 0x4108490 ;  /* 0x0410849000497882 */ /* 0x000fc40000000000 */
[----:B------:R0:W-:Y:S02]  /*115c0*/  UTCHMMA gdesc[UR14], gdesc[UR6], tmem[UR5], tmem[UR72], idesc[UR73], UPT ;  /* 0x00ff48060e0075ea */ /* 0x0001e4000b800005 */
[----:B0-----:R-:W-:Y:S02]  /*115d0*/  R2UR UR72, R38 ;  /* 0x00000000264872ca */ /* 0x001fe400000e0000 */
[----:B------:R-:W-:Y:S02]  /*115e0*/  R2UR UR73, R39 ;  /* 0x00000000274972ca */ /* 0x000fe400000e0000 */
[----:B------:R-:W3:Y:S11]  /*115f0*/  LDL.64 R38, [R1+0x2e8] ;  /* 0x0002e80001267983 */ /* 0x000ef60000100a00 */
[----:B------:R0:W-:Y:S02]  /*11600*/  UTCHMMA gdesc[UR16], gdesc[UR72], tmem[UR5], tmem[UR70], idesc[UR71], UPT ;  /* 0x00ff4648100075ea */ /* 0x0001e4000b800005 */
[----:B0-----:R-:W-:Y:S01]  /*11610*/  UMOV UR72, 0x0 ;  /* 0x0000000000487882 */ /* 0x001fe20000000000 */
[----:B------:R-:W-:-:S02]  /*11620*/  UMOV UR73, 0x4108490 ;  /* 0x0410849000497882 */ /* 0x000fc40000000000 */
[----:B------:R-:W-:Y:S01]  /*11630*/  UTCHMMA gdesc[UR18], gdesc[UR10], tmem[UR5], tmem[UR72], idesc[UR73], UPT ;  /* 0x00ff480a120075ea */ /* 0x000fe2000b800005 */
[----:B------:R-:W-:Y:S01]  /*11640*/  UTCHMMA gdesc[UR20], gdesc[UR68], tmem[UR5], tmem[UR72], idesc[UR73], UPT ;  /* 0x00ff4844140075ea */ /* 0x000fe2000b800005 */
[----:B------:R5:W-:Y:S01]  /*11650*/  UTCHMMA gdesc[UR22], gdesc[UR8], tmem[UR5], tmem[UR70], idesc[UR71], UPT ;  /* 0x00ff4608160075ea */ /* 0x000be2000b800005 */
[----:B------:R-:W-:Y:S02]  /*11660*/  R2UR.FILL UR67, R8 ;  /* 0x00000000084372ca */ /* 0x000fe400004e0000 */
[----:B------:R-:W-:Y:S02]  /*11670*/  R2UR.FILL UR66, R9 ;  /* 0x00000000094272ca */ /* 0x000fe400004e0000 */
[----:B------:R-:W3:Y:S01]  /*11680*/  LDL.64 R8, [R1+0x290] ;  /* 0x0002900001087983 */ /* 0x000ee20000100a00 */
[----:B----4-:R-:W-:Y:S02]  /*11690*/  R2UR UR6, R36 ;  /* 0x00000000240672ca */ /* 0x010fe400000e0000 */
[----:B------:R-:W-:-:S02]  /*116a0*/  R2UR UR7, R37 ;  /* 0x00000000250772ca */ /* 0x000fc400000e0000 */
[----:B------:R-:W4:Y:S01]  /*116b0*/  LDL.64 R36, [R1+0x2c0] ;  /* 0x0002c00001247983 */ /* 0x000f220000100a00 */
[----:B-----5:R-:W-:Y:S02]  /*116c0*/  R2UR UR8, R18 ;  /* 0x00000000120872ca */ /* 0x020fe400000e0000 */
[----:B------:R-:W-:Y:S02]  /*116d0*/  R2UR UR9, R19 ;  /* 0x00000000130972ca */ /* 0x000fe400000e0000 */
[----:B------:R-:W5:Y:S01]  /*116e0*/  LDL.64 R18, [R1+0x2a0] ;  /* 0x0002a00001127983 */ /* 0x000f620000100a00 */
[----:B--2---:R-:W-:Y:S02]  /*116f0*/  R2UR UR72, R46 ;  /* 0x000000002e4872ca */ /* 0x004fe400000e0000 */
[----:B------:R-:W-:Y:S02]  /*11700*/  R2UR UR73, R47 ;  /* 0x000000002f4972ca */ /* 0x000fe400000e0000 */
[----:B---3--:R-:W-:-:S02]  /*11710*/  R2UR UR68, R44 ;  /* 0x000000002c4472ca */ /* 0x008fc400000e0000 */
[----:B------:R-:W-:Y:S02]  /*11720*/  R2UR UR69, R45 ;  /* 0x000000002d4572ca */ /* 0x000fe400000e0000 */
[----:B------:R-:W2:Y:S07]  /*11730*/  LDL.64 R44, [R1+0x2d8] ;  /* 0x0002d800012c7983 */ /* 0x000eae0000100a00 */
[----:B------:R0:W-:Y:S02]  /*11740*/  UTCHMMA gdesc[UR24], gdesc[UR72], tmem[UR5], tmem[UR70], idesc[UR71], UPT ;  /* 0x00ff4648180075ea */ /* 0x0001e4000b800005 */
[----:B0-----:R-:W-:-:S02]  /*11750*/  R2UR UR70, R42 ;  /* 0x000000002a4672ca */ /* 0x001fc400000e0000 */
[----:B------:R-:W-:Y:S02]  /*11760*/  R2UR UR71, R43 ;  /* 0x000000002b4772ca */ /* 0x000fe400000e0000 */
[----:B------:R-:W3:Y:S01]  /*11770*/  LDL.64 R42, [R1+0x2c8] ;  /* 0x0002c800012a7983 */ /* 0x000ee20000100a00 */
[----:B------:R-:W-:Y:S01]  /*11780*/  UMOV UR72, 0x0 ;  /* 0x0000000000487882 */ /* 0x000fe20000000000 */
[----:B------:R-:W-:-:S09]  /*11790*/  UMOV UR73, 0x4108490 ;  /* 0x0410849000497882 */ /* 0x000fd20000000000 */
[----:B------:R0:W-:Y:S02]  /*117a0*/  UTCHMMA gdesc[UR26], gdesc[UR70], tmem[UR5], tmem[UR72], idesc[UR73], UPT ;  /* 0x00ff48461a0075ea */ /* 0x0001e4000b800005 */
[----:B0-----:R-:W-:Y:S01]  /*117b0*/  UMOV UR70, 0x0 ;  /* 0x0000000000467882 */ /* 0x001fe20000000000 */
[----:B------:R-:W-:Y:S02]  /*117c0*/  UMOV UR71, 0x4108490 ;  /* 0x0410849000477882 */ /* 0x000fe40000000000 */
[----:B------:R0:W-:Y:S02]  /*117d0*/  UTCHMMA gdesc[UR28], gdesc[UR6], tmem[UR5], tmem[UR70], idesc[UR71], UPT ;  /* 0x00ff46061c0075ea */ /* 0x0001e4000b800005 */
[----:B0-----:R-:W-:Y:S02]  /*117e0*/  R2UR UR70, R6 ;  /* 0x00000000064672ca */ /* 0x001fe400000e0000 */
[----:B------:R-:W-:Y:S02]  /*117f0*/  R2UR UR71, R7 ;  /* 0x00000000074772ca */ /* 0x000fe400000e0000 */
[----:B------:R-:W3:Y:S01]  /*11800*/  LDL.64 R6, [R1+0x2b8] ;  /* 0x0002b80001067983 */ /* 0x000ee20000100a00 */
[----:B------:R-:W-:-:S02]  /*11810*/  R2UR UR10, R48 ;  /* 0x00000000300a72ca */ /* 0x000fc400000e0000 */
[----:B------:R-:W-:Y:S02]  /*11820*/  R2UR UR11, R49 ;  /* 0x00000000310b72ca */ /* 0x000fe400000e0000 */
[----:B------:R-:W-:Y:S02]  /*11830*/  R2UR UR6, R40 ;  /* 0x00000000280672ca */ /* 0x000fe400000e0000 */
[----:B------:R-:W-:Y:S02]  /*11840*/  R2UR UR7, R41 ;  /* 0x00000000290772ca */ /* 0x000fe400000e0000 */
[----:B------:R-:W3:Y:S02]  /*11850*/  LDL.64 R40, [R1+0x2b0] ;  /* 0x0002b00001287983 */ /* 0x000ee40000100a00 */
[----:B------:R-:W-:Y:S05]  /*11860*/  UTCHMMA gdesc[UR30], gdesc[UR70], tmem[UR5], tmem[UR72], idesc[UR73], UPT ;  /* 0x00ff48461e0075ea */ /* 0x000fea000b800005 */
[----:B------:R0:W-:Y:S02]  /*11870*/  UTCHMMA gdesc[UR32], gdesc[UR10], tmem[UR5], tmem[UR72], idesc[UR73], UPT ;  /* 0x00ff480a200075ea */ /* 0x0001e4000b800005 */
[----:B0-----:R-:W-:-:S02]  /*11880*/  R2UR UR72, R38 ;  /* 0x00000000264872ca */ /* 0x001fc400000e0000 */
[----:B------:R-:W-:Y:S02]  /*11890*/  R2UR UR73, R39 ;  /* 0x00000000274972ca */ /* 0x000fe400000e0000 */
[----:B------:R-:W3:Y:S01]  /*118a0*/  LDL.64 R38, [R1+0x2a8] ;  /* 0x0002a80001267983 */ /* 0x000ee20000100a00 */
[----:B------:R-:W-:Y:S01]  /*118b0*/  UMOV UR70, 0x0 ;  /* 0x0000000000467882 */ /* 0x000fe20000000000 */
[----:B------:R-:W-:Y:S02]  /*118c0*/  UMOV UR71, 0x4108490 ;  /* 0x0410849000477882 */ /* 0x000fe40000000000 */
[----:B------:R-:W-:Y:S07]  /*118d0*/  UTCHMMA gdesc[UR34], gdesc[UR68], tmem[UR5], tmem[UR70], idesc[UR71], UPT ;  /* 0x00ff4644220075ea */ /* 0x000fee000b800005 */
[----:B------:R0:W-:Y:S02]  /*118e0*/  UTCHMMA gdesc[UR36], gdesc[UR72], tmem[UR5], tmem[UR70], idesc[UR71], UPT ;  /* 0x00ff4648240075ea */ /* 0x0001e4000b800005 */
[----:B0-----:R-:W-:Y:S01]  /*118f0*/  UMOV UR72, 0x0 ;  /* 0x0000000000487882 */ /* 0x001fe20000000000 */
[----:B------:R-:W-:-:S02]  /*11900*/  UMOV UR73, 0x4108490 ;  /* 0x0410849000497882 */ /* 0x000fc40000000000 */
[----:B------:R5:W-:Y:S01]  /*11910*/  UTCHMMA gdesc[UR38], gdesc[UR8], tmem[UR5], tmem[UR72], idesc[UR73], UPT ;  /* 0x00ff4808260075ea */ /* 0x000be2000b800005 */
[----:B------:R-:W-:Y:S02]  /*11920*/  R2UR.FILL UR69, R10 ;  /* 0x000000000a4572ca */ /* 0x000fe400004e0000 */
[----:B------:R-:W-:Y:S02]  /*11930*/  R2UR.FILL UR68, R11 ;  /* 0x000000000b4472ca */ /* 0x000fe400004e0000 */
[----:B------:R-:W3:Y:S01]  /*11940*/  LDL.64 R10, [R1+0x280] ;  /* 0x00028000010a7983 */ /* 0x000ee20000100a00 */
[----:B----4-:R-:W-:Y:S02]  /*11950*/  R2UR UR10, R36 ;  /* 0x00000000240a72ca */ /* 0x010fe400000e0000 */
[----:B------:R-:W-:Y:S02]  /*11960*/  R2UR UR11, R37 ;  /* 0x00000000250b72ca */ /* 0x000fe400000e0000 */
[----:B------:R-:W4:Y:S01]  /*11970*/  LDL.64 R36, [R1+0x298] ;  /* 0x0002980001247983 */ /* 0x000f220000100a00 */
[----:B-----5:R-:W-:-:S02]  /*11980*/  R2UR UR8, R18 ;  /* 0x00000000120872ca */ /* 0x020fc400000e0000 */
[----:B------:R-:W-:Y:S02]  /*11990*/  R2UR UR9, R19 ;  /* 0x00000000130972ca */ /* 0x000fe400000e0000 */
[----:B------:R-:W5:Y:S01]  /*119a0*/  LDL.64 R18, [R1+0x288] ;  /* 0x0002880001127983 */ /* 0x000f620000100a00 */
[----:B--2---:R-:W-:Y:S02]  /*119b0*/  R2UR UR72, R44 ;  /* 0x000000002c4872ca */ /* 0x004fe400000e0000 */
[----:B------:R-:W-:-:S13]  /*119c0*/  R2UR UR73, R45 ;  /* 0x000000002d4972ca */ /* 0x000fda00000e0000 */
[----:B------:R0:W-:Y:S02]  /*119d0*/  UTCHMMA gdesc[UR40], gdesc[UR72], tmem[UR5], tmem[UR70], idesc[UR71], UPT ;  /* 0x00ff4648280075ea */ /* 0x0001e4000b800005 */
[----:B0-----:R-:W-:Y:S01]  /*119e0*/  UMOV UR72, 0x0 ;  /* 0x0000000000487882 */ /* 0x001fe20000000000 */
[----:B------:R-:W-:Y:S01]  /*119f0*/  UMOV UR73, 0x4108490 ;  /* 0x0410849000497882 */ /* 0x000fe20000000000 */
[----:B---3--:R-:W-:Y:S01]  /*11a00*/  R2UR UR70, R42 ;  /* 0x000000002a4672ca */ /* 0x008fe200000e0000 */
[----:B------:R0:W-:Y:S01]  /*11a10*/  UTCHMMA gdesc[UR42], gdesc[UR6], tmem[UR5], tmem[UR72], idesc[UR73], UPT ;  /* 0x00ff48062a0075ea */ /* 0x0001e2000b800005 */
[----:B------:R-:W-:Y:S02]  /*11a20*/  R2UR UR71, R43 ;  /* 0x000000002b4772ca */ /* 0x000fe400000e0000 */
[----:B0-----:R-:W-:Y:S02]  /*11a30*/  R2UR UR6, R8 ;  /* 0x00000000080672ca */ /* 0x001fe400000e0000 */
[----:B------:R-:W-:-:S02]  /*11a40*/  R2UR UR7, R9 ;  /* 0x00000000090772ca */ /* 0x000fc400000e0000 */
[----:B------:R-:W2:Y:S07]  /*11a50*/  LDL.64 R8, [R1+0x278] ;  /* 0x0002780001087983 */ /* 0x000eae0000100a00 */
[----:B------:R0:W-:Y:S02]  /*11a60*/  UTCHMMA gdesc[UR44], gdesc[UR70], tmem[UR5], tmem[UR72], idesc[UR73], UPT ;  /* 0x00ff48462c0075ea */ /* 0x0001e4000b800005 */
[----:B0-----:R-:W-:Y:S02]  /*11a70*/  R2UR UR72, R6 ;  /* 0x00000000064872ca */ /* 0x001fe400000e0000 */
[----:B------:R-:W-:-:S02]  /*11a80*/  R2UR UR73, R7 ;  /* 0x00000000074972ca */ /* 0x000fc400000e0000 */
[----:B------:R-:W3:Y:S01]  /*11a90*/  LDL.64 R6, [R1+0x270] ;  /* 0x0002700001067983 */ /* 0x000ee20000100a00 */
[----:B------:R-:W-:Y:S01]  /*11aa0*/  UMOV UR70, 0x0 ;  /* 0x0000000000467882 */ /* 0x000fe20000000000 */
[----:B------:R-:W-:Y:S02]  /*11ab0*/  UMOV UR71, 0x4108490 ;  /* 0x0410849000477882 */ /* 0x000fe40000000000 */
[----:B------:R-:W-:Y:S07]  /*11ac0*/  UTCHMMA gdesc[UR46], gdesc[UR10], tmem[UR5], tmem[UR70], idesc[UR71], UPT ;  /* 0x00ff460a2e0075ea */ /* 0x000fee000b800005 */
[----:B------:R0:W-:Y:S02]  /*11ad0*/  UTCHMMA gdesc[UR48], gdesc[UR72], tmem[UR5], tmem[UR70], idesc[UR71], UPT ;  /* 0x00ff4648300075ea */ /* 0x0001e4000b800005 */
[----:B0-----:R-:W-:-:S02]  /*11ae0*/  R2UR UR70, R40 ;  /* 0x00000000284672ca */ /* 0x001fc400000e0000 */
[----:B------:R-:W-:Y:S01]  /*11af0*/  R2UR UR71, R41 ;  /* 0x00000000294772ca */ /* 0x000fe200000e0000 */
[----:B------:R-:W-:Y:S01]  /*11b00*/  UMOV UR72, 0x0 ;  /* 0x0000000000487882 */ /* 0x000fe20000000000 */
[----:B------:R-:W-:-:S11]  /*11b10*/  UMOV UR73, 0x4108490 ;  /* 0x0410849000497882 */ /* 0x000fd60000000000 */
[----:B------:R0:W-:Y:S02]  /*11b20*/  UTCHMMA gdesc[UR50], gdesc[UR70], tmem[UR5], tmem[UR72], idesc[UR73], UPT ;  /* 0x00ff4846320075ea */ /* 0x0001e4000b800005 */
[----:B0-----:R-:W-:Y:S02]  /*11b30*/  R2UR UR72, R38 ;  /* 0x00000000264872ca */ /* 0x001fe400000e0000 */
[----:B------:R-:W-:Y:S01]  /*11b40*/  R2UR UR73, R39 ;  /* 0x00000000274972ca */ /* 0x000fe200000e0000 */
[----:B------:R-:W-:Y:S01]  /*11b50*/  UMOV UR70, 0x0 ;  /* 0x0000000000467882 */ /* 0x000fe20000000000 */
[----:B------:R-:W-:-:S11]  /*11b60*/  UMOV UR71, 0x4108490 ;  /* 0x0410849000477882 */ /* 0x000fd60000000000 */
[----:B------:R0:W-:Y:S02]  /*11b70*/  UTCHMMA gdesc[UR52], gdesc[UR72], tmem[UR5], tmem[UR70], idesc[UR71], UPT ;  /* 0x00ff4648340075ea */ /* 0x0001e4000b800005 */
[----:B0-----:R-:W-:Y:S01]  /*11b80*/  UMOV UR72, 0x0 ;  /* 0x0000000000487882 */ /* 0x001fe20000000000 */
[----:B------:R-:W-:Y:S02]  /*11b90*/  UMOV UR73, 0x4108490 ;  /* 0x0410849000497882 */ /* 0x000fe40000000000 */
[----:B------:R0:W-:Y:S01]  /*11ba0*/  UTCHMMA gdesc[UR54], gdesc[UR8], tmem[UR5], tmem[UR72], idesc[UR73], UPT ;  /* 0x00ff4808360075ea */ /* 0x0001e2000b800005 */
[----:B------:R-:W-:Y:S02]  /*11bb0*/  VIADD R4, R4, 0x40010 ;  /* 0x0004001004047836 */ /* 0x000fe40000000000 */
[----:B------:R-:W-:-:S05]  /*11bc0*/  IMAD.MOV.U32 R5, RZ, RZ, RZ ;  /* 0x000000ffff057224 */ /* 0x000fca00078e00ff */
[----:B------:R-:W-:Y:S02]  /*11bd0*/  @P4 MOV R4, R4 ;  /* 0x0000000400044202 */ /* 0x000fe40000000f00 */
[----:B------:R-:W-:Y:S02]  /*11be0*/  R2UR.FILL UR11, R12 ;  /* 0x000000000c0b72ca */ /* 0x000fe400004e0000 */
[----:B------:R-:W-:Y:S02]  /*11bf0*/  R2UR.FILL UR10, R13 ;  /* 0x000000000d0a72ca */ /* 0x000fe400004e0000 */
[----:B0-----:R-:W-:Y:S02]  /*11c00*/  R2UR.FILL UR9, R14 ;  /* 0x000000000e0972ca */ /* 0x001fe400004e0000 */
[----:B------:R-:W-:Y:S02]  /*11c10*/  R2UR.FILL UR8, R15 ;  /* 0x000000000f0872ca */ /* 0x000fe400004e0000 */
[----:B----4-:R-:W-:-:S02]  /*11c20*/  R2UR UR70, R36 ;  /* 0x00000000244672ca */ /* 0x010fc400000e0000 */
[----:B------:R-:W-:-:S13]  /*11c30*/  R2UR UR71, R37 ;  /* 0x00000000254772ca */ /* 0x000fda00000e0000 */
[----:B------:R5:W-:Y:S02]  /*11c40*/  UTCHMMA gdesc[UR56], gdesc[UR70], tmem[UR5], tmem[UR72], idesc[UR73], UPT ;  /* 0x00ff4846380075ea */ /* 0x000be4000b800005 */
[----:B-----5:R-:W-:Y:S02]  /*11c50*/  R2UR UR72, R18 ;  /* 0x00000000124872ca */ /* 0x020fe400000e0000 */
[----:B------:R-:W-:Y:S01]  /*11c60*/  R2UR UR73, R19 ;  /* 0x00000000134972ca */ /* 0x000fe200000e0000 */
[----:B------:R-:W-:Y:S01]  /*11c70*/  UMOV UR70, 0x0 ;  /* 0x0000000000467882 */ /* 0x000fe20000000000 */
[----:B------:R-:W-:Y:S02]  /*11c80*/  UMOV UR71, 0x4108490 ;  /* 0x0410849000477882 */ /* 0x000fe40000000000 */
[----:B------:R-:W-:Y:S09]  /*11c90*/  UTCHMMA gdesc[UR58], gdesc[UR6], tmem[UR5], tmem[UR70], idesc[UR71], UPT ;  /* 0x00ff46063a0075ea */ /* 0x000ff2000b800005 */
[----:B------:R0:W-:Y:S02]  /*11ca0*/  UTCHMMA gdesc[UR60], gdesc[UR72], tmem[UR5], tmem[UR70], idesc[UR71], UPT ;  /* 0x00ff46483c0075ea */ /* 0x0001e4000b800005 */
[----:B0-----:R-:W-:-:S02]  /*11cb0*/  R2UR UR70, R10 ;  /* 0x000000000a4672ca */ /* 0x001fc400000e0000 */
[----:B------:R-:W-:Y:S01]  /*11cc0*/  R2UR UR71, R11 ;  /* 0x000000000b4772ca */ /* 0x000fe200000e0000 */
[----:B------:R-:W-:Y:S01]  /*11cd0*/  UMOV UR72, 0x0 ;  /* 0x0000000000487882 */ /* 0x000fe20000000000 */
[----:B------:R-:W-:-:S11]  /*11ce0*/  UMOV UR73, 0x4108490 ;  /* 0x0410849000497882 */ /* 0x000fd60000000000 */
[----:B------:R2:W-:Y:S02]  /*11cf0*/  UTCHMMA gdesc[UR62], gdesc[UR70], tmem[UR5], tmem[UR72], idesc[UR73], UPT ;  /* 0x00ff48463e0075ea */ /* 0x0005e4000b800005 */
[----:B--2---:R-:W-:Y:S02]  /*11d00*/  R2UR UR72, R8 ;  /* 0x00000000084872ca */ /* 0x004fe400000e0000 */
[----:B------:R-:W-:Y:S01]  /*11d10*/  R2UR UR73, R9 ;  /* 0x00000000094972ca */ /* 0x000fe200000e0000 */
[----:B------:R-:W-:Y:S01]  /*11d20*/  UMOV UR70, 0x0 ;  /* 0x0000000000467882 */ /* 0x000fe20000000000 */
[----:B------:R-:W-:-:S11]  /*11d30*/  UMOV UR71, 0x4108490 ;  /* 0x0410849000477882 */ /* 0x000fd60000000000 */
[----:B------:R3:W-:Y:S02]  /*11d40*/  UTCHMMA gdesc[UR64], gdesc[UR72], tmem[UR5], tmem[UR70], idesc[UR71], UPT ;  /* 0x00ff4648400075ea */ /* 0x0007e4000b800005 */
[----:B---3--:R-:W-:Y:S02]  /*11d50*/  R2UR UR70, R6 ;  /* 0x00000000064672ca */ /* 0x008fe400000e0000 */
[----:B------:R-:W-:Y:S01]  /*11d60*/  R2UR UR71, R7 ;  /* 0x00000000074772ca */ /* 0x000fe200000e0000 */
[----:B------:R-:W-:Y:S01]  /*11d70*/  UMOV UR72, 0x0 ;  /* 0x0000000000487882 */ /* 0x000fe20000000000 */
[----:B------:R-:W-:-:S11]  /*11d80*/  UMOV UR73, 0x4108490 ;  /* 0x0410849000497882 */ /* 0x000fd60000000000 */
[----:B------:R0:W-:Y:S02]  /*11d90*/  UTCHMMA gdesc[UR66], gdesc[UR70], tmem[UR5], tmem[UR72], idesc[UR73], UPT ;  /* 0x00ff4846420075ea */ /* 0x0001e4000b800005 */
[----:B0-----:R-:W-:Y:S02]  /*11da0*/  @P4 R2UR UR70, R4 ;  /* 0x00000000044642ca */ /* 0x001fe400000e0000 */
[----:B------:R-:W-:-:S11]  /*11db0*/  R2UR.FILL UR7, R16 ;  /* 0x00000000100772ca */ /* 0x000fd600004e0000 */
[----:B------:R0:W-:Y:S01]  /*11dc0*/  UTCBAR [UR70], URZ ;  /* 0x000000ff460073e9 */ /* 0x0001e200080000ff */
[----:B------:R-:W-:-:S15]  /*11dd0*/  R2UR.FILL UR6, R17 ;  /* 0x00000000110672ca */ /* 0x000fde00004e0000 */
.L_x_13:
[----:B------:R-:W1:Y:S01]  /*11de0*/  SYNCS.PHASECHK.TRANS64.TRYWAIT P4, [UR9+0x40010], RZ ;  /* 0x040010ffff0075a7 */ /* 0x000e620008081109 */
[----:B------:R-:W2:Y:S01]  /*11df0*/  LDC R35, c[0x0][0x3a8] ;  /* 0x0000ea00ff237b82 */ /* 0x000ea20000000800 */
[----:B-1----:R-:W-:Y:S05]  /*11e00*/  @!P4 BRA `(.L_x_14) ;  /* 0x0000008000c8c947 */ /* 0x002fea0003800000 */
.L_x_23:
[----:B------:R-:W3:Y:S01]  /*11e10*/  LDL R4, [R1+0x374] ;  /* 0x0003740001047983 */ /* 0x000ee20000100800 */
[----:B------:R-:W-:Y:S01]  /*11e20*/  IMAD.U32 R20, R20, -0x80000000, RZ ;  /* 0x8000000014147824 */ /* 0x000fe200078e00ff */
[----:B------:R-:W1:Y:S01]  /*11e30*/  S2R R38, SR_TID.X ;  /* 0x0000000000267919 */ /* 0x000e620000002100 */
[----:B------:R-:W-:Y:S06]  /*11e40*/  BAR.SYNC.DEFER_BLOCKING 0x0 ;  /* 0x0000000000007b1d */ /* 0x000fec0000010000 */
[----:B------:R-:W4:Y:S01]  /*11e50*/  @!P0 SYNCS.CCTL.IV [UR9+0x40010] ;  /* 0x04001000ff0089b1 */ /* 0x000f220008000009 */
[----:B-1----:R-:W-:-:S02]  /*11e60*/  LOP3.LUT R37, R38, 0xf, RZ, 0xc0, !PT ;  /* 0x0000000f26257812 */ /* 0x002fc400078ec0ff */
[----:B------:R-:W-:-:S04]  /*11e70*/  LOP3.LUT R36, R38, 0x60, RZ, 0xc0, !PT ;  /* 0x0000006026247812 */ /* 0x000fc800078ec0ff */
[----:B------:R-:W-:-:S05]  /*11e80*/  LEA.HI R36, R36, R37, RZ, 0x1f ;  /* 0x0000002524247211 */ /* 0x000fca00078ff8ff */
[----:B------:R-:W-:Y:S02]  /*11e90*/  IMAD.IADD R37, R145, 0x1, R36 ;  /* 0x0000000191257824 */ /* 0x000fe400078e0224 */
[----:B------:R-:W-:-:S03]  /*11ea0*/  IMAD.SHL.U32 R36, R36, 0x8, RZ ;  /* 0x0000000824247824 */ /* 0x000fc600078e00ff */
[----:B------:R-:W-:-:S04]  /*11eb0*/  ISETP.GT.U32.AND P4, PT, R21, R37, PT ;  /* 0x000000251500720c */ /* 0x000fc80003f84070 */
[----:B------:R-:W-:Y:S02]  /*11ec0*/  ISETP.GT.U32.AND.EX P4, PT, R22, RZ, PT, P4 ;  /* 0x000000ff1600720c */ /* 0x000fe40003f84140 */
[----:B0--3--:R-:W-:-:S13]  /*11ed0*/  R2UR UR70, R4 ;  /* 0x00000000044672ca */ /* 0x009fda00000e0000 */
[----:B------:R-:W-:Y:S01]  /*11ee0*/  LDTM.16dp32bit_t0_t15.x16 R4, tmem[UR70] ;  /* 0x00000046000479ee */ /* 0x000fe20008a00000 */
[----:B------:R-:W0:Y:S01]  /*11ef0*/  LDTM.16dp32bit_t16_t31.x16 R4, tmem[UR70+0x10] ;  /* 0x00001046000479ee */ /* 0x000e220008a20000 */
[----:B------:R-:W-:Y:S01]  /*11f00*/  NOP ;  /* 0x0000000000007918 */ /* 0x000fe20000000000 */
[-C--:B0-2---:R-:W-:Y:S01]  /*11f10*/  FMUL R4, R4, R35.reuse ;  /* 0x0000002304047220 */ /* 0x085fe20000400000 */
[-C--:B------:R-:W-:Y:S01]  /*11f20*/  FMUL R5, R5, R35.reuse ;  /* 0x0000002305057220 */ /* 0x080fe20000400000 */
[-C--:B------:R-:W-:Y:S01]  /*11f30*/  FMUL R6, R6, R35.reuse ;  /* 0x0000002306067220 */ /* 0x080fe20000400000 */
[-C--:B------:R-:W-:Y:S01]  /*11f40*/  FMUL R7, R7, R35.reuse ;  /* 0x0000002307077220 */ /* 0x080fe20000400000 */
[-C--:B------:R-:W-:Y:S01]  /*11f50*/  FMUL R8, R8, R35.reuse ;  /* 0x0000002308087220 */ /* 0x080fe20000400000 */
[----:B------:R-:W-:Y:S01]  /*11f60*/  FSEL R4, R4, -INF , !P4 ;  /* 0xff80000004047808 */ /* 0x000fe20006000000 */
[----:B------:R-:W-:Y:S01]  /*11f70*/  FMUL R9, R9, R35 ;  /* 0x0000002309097220 */ /* 0x000fe20000400000 */
[----:B------:R-:W-:Y:S01]  /*11f80*/  ISETP.GE.U32.AND P4, PT, R21, R37, PT ;  /* 0x000000251500720c */ /* 0x000fe20003f86070 */
[-C--:B------:R-:W-:Y:S01]  /*11f90*/  FMUL R10, R10, R35.reuse ;  /* 0x000000230a0a7220 */ /* 0x080fe20000400000 */
[----:B------:R-:W-:Y:S01]  /*11fa0*/  LOP3.LUT R21, R38, 0x80, RZ, 0xc0, !PT ;  /* 0x0000008026157812 */ /* 0x000fe200078ec0ff */
[-C--:B------:R-:W-:Y:S01]  /*11fb0*/  FMUL R11, R11, R35.reuse ;  /* 0x000000230b0b7220 */ /* 0x080fe20000400000 */
[----:B------:R-:W-:Y:S01]  /*11fc0*/  ISETP.GE.U32.AND.EX P4, PT, R22, RZ, PT, P4 ;  /* 0x000000ff1600720c */ /* 0x000fe20003f86140 */
[-C--:B------:R-:W-:Y:S01]  /*11fd0*/  FMUL R18, R18, R35.reuse ;  /* 0x0000002312127220 */ /* 0x080fe20000400000 */
[----:B------:R-:W-:Y:S01]  /*11fe0*/  SHF.R.U32.HI R21, RZ, 0x2, R21 ;  /* 0x00000002ff157819 */ /* 0x000fe20000011615 */
[-C--:B------:R-:W-:Y:S01]  /*11ff0*/  FMUL R19, R19, R35.reuse ;  /* 0x0000002313137220 */ /* 0x080fe20000400000 */
[----:B------:R-:W-:Y:S01]  /*12000*/  FSEL R5, R5, -INF , !P4 ;  /* 0xff80000005057808 */ /* 0x000fe20006000000 */
[----:B------:R-:W-:Y:S01]  /*12010*/  FMUL R17, R17, R35 ;  /* 0x0000002311117220 */ /* 0x000fe20000400000 */
[----:B------:R-:W-:Y:S01]  /*12020*/  ISETP.GT.U32.AND P4, PT, R23, R37, PT ;  /* 0x000000251700720c */ /* 0x000fe20003f84070 */
[-C--:B------:R-:W-:Y:S01]  /*12030*/  FMUL R13, R13, R35.reuse ;  /* 0x000000230d0d7220 */ /* 0x080fe20000400000 */
[----:B------:R-:W-:Y:S01]  /*12040*/  LOP3.LUT R21, R21, 0x10, R38, 0xf8, !PT ;  /* 0x0000001015157812 */ /* 0x000fe200078ef826 */
[-C--:B------:R-:W-:Y:S01]  /*12050*/  FMUL R16, R16, R35.reuse ;  /* 0x0000002310107220 */ /* 0x080fe20000400000 */
[----:B------:R-:W-:Y:S01]  /*12060*/  ISETP.GT.U32.AND.EX P4, PT, R24, RZ, PT, P4 ;  /* 0x000000ff1800720c */ /* 0x000fe20003f84140 */
[-C--:B------:R-:W-:Y:S01]  /*12070*/  FMUL R12, R12, R35.reuse ;  /* 0x000000230c0c7220 */ /* 0x080fe20000400000 */
[----:B------:R-:W-:Y:S01]  /*12080*/  LOP3.LUT R22, R139, 0xe, R21, 0xfe, !PT ;  /* 0x0000000e8b167812 */ /* 0x000fe200078efe15 */
[-C--:B------:R-:W-:Y:S01]  /*12090*/  FMUL R14, R14, R35.reuse ;  /* 0x000000230e0e7220 */ /* 0x080fe20000400000 */
[----:B------:R-:W-:Y:S01]  /*120a0*/  FSEL R6, R6, -INF , !P4 ;  /* 0xff80000006067808 */ /* 0x000fe20006000000 */
[----:B------:R-:W-:Y:S01]  /*120b0*/  FMUL R15, R15, R35 ;  /* 0x000000230f0f7220 */ /* 0x000fe20000400000 */
[----:B------:R-:W-:-:S02]  /*120c0*/  ISETP.GT.U32.AND P4, PT, R25, R37, PT ;  /* 0x000000251900720c */ /* 0x000fc40003f84070 */
[----:B------:R-:W-:Y:S02]  /*120d0*/  LOP3.LUT R24, R38, 0xff, RZ, 0xc0, !PT ;  /* 0x000000ff26187812 */ /* 0x000fe400078ec0ff */
[----:B------:R-:W-:-:S04]  /*120e0*/  ISETP.GT.U32.AND.EX P4, PT, R26, RZ, PT, P4 ;  /* 0x000000ff1a00720c */ /* 0x000fc80003f84140 */
[----:B------:R-:W-:Y:S02]  /*120f0*/  FSEL R7, R7, -INF , !P4 ;  /* 0xff80000007077808 */ /* 0x000fe40006000000 */
[----:B------:R-:W-:-:S04]  /*12100*/  ISETP.GT.U32.AND P4, PT, R27, R37, PT ;  /* 0x000000251b00720c */ /* 0x000fc80003f84070 */
        /* <DEDUP_REMOVED lines=11> */
[----:B------:R-:W-:Y:S02]  /*121c0*/  ISETP.GT.U32.AND P4, PT, R22, R37, PT ;  /* 0x000000251600720c */ /* 0x000fe40003f84070 */
[----:B------:R-:W-:Y:S02]  /*121d0*/  LOP3.LUT R22, R139, 0xf, R21, 0xfe, !PT ;  /* 0x0000000f8b167812 */ /* 0x000fe400078efe15 */
        /* <DEDUP_REMOVED lines=19> */
[C-C-:B------:R-:W-:Y:S02]  /*12310*/  LOP3.LUT R22, R139.reuse, 0xa, R21.reuse, 0xfe, !PT ;  /* 0x0000000a8b167812 */ /* 0x140fe400078efe15 */
[----:B------:R-:W-:Y:S02]  /*12320*/  ISETP.GT.U32.AND.EX P4, PT, R140, RZ, PT, P4 ;  /* 0x000000ff8c00720c */ /* 0x000fe40003f84140 */
[----:B------:R-:W-:Y:S02]  /*12330*/  LOP3.LUT R21, R139, 0xb, R21, 0xfe, !PT ;  /* 0x0000000b8b157812 */ /* 0x000fe400078efe15 */
[----:B------:R-:W-:-:S02]  /*12340*/  FSEL R12, R12, -INF , !P4 ;  /* 0xff8000000c0c7808 */ /* 0x000fc40006000000 */
[----:B------:R-:W-:Y:S02]  /*12350*/  ISETP.GT.U32.AND P4, PT, R22, R37, PT ;  /* 0x000000251600720c */ /* 0x000fe40003f84070 */
[----:B------:R-:W-:Y:S02]  /*12360*/  FMNMX3 R22, R4, R5, R6, !PT ;  /* 0x0000000504167276 */ /* 0x000fe40007800006 */
[----:B------:R-:W-:Y:S02]  /*12370*/  ISETP.GT.U32.AND.EX P4, PT, R140, RZ, PT, P4 ;  /* 0x000000ff8c00720c */ /* 0x000fe40003f84140 */
[----:B------:R-:W-:Y:S02]  /*12380*/  FMNMX3 R22, R22, R7, R8, !PT ;  /* 0x0000000716167276 */ /* 0x000fe40007800008 */
[----:B------:R-:W-:Y:S02]  /*12390*/  FSEL R14, R14, -INF , !P4 ;  /* 0xff8000000e0e7808 */ /* 0x000fe40006000000 */
[----:B------:R-:W-:-:S02]  /*123a0*/  ISETP.GT.U32.AND P4, PT, R21, R37, PT ;  /* 0x000000251500720c */ /* 0x000fc40003f84070 */
[----:B------:R-:W-:Y:S02]  /*123b0*/  FMNMX3 R22, R22, R9, R10, !PT ;  /* 0x0000000916167276 */ /* 0x000fe4000780000a */
[----:B------:R-:W-:Y:S02]  /*123c0*/  ISETP.GT.U32.AND.EX P4, PT, R140, RZ, PT, P4 ;  /* 0x000000ff8c00720c */ /* 0x000fe40003f84140 */
[----:B------:R-:W-:Y:S02]  /*123d0*/  FMNMX3 R22, R22, R11, R12, !PT ;  /* 0x0000000b16167276 */ /* 0x000fe4000780000c */
[----:B------:R-:W-:Y:S02]  /*123e0*/  FSEL R15, R15, -INF , !P4 ;  /* 0xff8000000f0f7808 */ /* 0x000fe40006000000 */
[----:B------:R-:W-:Y:S02]  /*123f0*/  FMNMX3 R22, R22, R13, R14, !PT ;  /* 0x0000000d16167276 */ /* 0x000fe4000780000e */
[----:B------:R-:W-:-:S02]  /*12400*/  SHF.R.U32.HI R21, RZ, 0x5, R24 ;  /* 0x00000005ff157819 */ /* 0x000fc40000011618 */
[----:B------:R-:W-:Y:S02]  /*12410*/  FMNMX3 R22, R22, R15, R16, !PT ;  /* 0x0000000f16167276 */ /* 0x000fe40007800010 */
[----:B------:R-:W-:Y:S02]  /*12420*/  LOP3.LUT R21, R36, 0x4, R21, 0xf8, !PT ;  /* 0x0000000424157812 */ /* 0x000fe400078ef815 */
[----:B------:R-:W-:-:S04]  /*12430*/  FMNMX3 R22, R22, R17, R18, !PT ;  /* 0x0000001116167276 */ /* 0x000fc80007800012 */
[----:B------:R-:W-:-:S05]  /*12440*/  FMNMX R22, R19, R22, !PT ;  /* 0x0000001613167209 */ /* 0x000fca0007800000 */
[----:B------:R-:W0:Y:S02]  /*12450*/  SHFL.BFLY PT, R23, R22, 0x10, 0x1f ;  /* 0x0e001f0016177f89 */ /* 0x000e2400000e0000 */
[----:B0-----:R-:W-:Y:S02]  /*12460*/  FMNMX R23, R22, R23, !PT ;  /* 0x0000001716177209 */ /* 0x001fe40007800000 */
[----:B------:R-:W-:-:S03]  /*12470*/  LEA R22, R24, UR9, 0x2 ;  /* 0x0000000918167c11 */ /* 0x000fc6000f8e10ff */
[----:B----4-:R-:W-:Y:S01]  /*12480*/  @!P1 STS [R21+UR9+0x20000], R23 ;  /* 0x0200001715009988 */ /* 0x010fe20008000809 */
[----:B------:R-:W-:Y:S06]  /*12490*/  BAR.SYNC.DEFER_BLOCKING 0x0 ;  /* 0x0000000000007b1d */ /* 0x000fec0000010000 */
[----:B------:R-:W0:Y:S04]  /*124a0*/  @!P2 LDS R144, [R22+0x20000] ;  /* 0x020000001690a984 */ /* 0x000e280000000800 */
[----:B0-----:R-:W0:Y:S02]  /*124b0*/  SHFL.BFLY PT, R23, R144, 0x1, 0x1f ;  /* 0x0c201f0090177f89 */ /* 0x001e2400000e0000 */
[----:B0-----:R-:W-:-:S05]  /*124c0*/  FMNMX R23, R144, R23, !PT ;  /* 0x0000001790177209 */ /* 0x001fca0007800000 */
[----:B------:R-:W-:Y:S01]  /*124d0*/  @P3 STS [R22+0x20000], R23 ;  /* 0x0200001716003388 */ /* 0x000fe20000000800 */
[----:B------:R-:W-:Y:S06]  /*124e0*/  BAR.SYNC.DEFER_BLOCKING 0x0 ;  /* 0x0000000000007b1d */ /* 0x000fec0000010000 */
[----:B------:R-:W0:Y:S02]  /*124f0*/  LDS R138, [R36+UR9+0x20000] ;  /* 0x02000009248a7984 */ /* 0x000e240008000800 */
[----:B0-----:R-:W-:-:S05]  /*12500*/  FMNMX R138, R138, R0, !PT ;  /* 0x000000008a8a7209 */ /* 0x001fca0007800000 */
[--C-:B------:R-:W-:Y:S01]  /*12510*/  FADD R5, R5, -R138.reuse ;  /* 0x8000008a05057221 */ /* 0x100fe20000000000 */
[--C-:B------:R-:W-:Y:S01]  /*12520*/  FADD R4, R4, -R138.reuse ;  /* 0x8000008a04047221 */ /* 0x100fe20000000000 */
[--C-:B------:R-:W-:Y:S01]  /*12530*/  FADD R23, R6, -R138.reuse ;  /* 0x8000008a06177221 */ /* 0x100fe20000000000 */
[--C-:B------:R-:W-:Y:S01]  /*12540*/  FADD R7, R7, -R138.reuse ;  /* 0x8000008a07077221 */ /* 0x100fe20000000000 */
[----:B------:R-:W-:Y:S01]  /*12550*/  FMUL R5, R5, 1.4426950216293334961 ;  /* 0x3fb8aa3b05057820 */ /* 0x000fe20000400000 */
[----:B------:R-:W-:Y:S01]  /*12560*/  FMUL R4, R4, 1.4426950216293334961 ;  /* 0x3fb8aa3b04047820 */ /* 0x000fe20000400000 */
[--C-:B------:R-:W-:Y:S01]  /*12570*/  FADD R9, R9, -R138.reuse ;  /* 0x8000008a09097221 */ /* 0x100fe20000000000 */
[----:B------:R-:W-:Y:S01]  /*12580*/  FMUL R7, R7, 1.4426950216293334961 ;  /* 0x3fb8aa3b07077820 */ /* 0x000fe20000400000 */
[----:B------:R0:W-:Y:S01]  /*12590*/  MUFU.EX2 R6, R5 ;  /* 0x0000000500067308 */ /* 0x0001e20000000800 */
[--C-:B------:R-:W-:Y:S01]  /*125a0*/  FADD R11, R11, -R138.reuse ;  /* 0x8000008a0b0b7221 */ /* 0x100fe20000000000 */
[----:B------:R-:W-:Y:S01]  /*125b0*/  FMUL R9, R9, 1.4426950216293334961 ;  /* 0x3fb8aa3b09097820 */ /* 0x000fe20000400000 */
[--C-:B------:R-:W-:Y:S01]  /*125c0*/  FADD R13, R13, -R138.reuse ;  /* 0x8000008a0d0d7221 */ /* 0x100fe20000000000 */
[--C-:B------:R-:W-:Y:S01]  /*125d0*/  FADD R15, R15, -R138.reuse ;  /* 0x8000008a0f0f7221 */ /* 0x100fe20000000000 */
[----:B------:R-:W-:Y:S01]  /*125e0*/  FMUL R11, R11, 1.4426950216293334961 ;  /* 0x3fb8aa3b0b0b7820 */ /* 0x000fe20000400000 */
[--C-:B------:R-:W-:Y:S01]  /*125f0*/  FADD R16, R16, -R138.reuse ;  /* 0x8000008a10107221 */ /* 0x100fe20000000000 */
[----:B------:R-:W-:Y:S01]  /*12600*/  FMUL R13, R13, 1.4426950216293334961 ;  /* 0x3fb8aa3b0d0d7820 */ /* 0x000fe20000400000 */
[----:B------:R-:W1:Y:S01]  /*12610*/  MUFU.EX2 R4, R4 ;  /* 0x0000000400047308 */ /* 0x000e620000000800 */
[----:B0-----:R-:W-:Y:S01]  /*12620*/  FMUL R5, R23, 1.4426950216293334961 ;  /* 0x3fb8aa3b17057820 */ /* 0x001fe20000400000 */
[--C-:B------:R-:W-:Y:S01]  /*12630*/  FADD R23, R8, -R138.reuse ;  /* 0x8000008a08177221 */ /* 0x100fe20000000000 */
[----:B------:R-:W-:Y:S01]  /*12640*/  FMUL R15, R15, 1.4426950216293334961 ;  /* 0x3fb8aa3b0f0f7820 */ /* 0x000fe20000400000 */
[----:B------:R-:W-:Y:S01]  /*12650*/  FMUL R16, R16, 1.4426950216293334961 ;  /* 0x3fb8aa3b10107820 */ /* 0x000fe20000400000 */
[--C-:B------:R-:W-:Y:S01]  /*12660*/  FADD R17, R17, -R138.reuse ;  /* 0x8000008a11117221 */ /* 0x100fe20000000000 */
[--C-:B------:R-:W-:Y:S01]  /*12670*/  FADD R18, R18, -R138.reuse ;  /* 0x8000008a12127221 */ /* 0x100fe20000000000 */
[----:B------:R-:W-:Y:S01]  /*12680*/  FADD R19, R19, -R138 ;  /* 0x8000008a13137221 */ /* 0x000fe20000000000 */
[----:B------:R0:W-:Y:S01]  /*12690*/  MUFU.EX2 R8, R7 ;  /* 0x0000000700087308 */ /* 0x0001e20000000800 */
[----:B------:R-:W-:Y:S01]  /*126a0*/  FMUL R17, R17, 1.4426950216293334961 ;  /* 0x3fb8aa3b11117820 */ /* 0x000fe20000400000 */
[----:B------:R-:W-:Y:S01]  /*126b0*/  FMUL R18, R18, 1.4426950216293334961 ;  /* 0x3fb8aa3b12127820 */ /* 0x000fe20000400000 */
[----:B------:R-:W-:-:S05]  /*126c0*/  FMUL R19, R19, 1.4426950216293334961 ;  /* 0x3fb8aa3b13137820 */ /* 0x000fca0000400000 */
[----:B------:R-:W2:Y:S01]  /*126d0*/  MUFU.EX2 R5, R5 ;  /* 0x0000000500057308 */ /* 0x000ea20000000800 */
[----:B0-----:R-:W-:Y:S01]  /*126e0*/  FMUL R7, R23, 1.4426950216293334961 ;  /* 0x3fb8aa3b17077820 */ /* 0x001fe20000400000 */
[----:B------:R-:W-:-:S06]  /*126f0*/  FADD R23, R10, -R138 ;  /* 0x8000008a0a177221 */ /* 0x000fcc0000000000 */
[----:B------:R0:W-:Y:S08]  /*12700*/  MUFU.EX2 R10, R9 ;  /* 0x00000009000a7308 */ /* 0x0001f00000000800 */
[----:B------:R-:W3:Y:S01]  /*12710*/  MUFU.EX2 R7, R7 ;  /* 0x0000000700077308 */ /* 0x000ee20000000800 */
[----:B0-----:R-:W-:Y:S01]  /*12720*/  FMUL R9, R23, 1.4426950216293334961 ;  /* 0x3fb8aa3b17097820 */ /* 0x001fe20000400000 */
[----:B------:R-:W-:-:S06]  /*12730*/  FADD R23, R12, -R138 ;  /* 0x8000008a0c177221 */ /* 0x000fcc0000000000 */
[----:B------:R0:W-:Y:S08]  /*12740*/  MUFU.EX2 R12, R11 ;  /* 0x0000000b000c7308 */ /* 0x0001f00000000800 */
[----:B------:R-:W4:Y:S01]  /*12750*/  MUFU.EX2 R9, R9 ;  /* 0x0000000900097308 */ /* 0x000f220000000800 */
[----:B0-----:R-:W-:Y:S01]  /*12760*/  FMUL R11, R23, 1.4426950216293334961 ;  /* 0x3fb8aa3b170b7820 */ /* 0x001fe20000400000 */
[----:B------:R-:W-:-:S06]  /*12770*/  FADD R23, R14, -R138 ;  /* 0x8000008a0e177221 */ /* 0x000fcc0000000000 */
[----:B------:R0:W-:Y:S08]  /*12780*/  MUFU.EX2 R14, R13 ;  /* 0x0000000d000e7308 */ /* 0x0001f00000000800 */
[----:B------:R-:W5:Y:S01]  /*12790*/  MUFU.EX2 R11, R11 ;  /* 0x0000000b000b7308 */ /* 0x000f620000000800 */
[----:B0-----:R-:W-:Y:S01]  /*127a0*/  FMUL R13, R23, 1.4426950216293334961 ;  /* 0x3fb8aa3b170d7820 */ /* 0x001fe20000400000 */
[----:B-1----:R-:W-:-:S04]  /*127b0*/  FADD R23, R4, R6 ;  /* 0x0000000604177221 */ /* 0x002fc80000000000 */
[----:B--2---:R-:W-:Y:S02]  /*127c0*/  FADD R23, R5, R23 ;  /* 0x0000001705177221 */ /* 0x004fe40000000000 */
[----:B------:R-:W0:Y:S02]  /*127d0*/  MUFU.EX2 R13, R13 ;  /* 0x0000000d000d7308 */ /* 0x000e240000000800 */
[----:B------:R-:W-:-:S04]  /*127e0*/  FADD R23, R8, R23 ;  /* 0x0000001708177221 */ /* 0x000fc80000000000 */
[----:B---3--:R-:W-:Y:S02]  /*127f0*/  FADD R23, R7, R23 ;  /* 0x0000001707177221 */ /* 0x008fe40000000000 */
[----:B------:R-:W1:Y:S02]  /*12800*/  MUFU.EX2 R15, R15 ;  /* 0x0000000f000f7308 */ /* 0x000e640000000800 */
[----:B------:R-:W-:-:S04]  /*12810*/  FADD R23, R10, R23 ;  /* 0x000000170a177221 */ /* 0x000fc80000000000 */
[----:B----4-:R-:W-:Y:S02]  /*12820*/  FADD R23, R9, R23 ;  /* 0x0000001709177221 */ /* 0x010fe40000000000 */
[----:B------:R-:W2:Y:S02]  /*12830*/  MUFU.EX2 R16, R16 ;  /* 0x0000001000107308 */ /* 0x000ea40000000800 */
[----:B------:R-:W-:-:S04]  /*12840*/  FADD R23, R12, R23 ;  /* 0x000000170c177221 */ /* 0x000fc80000000000 */
[----:B-----5:R-:W-:Y:S02]  /*12850*/  FADD R23, R11, R23 ;  /* 0x000000170b177221 */ /* 0x020fe40000000000 */
[----:B------:R-:W3:Y:S02]  /*12860*/  MUFU.EX2 R17, R17 ;  /* 0x0000001100117308 */ /* 0x000ee40000000800 */
[----:B------:R-:W-:-:S04]  /*12870*/  FADD R23, R14, R23 ;  /* 0x000000170e177221 */ /* 0x000fc80000000000 */
[----:B0-----:R-:W-:Y:S02]  /*12880*/  FADD R23, R13, R23 ;  /* 0x000000170d177221 */ /* 0x001fe40000000000 */
[----:B------:R-:W0:Y:S02]  /*12890*/  MUFU.EX2 R18, R18 ;  /* 0x0000001200127308 */ /* 0x000e240000000800 */
[----:B-1----:R-:W-:-:S04]  /*128a0*/  FADD R23, R15, R23 ;  /* 0x000000170f177221 */ /* 0x002fc80000000000 */
[----:B--2---:R-:W-:Y:S02]  /*128b0*/  FADD R23, R16, R23 ;  /* 0x0000001710177221 */ /* 0x004fe40000000000 */
[----:B------:R-:W1:Y:S02]  /*128c0*/  MUFU.EX2 R19, R19 ;  /* 0x0000001300137308 */ /* 0x000e640000000800 */
[----:B---3--:R-:W-:-:S04]  /*128d0*/  FADD R23, R17, R23 ;  /* 0x0000001711177221 */ /* 0x008fc80000000000 */
[----:B0-----:R-:W-:-:S04]  /*128e0*/  FADD R23, R18, R23 ;  /* 0x0000001712177221 */ /* 0x001fc80000000000 */
[----:B-1----:R-:W-:-:S05]  /*128f0*/  FADD R23, R19, R23 ;  /* 0x0000001713177221 */ /* 0x002fca0000000000 */
[----:B------:R-:W0:Y:S02]  /*12900*/  SHFL.BFLY PT, R24, R23, 0x10, 0x1f ;  /* 0x0e001f0017187f89 */ /* 0x000e2400000e0000 */
[----:B0-----:R-:W-:Y:S01]  /*12910*/  FADD R24, R23, R24 ;  /* 0x0000001817187221 */ /* 0x001fe20000000000 */
[----:B------:R-:W-:Y:S06]  /*12920*/  BAR.SYNC.DEFER_BLOCKING 0x0 ;  /* 0x0000000000007b1d */ /* 0x000fec0000010000 */
[----:B------:R-:W-:Y:S02]  /*12930*/  @!P1 STS [R21+UR9+0x20000], R24 ;  /* 0x0200001815009988 */ /* 0x000fe40008000809 */
[----:B------:R-:W-:Y:S06]  /*12940*/  BAR.SYNC.DEFER_BLOCKING 0x0 ;  /* 0x0000000000007b1d */ /* 0x000fec0000010000 */
[----:B------:R-:W0:Y:S04]  /*12950*/  @!P2 LDS R143, [R22+0x20000] ;  /* 0x02000000168fa984 */ /* 0x000e280000000800 */
[----:B0-----:R-:W0:Y:S02]  /*12960*/  SHFL.BFLY PT, R21, R143, 0x1, 0x1f ;  /* 0x0c201f008f157f89 */ /* 0x001e2400000e0000 */
[----:B0-----:R-:W-:-:S05]  /*12970*/  FADD R21, R143, R21 ;  /* 0x000000158f157221 */ /* 0x001fca0000000000 */
[----:B------:R0:W-:Y:S01]  /*12980*/  @P3 STS [R22+0x20000], R21 ;  /* 0x0200001516003388 */ /* 0x0001e20000000800 */
[----:B------:R-:W-:Y:S06]  /*12990*/  BAR.SYNC.DEFER_BLOCKING 0x0 ;  /* 0x0000000000007b1d */ /* 0x000fec0000010000 */
[----:B------:R0:W1:Y:S01]  /*129a0*/  LDS R147, [R36+UR9+0x20000] ;  /* 0x0200000924937984 */ /* 0x0000620008000800 */
[----:B------:R-:W2:Y:S02]  /*129b0*/  SYNCS.PHASECHK.TRANS64.TRYWAIT P4, [UR7], R20 ;  /* 0x00000014ff0075a7 */ /* 0x000ea40008081107 */
[----:B012---:R-:W-:Y:S05]  /*129c0*/  @!P4 BRA `(.L_x_15) ;  /* 0x0000007400e4c947 */ /* 0x007fea0003800000 */
.L_x_24:
[----:B------:R-:W2:Y:S04]  /*129d0*/  LDL R21, [R1+0x378] ;  /* 0x0003780001157983 */ /* 0x000ea80000100800 */
[----:B------:R-:W3:Y:S04]  /*129e0*/  LDL.64 R28, [R1+0x228] ;  /* 0x00022800011c7983 */ /* 0x000ee80000100a00 */
[----:B------:R-:W4:Y:S04]  /*129f0*/  LDL.64 R34, [R1+0x258] ;  /* 0x0002580001227983 */ /* 0x000f280000100a00 */
[----:B------:R-:W5:Y:S04]  /*12a00*/  LDL.64 R32, [R1+0x248] ;  /* 0x0002480001207983 */ /* 0x000f680000100a00 */
[----:B------:R-:W5:Y:S04]  /*12a10*/  LDL.64 R26, [R1+0x1f8] ;  /* 0x0001f800011a7983 */ /* 0x000f680000100a00 */
[----:B------:R-:W5:Y:S04]  /*12a20*/  LDL.64 R22, [R1+0x1a8] ;  /* 0x0001a80001167983 */ /* 0x000f680000100a00 */
[----:B------:R-:W5:Y:S04]  /*12a30*/  LDL.64 R30, [R1+0x238] ;  /* 0x00023800011e7983 */ /* 0x000f680000100a00 */
[----:B------:R-:W5:Y:S04]  /*12a40*/  LDL.64 R24, [R1+0x1e8] ;  /* 0x0001e80001187983 */ /* 0x000f680000100a00 */
[----:B------:R-:W5:Y:S04]  /*12a50*/  LDL.64 R44, [R1+0x218] ;  /* 0x00021800012c7983 */ /* 0x000f680000100a00 */
[----:B------:R-:W5:Y:S01]  /*12a60*/  LDL.64 R38, [R1+0x1c8] ;  /* 0x0001c80001267983 */ /* 0x000f620000100a00 */
[----:B------:R-:W-:-:S02]  /*12a70*/  F2FP.BF16.F32.PACK_AB R5, R8, R5 ;  /* 0x000000050805723e */ /* 0x000fc400000010ff */
[----:B------:R-:W-:Y:S01]  /*12a80*/  F2FP.BF16.F32.PACK_AB R8, R14, R11 ;  /* 0x0000000b0e08723e */ /* 0x000fe200000010ff */
[----:B------:R-:W5:Y:S01]  /*12a90*/  LDL.64 R46, [R1+0x268] ;  /* 0x00026800012e7983 */ /* 0x000f620000100a00 */
[----:B------:R-:W-:Y:S02]  /*12aa0*/  F2FP.BF16.F32.PACK_AB R4, R6, R4 ;  /* 0x000000040604723e */ /* 0x000fe400000010ff */
[----:B------:R-:W-:Y:S01]  /*12ab0*/  F2FP.BF16.F32.PACK_AB R11, R19, R18 ;  /* 0x00000012130b723e */ /* 0x000fe200000010ff */
[----:B------:R-:W5:Y:S01]  /*12ac0*/  LDL.64 R42, [R1+0x208] ;  /* 0x00020800012a7983 */ /* 0x000f620000100a00 */
[----:B------:R-:W-:Y:S02]  /*12ad0*/  F2FP.BF16.F32.PACK_AB R6, R10, R7 ;  /* 0x000000070a06723e */ /* 0x000fe400000010ff */
[----:B------:R-:W-:Y:S01]  /*12ae0*/  F2FP.BF16.F32.PACK_AB R7, R12, R9 ;  /* 0x000000090c07723e */ /* 0x000fe200000010ff */
        /* <DEDUP_REMOVED lines=25> */
[----:B--2---:R-:W-:-:S03]  /*12c80*/  R2UR UR7, R21 ;  /* 0x00000000150772ca */ /* 0x004fc600000e0000 */
[----:B------:R-:W2:Y:S01]  /*12c90*/  LDL.64 R20, [R1+0x198] ;  /* 0x0001980001147983 */ /* 0x000ea20000100a00 */
[----:B---3--:R-:W-:-:S03]  /*12ca0*/  IMAD.WIDE R78, R2, 0x2, R28 ;  /* 0x00000002024e7825 */ /* 0x008fc600078e021c */
[----:B------:R-:W3:Y:S01]  /*12cb0*/  LDL.64 R28, [R1+0x158] ;  /* 0x00015800011c7983 */ /* 0x000ee20000100a00 */
[----:B------:R-:W-:Y:S01]  /*12cc0*/  F2FP.BF16.F32.PACK_AB R9, R15, R13 ;  /* 0x0000000d0f09723e */ /* 0x000fe200000010ff */
[C---:B----4-:R-:W-:Y:S01]  /*12cd0*/  IMAD.WIDE R12, R2.reuse, 0x2, R34 ;  /* 0x00000002020c7825 */ /* 0x050fe200078e0222 */
[----:B------:R-:W-:Y:S01]  /*12ce0*/  F2FP.BF16.F32.PACK_AB R10, R17, R16 ;  /* 0x00000010110a723e */ /* 0x000fe200000010ff */
[----:B------:R-:W4:Y:S03]  /*12cf0*/  LDL.64 R34, [R1+0x188] ;  /* 0x0001880001227983 */ /* 0x000f260000100a00 */
[----:B------:R-:W-:Y:S01]  /*12d00*/  STTM.16dp32bit_t0_t15.x8 tmem[UR7], R4 ;  /* 0x00000004000079ed */ /* 0x000fe20008980007 */
[----:B------:R0:W-:Y:S01]  /*12d10*/  STTM.16dp32bit_t16_t31.x8 tmem[UR7+0x8], R4 ;  /* 0x00000804000079ed */ /* 0x0001e200089a0007 */
[----:B------:R-:W4:Y:S04]  /*12d20*/  LDG.E.U16 R78, desc[UR10][R78.64] ;  /* 0x0000000a4e4e7981 */ /* 0x000f28000c1e1500 */
[----:B0-----:R0:W4:Y:S01]  /*12d30*/  LDG.E.U16 R6, desc[UR10][R12.64] ;  /* 0x0000000a0c067981 */ /* 0x001122000c1e1500 */
[----:B-----5:R-:W-:-:S03]  /*12d40*/  IMAD.WIDE R10, R2, 0x2, R32 ;  /* 0x00000002020a7825 */ /* 0x020fc600078e0220 */
[----:B------:R-:W5:Y:S01]  /*12d50*/  LDL.64 R32, [R1+0x178] ;  /* 0x0001780001207983 */ /* 0x000f620000100a00 */
[----:B------:R-:W-:-:S03]  /*12d60*/  IMAD.WIDE R8, R2, 0x2, R30 ;  /* 0x0000000202087825 */ /* 0x000fc600078e021e */
[----:B------:R-:W4:Y:S01]  /*12d70*/  LDL.64 R30, [R1+0x168] ;  /* 0x00016800011e7983 */ /* 0x000f220000100a00 */
[----:B0-----:R-:W-:-:S03]  /*12d80*/  IMAD.WIDE R12, R2, 0x2, R26 ;  /* 0x00000002020c7825 */ /* 0x001fc600078e021a */
[----:B------:R-:W4:Y:S04]  /*12d90*/  LDG.E.U16 R4, desc[UR10][R10.64] ;  /* 0x0000000a0a047981 */ /* 0x000f28000c1e1500 */
[----:B------:R0:W4:Y:S04]  /*12da0*/  LDG.E.U16 R75, desc[UR10][R12.64] ;  /* 0x0000000a0c4b7981 */ /* 0x000128000c1e1500 */
[----:B------:R-:W4:Y:S01]  /*12db0*/  LDL.64 R26, [R1+0x148] ;  /* 0x00014800011a7983 */ /* 0x000f220000100a00 */
[----:B------:R-:W-:-:S03]  /*12dc0*/  IMAD.WIDE R16, R2, 0x2, R44 ;  /* 0x0000000202107825 */ /* 0x000fc600078e022c */
[----:B------:R-:W4:Y:S01]  /*12dd0*/  LDG.E.U16 R7, desc[UR10][R8.64] ;  /* 0x0000000a08077981 */ /* 0x000f22000c1e1500 */
[----:B0-----:R-:W-:-:S03]  /*12de0*/  IMAD.WIDE R12, R2, 0x2, R22 ;  /* 0x00000002020c7825 */ /* 0x001fc600078e0216 */
[----:B------:R-:W4:Y:S01]  /*12df0*/  LDL.64 R22, [R1+0x128] ;  /* 0x0001280001167983 */ /* 0x000f220000100a00 */
[----:B------:R-:W-:-:S03]  /*12e00*/  IMAD.WIDE R10, R2, 0x2, R24 ;  /* 0x00000002020a7825 */ /* 0x000fc600078e0218 */
[----:B------:R-:W4:Y:S04]  /*12e10*/  LDL.64 R24, [R1+0x138] ;  /* 0x0001380001187983 */ /* 0x000f280000100a00 */
[----:B------:R2:W4:Y:S04]  /*12e20*/  LDG.E.U16 R74, desc[UR10][R10.64] ;  /* 0x0000000a0a4a7981 */ /* 0x000528000c1e1500 */
[----:B------:R0:W4:Y:S04]  /*12e30*/  LDG.E.U16 R77, desc[UR10][R16.64] ;  /* 0x0000000a104d7981 */ /* 0x000128000c1e1500 */
[----:B------:R3:W4:Y:S01]  /*12e40*/  LDG.E.U16 R70, desc[UR10][R12.64] ;  /* 0x0000000a0c467981 */ /* 0x000722000c1e1500 */
[----:B------:R-:W-:-:S03]  /*12e50*/  IMAD.WIDE R14, R2, 0x2, R46 ;  /* 0x00000002020e7825 */ /* 0x000fc600078e022e */
[----:B------:R-:W4:Y:S04]  /*12e60*/  LDL.64 R46, [R1+0xe8] ;  /* 0x0000e800012e7983 */ /* 0x000f280000100a00 */
[----:B------:R-:W4:Y:S01]  /*12e70*/  LDL.64 R44, [R1+0xd8] ;  /* 0x0000d800012c7983 */ /* 0x000f220000100a00 */
[----:B--2---:R-:W-:-:S03]  /*12e80*/  IMAD.WIDE R10, R2, 0x2, R20 ;  /* 0x00000002020a7825 */ /* 0x004fc600078e0214 */
[----:B------:R1:W2:Y:S04]  /*12e90*/  LDG.E.U16 R5, desc[UR10][R14.64] ;  /* 0x0000000a0e057981 */ /* 0x0002a8000c1e1500 */
[----:B------:R-:W2:Y:S01]  /*12ea0*/  LDL.64 R20, [R1+0x118] ;  /* 0x0001180001147983 */ /* 0x000ea20000100a00 */
[----:B0-----:R-:W-:-:S03]  /*12eb0*/  IMAD.WIDE R16, R2, 0x2, R38 ;  /* 0x0000000202107825 */ /* 0x001fc600078e0226 */
[----:B------:R-:W2:Y:S01]  /*12ec0*/  LDL.64 R38, [R1+0xa8] ;  /* 0x0000a80001267983 */ /* 0x000ea20000100a00 */
[----:B---3--:R-:W-:-:S03]  /*12ed0*/  IMAD.WIDE R12, R2, 0x2, R28 ;  /* 0x00000002020c7825 */ /* 0x008fc600078e021c */
[----:B------:R-:W3:Y:S04]  /*12ee0*/  LDL.64 R28, [R1+0x58] ;  /* 0x00005800011c7983 */ /* 0x000ee80000100a00 */
[----:B------:R0:W3:Y:S01]  /*12ef0*/  LDG.E.U16 R65, desc[UR10][R12.64] ;  /* 0x0000000a0c417981 */ /* 0x0000e2000c1e1500 */
[----:B-1----:R-:W-:-:S03]  /*12f00*/  IMAD.WIDE R14, R2, 0x2, R42 ;  /* 0x00000002020e7825 */ /* 0x002fc600078e022a */
[----:B------:R-:W3:Y:S04]  /*12f10*/  LDL.64 R42, [R1+0xc8] ;  /* 0x0000c800012a7983 */ /* 0x000ee80000100a00 */
[----:B------:R5:W3:Y:S01]  /*12f20*/  LDG.E.U16 R72, desc[UR10][R16.64] ;  /* 0x0000000a10487981 */ /* 0x000ae2000c1e1500 */
[----:B0-----:R-:W-:-:S03]  /*12f30*/  IMAD.WIDE R12, R2, 0x2, R18 ;  /* 0x00000002020c7825 */ /* 0x001fc600078e0212 */
[----:B------:R-:W3:Y:S01]  /*12f40*/  LDL.64 R18, [R1+0x8] ;  /* 0x0000080001127983 */ /* 0x000ee20000100a00 */
[----:B------:R-:W-:-:S03]  /*12f50*/  IMAD.WIDE R8, R2, 0x2, R40 ;  /* 0x0000000202087825 */ /* 0x000fc600078e0228 */
[----:B------:R-:W3:Y:S04]  /*12f60*/  LDL.64 R40, [R1+0xb8] ;  /* 0x0000b80001287983 */ /* 0x000ee80000100a00 */
[----:B------:R-:W3:Y:S01]  /*12f70*/  LDG.E.U16 R76, desc[UR10][R14.64] ;  /* 0x0000000a0e4c7981 */ /* 0x000ee2000c1e1500 */
[----:B-----5:R-:W-:-:S03]  /*12f80*/  IMAD.WIDE R16, R2, 0x2, R32 ;  /* 0x0000000202107825 */ /* 0x020fc600078e0220 */
[----:B------:R-:W5:Y:S04]  /*12f90*/  LDL.64 R32, [R1+0x78] ;  /* 0x0000780001207983 */ /* 0x000f680000100a00 */
[----:B------:R4:W5:Y:S04]  /*12fa0*/  LDG.E.U16 R67, desc[UR10][R16.64] ;  /* 0x0000000a10437981 */ /* 0x000968000c1e1500 */
[----:B------:R0:W5:Y:S04]  /*12fb0*/  LDG.E.U16 R69, desc[UR10][R10.64] ;  /* 0x0000000a0a457981 */ /* 0x000168000c1e1500 */
[----:B------:R1:W5:Y:S04]  /*12fc0*/  LDG.E.U16 R73, desc[UR10][R8.64] ;  /* 0x0000000a08497981 */ /* 0x000368000c1e1500 */
[----:B------:R-:W5:Y:S01]  /*12fd0*/  LDG.E.U16 R60, desc[UR10][R12.64] ;  /* 0x0000000a0c3c7981 */ /* 0x000f62000c1e1500 */
[----:B----4-:R-:W-:-:S03]  /*12fe0*/  IMAD.WIDE R16, R2, 0x2, R22 ;  /* 0x0000000202107825 */ /* 0x010fc600078e0216 */
[----:B------:R-:W4:Y:S01]  /*12ff0*/  LDL.64 R22, [R1+0x28] ;  /* 0x0000280001167983 */ /* 0x000f220000100a00 */
[----:B------:R-:W-:-:S03]  /*13000*/  IMAD.WIDE R14, R2, 0x2, R36 ;  /* 0x00000002020e7825 */ /* 0x000fc600078e0224 */
[----:B------:R-:W4:Y:S04]  /*13010*/  LDL.64 R36, [R1+0x98] ;  /* 0x0000980001247983 */ /* 0x000f280000100a00 */
[----:B------:R1:W4:Y:S01]  /*13020*/  LDG.E.U16 R71, desc[UR10][R14.64] ;  /* 0x0000000a0e477981 */ /* 0x000322000c1e1500 */
[----:B0-----:R-:W-:-:S03]  /*13030*/  IMAD.WIDE R10, R2, 0x2, R26 ;  /* 0x00000002020a7825 */ /* 0x001fc600078e021a */
[----:B------:R-:W4:Y:S01]  /*13040*/  LDL.64 R26, [R1+0x48] ;  /* 0x00004800011a7983 */ /* 0x000f220000100a00 */
[----:B-1----:R-:W-:-:S03]  /*13050*/  IMAD.WIDE R8, R2, 0x2, R34 ;  /* 0x0000000202087825 */ /* 0x002fc600078e0222 */
[----:B------:R-:W4:Y:S01]  /*13060*/  LDL.64 R34, [R1+0x88] ;  /* 0x0000880001227983 */ /* 0x000f220000100a00 */
[----:B------:R-:W-:-:S03]  /*13070*/  IMAD.WIDE R14, R2, 0x2, R30 ;  /* 0x00000002020e7825 */ /* 0x000fc600078e021e */
[----:B------:R-:W4:Y:S04]  /*13080*/  LDL.64 R30, [R1+0x68] ;  /* 0x00006800011e7983 */ /* 0x000f280000100a00 */
[----:B------:R2:W4:Y:S04]  /*13090*/  LDG.E.U16 R66, desc[UR10][R14.64] ;  /* 0x0000000a0e427981 */ /* 0x000528000c1e1500 */
[----:B------:R0:W4:Y:S04]  /*130a0*/  LDG.E.U16 R68, desc[UR10][R8.64] ;  /* 0x0000000a08447981 */ /* 0x000128000c1e1500 */
[----:B------:R1:W4:Y:S04]  /*130b0*/  LDG.E.U16 R64, desc[UR10][R10.64] ;  /* 0x0000000a0a407981 */ /* 0x000328000c1e1500 */
[----:B------:R-:W4:Y:S01]  /*130c0*/  LDG.E.U16 R62, desc[UR10][R16.64] ;  /* 0x0000000a103e7981 */ /* 0x000f22000c1e1500 */
[----:B--2---:R-:W-:-:S03]  /*130d0*/  IMAD.WIDE R14, R2, 0x2, R20 ;  /* 0x00000002020e7825 */ /* 0x004fc600078e0214 */
[----:B------:R-:W2:Y:S01]  /*130e0*/  LDL.64 R20, [R1+0x18] ;  /* 0x0000180001147983 */ /* 0x000ea20000100a00 */
[----:B0-----:R-:W-:-:S03]  /*130f0*/  IMAD.WIDE R8, R2, 0x2, R24 ;  /* 0x0000000202087825 */ /* 0x001fc600078e0218 */
[----:B------:R-:W2:Y:S01]  /*13100*/  LDL.64 R24, [R1+0x38] ;  /* 0x0000380001187983 */ /* 0x000ea20000100a00 */
[----:B-1----:R-:W-:-:S03]  /*13110*/  IMAD.WIDE R10, R2, 0x2, R48 ;  /* 0x00000002020a7825 */ /* 0x002fc600078e0230 */
[----:B------:R-:W2:Y:S04]  /*13120*/  LDG.E.U16 R61, desc[UR10][R14.64] ;  /* 0x0000000a0e3d7981 */ /* 0x000ea8000c1e1500 */
[----:B------:R0:W2:Y:S04]  /*13130*/  LDG.E.U16 R59, desc[UR10][R10.64] ;  /* 0x0000000a0a3b7981 */ /* 0x0000a8000c1e1500 */
[----:B------:R-:W2:Y:S01]  /*13140*/  LDG.E.U16 R63, desc[UR10][R8.64] ;  /* 0x0000000a083f7981 */ /* 0x000ea2000c1e1500 */
[----:B0-----:R-:W-:-:S05]  /*13150*/  IMAD.WIDE R10, R2, 0x2, R38 ;  /* 0x00000002020a7825 */ /* 0x001fca00078e0226 */
[----:B------:R3:W2:Y:S02]  /*13160*/  LDG.E.U16 R54, desc[UR10][R10.64] ;  /* 0x0000000a0a367981 */ /* 0x0006a4000c1e1500 */
[----:B---3--:R-:W-:-:S05]  /*13170*/  IMAD.WIDE R10, R2, 0x2, R28 ;  /* 0x00000002020a7825 */ /* 0x008fca00078e021c */
[----:B------:R0:W3:Y:S01]  /*13180*/  LDG.E.U16 R49, desc[UR10][R10.64] ;  /* 0x0000000a0a317981 */ /* 0x0000e2000c1e1500 */
[----:B------:R-:W-:-:S05]  /*13190*/  IMAD.WIDE R14, R2, 0x2, R42 ;  /* 0x00000002020e7825 */ /* 0x000fca00078e022a */
[----:B------:R5:W3:Y:S01]  /*131a0*/  LDG.E.U16 R56, desc[UR10][R14.64] ;  /* 0x0000000a0e387981 */ /* 0x000ae2000c1e1500 */
[----:B0-----:R-:W-:-:S03]  /*131b0*/  IMAD.WIDE R10, R2, 0x2, R18 ;  /* 0x00000002020a7825 */ /* 0x001fc600078e0212 */
[----:B------:R-:W3:Y:S01]  /*131c0*/  LDL.64 R18, [R1+0x260] ;  /* 0x0002600001127983 */ /* 0x000ee20000100a00 */
[----:B-----5:R-:W-:-:S05]  /*131d0*/  IMAD.WIDE R14, R2, 0x2, R32 ;  /* 0x00000002020e7825 */ /* 0x020fca00078e0220 */
[----:B------:R4:W5:Y:S01]  /*131e0*/  LDG.E.U16 R51, desc[UR10][R14.64] ;  /* 0x0000000a0e337981 */ /* 0x000962000c1e1500 */
[----:B------:R-:W-:-:S04]  /*131f0*/  IMAD.WIDE R8, R2, 0x2, R46 ;  /* 0x0000000202087825 */ /* 0x000fc800078e022e */
[C---:B------:R-:W-:Y:S01]  /*13200*/  IMAD.WIDE R12, R2.reuse, 0x2, R40 ;  /* 0x00000002020c7825 */ /* 0x040fe200078e0228 */
[----:B------:R-:W3:Y:S03]  /*13210*/  LDG.E.U16 R58, desc[UR10][R8.64] ;  /* 0x0000000a083a7981 */ /* 0x000ee6000c1e1500 */
[C---:B----4-:R-:W-:Y:S01]  /*13220*/  IMAD.WIDE R14, R2.reuse, 0x2, R22 ;  /* 0x00000002020e7825 */ /* 0x050fe200078e0216 */
[----:B------:R-:W4:Y:S04]  /*13230*/  LDG.E.U16 R55, desc[UR10][R12.64] ;  /* 0x0000000a0c377981 */ /* 0x000f28000c1e1500 */
[----:B------:R0:W3:Y:S02]  /*13240*/  LDG.E.U16 R46, desc[UR10][R14.64] ;  /* 0x0000000a0e2e7981 */ /* 0x0000e4000c1e1500 */
[----:B0-----:R-:W-:-:S05]  /*13250*/  IMAD.WIDE R14, R2, 0x2, R242 ;  /* 0x00000002020e7825 */ /* 0x001fca00078e02f2 */
[----:B------:R0:W3:Y:S01]  /*13260*/  LDG.E.U16 R41, desc[UR10][R14.64] ;  /* 0x0000000a0e297981 */ /* 0x0000e2000c1e1500 */
[----:B------:R-:W-:-:S04]  /*13270*/  IMAD.WIDE R8, R2, 0x2, R36 ;  /* 0x0000000202087825 */ /* 0x000fc800078e0224 */
[C---:B------:R-:W-:Y:S01]  /*13280*/  IMAD.WIDE R12, R2.reuse, 0x2, R30 ;  /* 0x00000002020c7825 */ /* 0x040fe200078e021e */
[----:B------:R-:W3:Y:S03]  /*13290*/  LDG.E.U16 R53, desc[UR10][R8.64] ;  /* 0x0000000a08357981 */ /* 0x000ee6000c1e1500 */
[C---:B0-----:R-:W-:Y:S01]  /*132a0*/  IMAD.WIDE R14, R2.reuse, 0x2, R222 ;  /* 0x00000002020e7825 */ /* 0x041fe200078e02de */
[----:B------:R-:W4:Y:S04]  /*132b0*/  LDG.E.U16 R50, desc[UR10][R12.64] ;  /* 0x0000000a0c327981 */ /* 0x000f28000c1e1500 */
[----:B------:R0:W4:Y:S02]  /*132c0*/  LDG.E.U16 R36, desc[UR10][R14.64] ;  /* 0x0000000a0e247981 */ /* 0x000124000c1e1500 */
[----:B0-----:R-:W-:-:S05]  /*132d0*/  IMAD.WIDE R14, R2, 0x2, R200 ;  /* 0x00000002020e7825 */ /* 0x001fca00078e02c8 */
[----:B------:R0:W4:Y:S01]  /*132e0*/  LDG.E.U16 R31, desc[UR10][R14.64] ;  /* 0x0000000a0e1f7981 */ /* 0x000122000c1e1500 */
[----:B------:R-:W-:-:S04]  /*132f0*/  IMAD.WIDE R8, R2, 0x2, R26 ;  /* 0x0000000202087825 */ /* 0x000fc800078e021a */
[C---:B------:R-:W-:Y:S01]  /*13300*/  IMAD.WIDE R16, R2.reuse, 0x2, R44 ;  /* 0x0000000202107825 */ /* 0x040fe200078e022c */
[----:B------:R-:W4:Y:S03]  /*13310*/  LDG.E.U16 R48, desc[UR10][R8.64] ;  /* 0x0000000a08307981 */ /* 0x000f26000c1e1500 */
[C---:B0-----:R-:W-:Y:S01]  /*13320*/  IMAD.WIDE R14, R2.reuse, 0x2, R180 ;  /* 0x00000002020e7825 */ /* 0x041fe200078e02b4 */
[----:B------:R-:W4:Y:S04]  /*13330*/  LDG.E.U16 R57, desc[UR10][R16.64] ;  /* 0x0000000a10397981 */ /* 0x000f28000c1e1500 */
[----:B------:R0:W4:Y:S04]  /*13340*/  LDG.E.U16 R26, desc[UR10][R14.64] ;  /* 0x0000000a0e1a7981 */ /* 0x000128000c1e1500 */
[----:B------:R-:W4:Y:S01]  /*13350*/  LDG.E.U16 R44, desc[UR10][R10.64] ;  /* 0x0000000a0a2c7981 */ /* 0x000f22000c1e1500 */
[----:B0-----:R-:W-:-:S04]  /*13360*/  IMAD.WIDE R14, R2, 0x2, R160 ;  /* 0x00000002020e7825 */ /* 0x001fc800078e02a0 */
[C---:B--2---:R-:W-:Y:S02]  /*13370*/  IMAD.WIDE R12, R2.reuse, 0x2, R20 ;  /* 0x00000002020c7825 */ /* 0x044fe400078e0214 */
[----:B------:R0:W2:Y:S02]  /*13380*/  LDG.E.U16 R21, desc[UR10][R14.64] ;  /* 0x0000000a0e157981 */ /* 0x0000a4000c1e1500 */
[C---:B------:R-:W-:Y:S02]  /*13390*/  IMAD.WIDE R16, R2.reuse, 0x2, R34 ;  /* 0x0000000202107825 */ /* 0x040fe400078e0222 */
[----:B------:R-:W2:Y:S04]  /*133a0*/  LDG.E.U16 R45, desc[UR10][R12.64] ;  /* 0x0000000a0c2d7981 */ /* 0x000ea8000c1e1500 */
[----:B------:R1:W2:Y:S01]  /*133b0*/  LDG.E.U16 R52, desc[UR10][R16.64] ;  /* 0x0000000a10347981 */ /* 0x0002a2000c1e1500 */
[----:B0-----:R-:W-:-:S03]  /*133c0*/  IMAD.WIDE R14, R2, 0x2, R92 ;  /* 0x00000002020e7825 */ /* 0x001fc600078e025c */
[----:B------:R-:W2:Y:S01]  /*133d0*/  LDL.64 R92, [R1+0x180] ;  /* 0x00018000015c7983 */ /* 0x000ea20000100a00 */
[----:B------:R-:W-:-:S04]  /*133e0*/  IMAD.WIDE R8, R2, 0x2, R250 ;  /* 0x0000000202087825 */ /* 0x000fc800078e02fa */
[C---:B-1----:R-:W-:Y:S01]  /*133f0*/  IMAD.WIDE R16, R2.reuse, 0x2, R24 ;  /* 0x0000000202107825 */ /* 0x042fe200078e0218 */
[----:B------:R0:W4:Y:S04]  /*13400*/  LDG.E.U16 R43, desc[UR10][R8.64] ;  /* 0x0000000a082b7981 */ /* 0x000128000c1e1500 */
[----:B------:R1:W4:Y:S01]  /*13410*/  LDG.E.U16 R47, desc[UR10][R16.64] ;  /* 0x0000000a102f7981 */ /* 0x000322000c1e1500 */
[----:B------:R-:W-:-:S04]  /*13420*/  IMAD.WIDE R12, R2, 0x2, R238 ;  /* 0x00000002020c7825 */ /* 0x000fc800078e02ee */
[C---:B0-----:R-:W-:Y:S01]  /*13430*/  IMAD.WIDE R8, R2.reuse, 0x2, R230 ;  /* 0x0000000202087825 */ /* 0x041fe200078e02e6 */
[----:B------:R0:W4:Y:S03]  /*13440*/  LDG.E.U16 R40, desc[UR10][R12.64] ;  /* 0x0000000a0c287981 */ /* 0x000126000c1e1500 */
[C---:B-1----:R-:W-:Y:S01]  /*13450*/  IMAD.WIDE R16, R2.reuse, 0x2, R246 ;  /* 0x0000000202107825 */ /* 0x042fe200078e02f6 */
[----:B------:R1:W4:Y:S04]  /*13460*/  LDG.E.U16 R38, desc[UR10][R8.64] ;  /* 0x0000000a08267981 */ /* 0x000328000c1e1500 */
[----:B------:R1:W4:Y:S01]  /*13470*/  LDG.E.U16 R42, desc[UR10][R16.64] ;  /* 0x0000000a102a7981 */ /* 0x000322000c1e1500 */
[----:B0-----:R-:W-:-:S04]  /*13480*/  IMAD.WIDE R12, R2, 0x2, R218 ;  /* 0x00000002020c7825 */ /* 0x001fc800078e02da */
[C---:B-1----:R-:W-:Y:S01]  /*13490*/  IMAD.WIDE R8, R2.reuse, 0x2, R208 ;  /* 0x0000000202087825 */ /* 0x042fe200078e02d0 */
[----:B------:R0:W4:Y:S03]  /*134a0*/  LDG.E.U16 R35, desc[UR10][R12.64] ;  /* 0x0000000a0c237981 */ /* 0x000126000c1e1500 */
[C---:B------:R-:W-:Y:S01]  /*134b0*/  IMAD.WIDE R16, R2.reuse, 0x2, R226 ;  /* 0x0000000202107825 */ /* 0x040fe200078e02e2 */
[----:B------:R1:W4:Y:S04]  /*134c0*/  LDG.E.U16 R33, desc[UR10][R8.64] ;  /* 0x0000000a08217981 */ /* 0x000328000c1e1500 */
[----:B------:R5:W4:Y:S01]  /*134d0*/  LDG.E.U16 R37, desc[UR10][R16.64] ;  /* 0x0000000a10257981 */ /* 0x000b22000c1e1500 */
[----:B0-----:R-:W-:-:S04]  /*134e0*/  IMAD.WIDE R12, R2, 0x2, R196 ;  /* 0x00000002020c7825 */ /* 0x001fc800078e02c4 */
[C---:B-1----:R-:W-:Y:S01]  /*134f0*/  IMAD.WIDE R8, R2.reuse, 0x2, R188 ;  /* 0x0000000202087825 */ /* 0x042fe200078e02bc */
[----:B------:R0:W4:Y:S03]  /*13500*/  LDG.E.U16 R30, desc[UR10][R12.64] ;  /* 0x0000000a0c1e7981 */ /* 0x000126000c1e1500 */
[C---:B-----5:R-:W-:Y:S01]  /*13510*/  IMAD.WIDE R16, R2.reuse, 0x2, R204 ;  /* 0x0000000202107825 */ /* 0x060fe200078e02cc */
[----:B------:R-:W5:Y:S04]  /*13520*/  LDG.E.U16 R28, desc[UR10][R8.64] ;  /* 0x0000000a081c7981 */ /* 0x000f68000c1e1500 */
[----:B------:R1:W4:Y:S01]  /*13530*/  LDG.E.U16 R32, desc[UR10][R16.64] ;  /* 0x0000000a10207981 */ /* 0x000322000c1e1500 */
[----:B------:R-:W-:-:S04]  /*13540*/  IMAD.WIDE R10, R2, 0x2, R234 ;  /* 0x00000002020a7825 */ /* 0x000fc800078e02ea */
[C---:B0-----:R-:W-:Y:S01]  /*13550*/  IMAD.WIDE R12, R2.reuse, 0x2, R176 ;  /* 0x00000002020c7825 */ /* 0x041fe200078e02b0 */
[----:B------:R0:W4:Y:S03]  /*13560*/  LDG.E.U16 R39, desc[UR10][R10.64] ;  /* 0x0000000a0a277981 */ /* 0x000126000c1e1500 */
[C---:B-1----:R-:W-:Y:S01]  /*13570*/  IMAD.WIDE R16, R2.reuse, 0x2, R184 ;  /* 0x0000000202107825 */ /* 0x042fe200078e02b8 */
[----:B------:R1:W4:Y:S03]  /*13580*/  LDG.E.U16 R25, desc[UR10][R12.64] ;  /* 0x0000000a0c197981 */ /* 0x000326000c1e1500 */
[C---:B------:R-:W-:Y:S01]  /*13590*/  IMAD.WIDE R8, R2.reuse, 0x2, R168 ;  /* 0x0000000202087825 */ /* 0x040fe200078e02a8 */
[----:B------:R1:W4:Y:S03]  /*135a0*/  LDG.E.U16 R27, desc[UR10][R16.64] ;  /* 0x0000000a101b7981 */ /* 0x000326000c1e1500 */
[C---:B0-----:R-:W-:Y:S01]  /*135b0*/  IMAD.WIDE R10, R2.reuse, 0x2, R212 ;  /* 0x00000002020a7825 */ /* 0x041fe200078e02d4 */
[----:B------:R3:W4:Y:S03]  /*135c0*/  LDG.E.U16 R23, desc[UR10][R8.64] ;  /* 0x0000000a08177981 */ /* 0x000726000c1e1500 */
[C---:B-1----:R-:W-:Y:S01]  /*135d0*/  IMAD.WIDE R12, R2.reuse, 0x2, R156 ;  /* 0x00000002020c7825 */ /* 0x042fe200078e029c */
[----:B------:R0:W4:Y:S03]  /*135e0*/  LDG.E.U16 R34, desc[UR10][R10.64] ;  /* 0x0000000a0a227981 */ /* 0x000126000c1e1500 */
[C---:B------:R-:W-:Y:S01]  /*135f0*/  IMAD.WIDE R16, R2.reuse, 0x2, R164 ;  /* 0x0000000202107825 */ /* 0x040fe200078e02a4 */
[----:B------:R1:W4:Y:S03]  /*13600*/  LDG.E.U16 R20, desc[UR10][R12.64] ;  /* 0x0000000a0c147981 */ /* 0x000326000c1e1500 */
[C---:B---3--:R-:W-:Y:S01]  /*13610*/  IMAD.WIDE R8, R2.reuse, 0x2, R18 ;  /* 0x0000000202087825 */ /* 0x048fe200078e0212 */
[----:B------:R3:W4:Y:S03]  /*13620*/  LDG.E.U16 R22, desc[UR10][R16.64] ;  /* 0x0000000a10167981 */ /* 0x000726000c1e1500 */
[C---:B0-----:R-:W-:Y:S01]  /*13630*/  IMAD.WIDE R10, R2.reuse, 0x2, R192 ;  /* 0x00000002020a7825 */ /* 0x041fe200078e02c0 */
[----:B------:R0:W4:Y:S03]  /*13640*/  LDG.E.U16 R18, desc[UR10][R8.64] ;  /* 0x0000000a08127981 */ /* 0x000126000c1e1500 */
[C---:B-1----:R-:W-:Y:S01]  /*13650*/  IMAD.WIDE R12, R2.reuse, 0x2, R94 ;  /* 0x00000002020c7825 */ /* 0x042fe200078e025e */
[----:B------:R1:W4:Y:S03]  /*13660*/  LDG.E.U16 R29, desc[UR10][R10.64] ;  /* 0x0000000a0a1d7981 */ /* 0x000326000c1e1500 */
[C---:B---3--:R-:W-:Y:S01]  /*13670*/  IMAD.WIDE R16, R2.reuse, 0x2, R90 ;  /* 0x0000000202107825 */ /* 0x048fe200078e025a */
[----:B------:R-:W3:Y:S03]  /*13680*/  LDL.64 R94, [R1+0x140] ;  /* 0x00014000015e7983 */ /* 0x000ee60000100a00 */
[C---:B0-----:R-:W-:Y:S01]  /*13690*/  IMAD.WIDE R8, R2.reuse, 0x2, R86 ;  /* 0x0000000202087825 */ /* 0x041fe200078e0256 */
[----:B------:R-:W4:Y:S04]  /*136a0*/  LDL.64 R90, [R1+0x1a0] ;  /* 0x0001a000015a7983 */ /* 0x000f280000100a00 */
[----:B------:R-:W5:Y:S01]  /*136b0*/  LDG.E.U16 R17, desc[UR10][R16.64] ;  /* 0x0000000a10117981 */ /* 0x000f62000c1e1500 */
[----:B-1----:R-:W-:-:S03]  /*136c0*/  IMAD.WIDE R10, R2, 0x2, R172 ;  /* 0x00000002020a7825 */ /* 0x002fc600078e02ac */
[----:B------:R-:W5:Y:S01]  /*136d0*/  LDL.64 R86, [R1+0x130] ;  /* 0x0001300001567983 */ /* 0x000f620000100a00 */
[----:B------:R-:W-:-:S03]  /*136e0*/  IMAD.WIDE R84, R2, 0x2, R84 ;  /* 0x0000000202547825 */ /* 0x000fc600078e0254 */
[----:B------:R0:W5:Y:S04]  /*136f0*/  LDG.E.U16 R24, desc[UR10][R10.64] ;  /* 0x0000000a0a187981 */ /* 0x000168000c1e1500 */
[----:B------:R-:W5:Y:S04]  /*13700*/  LDG.E.U16 R16, desc[UR10][R14.64] ;  /* 0x0000000a0e107981 */ /* 0x000f68000c1e1500 */
[----:B------:R-:W5:Y:S01]  /*13710*/  LDG.E.U16 R15, desc[UR10][R12.64] ;  /* 0x0000000a0c0f7981 */ /* 0x000f62000c1e1500 */
[----:B0-----:R-:W-:-:S05]  /*13720*/  IMAD.WIDE R10, R2, 0x2, R152 ;  /* 0x00000002020a7825 */ /* 0x001fca00078e0298 */
[----:B------:R-:W5:Y:S04]  /*13730*/  LDG.E.U16 R19, desc[UR10][R10.64] ;  /* 0x0000000a0a137981 */ /* 0x000f68000c1e1500 */
[----:B------:R0:W5:Y:S04]  /*13740*/  LDG.E.U16 R13, desc[UR10][R8.64] ;  /* 0x0000000a080d7981 */ /* 0x000168000c1e1500 */
[----:B------:R1:W5:Y:S01]  /*13750*/  LDG.E.U16 R12, desc[UR10][R84.64] ;  /* 0x0000000a540c7981 */ /* 0x000362000c1e1500 */
[----:B0-----:R-:W-:-:S03]  /*13760*/  IMAD.WIDE R8, R2, 0x2, R98 ;  /* 0x0000000202087825 */ /* 0x001fc600078e0262 */
[----:B------:R-:W5:Y:S01]  /*13770*/  LDL.64 R98, [R1+0x110] ;  /* 0x0001100001627983 */ /* 0x000f620000100a00 */
[----:B------:R-:W-:-:S03]  /*13780*/  IMAD.WIDE R10, R2, 0x2, R88 ;  /* 0x00000002020a7825 */ /* 0x000fc600078e0258 */
[----:B------:R-:W5:Y:S01]  /*13790*/  LDG.E.U16 R9, desc[UR10][R8.64] ;  /* 0x0000000a08097981 */ /* 0x000f62000c1e1500 */
[----:B-1----:R-:W-:-:S03]  /*137a0*/  IMAD.WIDE R84, R2, 0x2, R100 ;  /* 0x0000000202547825 */ /* 0x002fc600078e0264 */
[----:B------:R-:W5:Y:S04]  /*137b0*/  LDL.64 R100, [R1+0x100] ;  /* 0x0001000001647983 */ /* 0x000f680000100a00 */
[----:B------:R0:W5:Y:S01]  /*137c0*/  LDG.E.U16 R14, desc[UR10][R10.64] ;  /* 0x0000000a0a0e7981 */ /* 0x000162000c1e1500 */
[----:B------:R-:W-:-:S03]  /*137d0*/  IMAD.WIDE R82, R2, 0x2, R82 ;  /* 0x0000000202527825 */ /* 0x000fc600078e0252 */
[----:B------:R-:W5:Y:S01]  /*137e0*/  LDL.64 R88, [R1+0x120] ;  /* 0x0001200001587983 */ /* 0x000f620000100a00 */
[----:B------:R-:W-:-:S03]  /*137f0*/  IMAD.WIDE R80, R2, 0x2, R80 ;  /* 0x0000000202507825 */ /* 0x000fc600078e0250 */
[----:B------:R-:W5:Y:S01]  /*13800*/  LDG.E.U16 R79, desc[UR10][R84.64] ;  /* 0x0000000a544f7981 */ /* 0x000f62000c1e1500 */
[----:B0-----:R-:W-:-:S03]  /*13810*/  IMAD.WIDE R10, R2, 0x2, R108 ;  /* 0x00000002020a7825 */ /* 0x001fc600078e026c */
[----:B------:R-:W5:Y:S04]  /*13820*/  LDG.E.U16 R8, desc[UR10][R80.64] ;  /* 0x0000000a50087981 */ /* 0x000f68000c1e1500 */
[----:B------:R-:W5:Y:S04]  /*13830*/  LDG.E.U16 R11, desc[UR10][R10.64] ;  /* 0x0000000a0a0b7981 */ /* 0x000f68000c1e1500 */
[----:B------:R-:W5:Y:S04]  /*13840*/  LDL.64 R108, [R1+0xc0] ;  /* 0x0000c000016c7983 */ /* 0x000f680000100a00 */
[----:B------:R0:W5:Y:S02]  /*13850*/  LDG.E.U16 R10, desc[UR10][R82.64] ;  /* 0x0000000a520a7981 */ /* 0x000164000c1e1500 */
[----:B0-----:R-:W-:-:S02]  /*13860*/  IMAD.WIDE R82, R2, 0x2, R102 ;  /* 0x0000000202527825 */ /* 0x001fc400078e0266 */
[----:B------:R-:W5:Y:S02]  /*13870*/  LDL.64 R102, [R1+0xf0] ;  /* 0x0000f00001667983 */ /* 0x000f640000100a00 */
[C---:B------:R-:W-:Y:S02]  /*13880*/  IMAD.WIDE R80, R2.reuse, 0x2, R104 ;  /* 0x0000000202507825 */ /* 0x040fe400078e0268 */
[----:B------:R-:W5:Y:S02]  /*13890*/  LDL.64 R104, [R1+0xe0] ;  /* 0x0000e00001687983 */ /* 0x000f640000100a00 */
[----:B--2---:R-:W-:-:S06]  /*138a0*/  IMAD.WIDE R92, R2, 0x2, R92 ;  /* 0x00000002025c7825 */ /* 0x004fcc00078e025c */
[----:B------:R-:W2:Y:S04]  /*138b0*/  LDG.E.U16 R92, desc[UR10][R92.64] ;  /* 0x0000000a5c5c7981 */ /* 0x000ea8000c1e1500 */
[----:B------:R0:W2:Y:S02]  /*138c0*/  LDG.E.U16 R93, desc[UR10][R80.64] ;  /* 0x0000000a505d7981 */ /* 0x0000a4000c1e1500 */
[C---:B0-----:R-:W-:Y:S02]  /*138d0*/  IMAD.WIDE R80, R2.reuse, 0x2, R106 ;  /* 0x0000000202507825 */ /* 0x041fe400078e026a */
[----:B------:R-:W2:Y:S02]  /*138e0*/  LDL.64 R106, [R1+0xd0] ;  /* 0x0000d000016a7983 */ /* 0x000ea40000100a00 */
[----:B---3--:R-:W-:-:S02]  /*138f0*/  IMAD.WIDE R84, R2, 0x2, R94 ;  /* 0x0000000202547825 */ /* 0x008fc400078e025e */
[----:B------:R-:W3:Y:S02]  /*13900*/  LDG.E.U16 R94, desc[UR10][R80.64] ;  /* 0x0000000a505e7981 */ /* 0x000ee4000c1e1500 */
[----:B----4-:R-:W-:-:S06]  /*13910*/  IMAD.WIDE R90, R2, 0x2, R90 ;  /* 0x00000002025a7825 */ /* 0x010fcc00078e025a */
[----:B------:R-:W4:Y:S04]  /*13920*/  LDG.E.U16 R90, desc[UR10][R90.64] ;  /* 0x0000000a5a5a7981 */ /* 0x000f28000c1e1500 */
[----:B------:R0:W3:Y:S02]  /*13930*/  LDG.E.U16 R91, desc[UR10][R82.64] ;  /* 0x0000000a525b7981 */ /* 0x0000e4000c1e1500 */
[C---:B0-----:R-:W-:Y:S02]  /*13940*/  IMAD.WIDE R82, R2.reuse, 0x2, R96 ;  /* 0x0000000202527825 */ /* 0x041fe400078e0260 */
[----:B------:R-:W3:Y:S04]  /*13950*/  LDG.E.U16 R96, desc[UR10][R84.64] ;  /* 0x0000000a54607981 */ /* 0x000ee8000c1e1500 */
[----:B------:R0:W3:Y:S01]  /*13960*/  LDG.E.U16 R95, desc[UR10][R82.64] ;  /* 0x0000000a525f7981 */ /* 0x0000e2000c1e1500 */
[----:B-----5:R-:W-:-:S03]  /*13970*/  IMAD.WIDE R80, R2, 0x2, R98 ;  /* 0x0000000202507825 */ /* 0x020fc600078e0262 */
[----:B------:R-:W5:Y:S01]  /*13980*/  LDL.64 R98, [R1+0xa0] ;  /* 0x0000a00001627983 */ /* 0x000f620000100a00 */
[----:B0-----:R-:W-:-:S03]  /*13990*/  IMAD.WIDE R82, R2, 0x2, R100 ;  /* 0x0000000202527825 */ /* 0x001fc600078e0264 */
[----:B------:R-:W3:Y:S01]  /*139a0*/  LDL.64 R100, [R1+0x80] ;  /* 0x0000800001647983 */ /* 0x000ee20000100a00 */
[----:B------:R-:W-:-:S06]  /*139b0*/  IMAD.WIDE R86, R2, 0x2, R86 ;  /* 0x0000000202567825 */ /* 0x000fcc00078e0256 */
[----:B------:R-:W3:Y:S01]  /*139c0*/  LDG.E.U16 R86, desc[UR10][R86.64] ;  /* 0x0000000a56567981 */ /* 0x000ee2000c1e1500 */
[----:B------:R-:W-:-:S06]  /*139d0*/  IMAD.WIDE R88, R2, 0x2, R88 ;  /* 0x0000000202587825 */ /* 0x000fcc00078e0258 */
[----:B------:R-:W3:Y:S04]  /*139e0*/  LDG.E.U16 R88, desc[UR10][R88.64] ;  /* 0x0000000a58587981 */ /* 0x000ee8000c1e1500 */
[----:B------:R0:W3:Y:S04]  /*139f0*/  LDG.E.U16 R87, desc[UR10][R80.64] ;  /* 0x0000000a50577981 */ /* 0x0000e8000c1e1500 */
[----:B------:R-:W4:Y:S01]  /*13a00*/  LDG.E.U16 R89, desc[UR10][R82.64] ;  /* 0x0000000a52597981 */ /* 0x000f22000c1e1500 */
[----:B------:R-:W-:-:S03]  /*13a10*/  IMAD.WIDE R84, R2, 0x2, R102 ;  /* 0x0000000202547825 */ /* 0x000fc600078e0266 */
[----:B------:R-:W4:Y:S01]  /*13a20*/  LDL.64 R102, [R1+0x60] ;  /* 0x0000600001667983 */ /* 0x000f220000100a00 */
[----:B0-----:R-:W-:-:S03]  /*13a30*/  IMAD.WIDE R80, R2, 0x2, R104 ;  /* 0x0000000202507825 */ /* 0x001fc600078e0268 */
[----:B------:R-:W4:Y:S04]  /*13a40*/  LDL.64 R104, [R1+0x40] ;  /* 0x0000400001687983 */ /* 0x000f280000100a00 */
[----:B------:R-:W4:Y:S04]  /*13a50*/  LDG.E.U16 R84, desc[UR10][R84.64] ;  /* 0x0000000a54547981 */ /* 0x000f28000c1e1500 */
[----:B------:R0:W4:Y:S02]  /*13a60*/  LDG.E.U16 R85, desc[UR10][R80.64] ;  /* 0x0000000a50557981 */ /* 0x000124000c1e1500 */
[----:B0-----:R-:W-:-:S02]  /*13a70*/  IMAD.WIDE R80, R2, 0x2, R108 ;  /* 0x0000000202507825 */ /* 0x001fc400078e026c */
[----:B------:R-:W4:Y:S02]  /*13a80*/  LDL.64 R108, [R1] ;  /* 0x00000000016c7983 */ /* 0x000f240000100a00 */
[C---:B--2---:R-:W-:Y:S02]  /*13a90*/  IMAD.WIDE R82, R2.reuse, 0x2, R106 ;  /* 0x0000000202527825 */ /* 0x044fe400078e026a */
[----:B------:R-:W2:Y:S04]  /*13aa0*/  LDL.64 R106, [R1+0x20] ;  /* 0x00002000016a7983 */ /* 0x000ea80000100a00 */
[----:B------:R-:W2:Y:S04]  /*13ab0*/  LDG.E.U16 R82, desc[UR10][R82.64] ;  /* 0x0000000a52527981 */ /* 0x000ea8000c1e1500 */
[----:B------:R0:W2:Y:S02]  /*13ac0*/  LDG.E.U16 R83, desc[UR10][R80.64] ;  /* 0x0000000a50537981 */ /* 0x0000a4000c1e1500 */
[----:B0-----:R-:W-:-:S05]  /*13ad0*/  IMAD.WIDE R80, R2, 0x2, R120 ;  /* 0x0000000202507825 */ /* 0x001fca00078e0278 */
[----:B------:R5:W2:Y:S02]  /*13ae0*/  LDG.E.U16 R97, desc[UR10][R80.64] ;  /* 0x0000000a50617981 */ /* 0x000aa4000c1e1500 */
[----:B-----5:R-:W-:-:S05]  /*13af0*/  IMAD.WIDE R80, R2, 0x2, R98 ;  /* 0x0000000202507825 */ /* 0x020fca00078e0262 */
[----:B------:R0:W5:Y:S02]  /*13b00*/  LDG.E.U16 R98, desc[UR10][R80.64] ;  /* 0x0000000a50627981 */ /* 0x000164000c1e1500 */
[----:B0-----:R-:W-:-:S05]  /*13b10*/  IMAD.WIDE R80, R2, 0x2, R118 ;  /* 0x0000000202507825 */ /* 0x001fca00078e0276 */
[----:B------:R3:W5:Y:S02]  /*13b20*/  LDG.E.U16 R99, desc[UR10][R80.64] ;  /* 0x0000000a50637981 */ /* 0x000764000c1e1500 */
[----:B---3--:R-:W-:-:S05]  /*13b30*/  IMAD.WIDE R80, R2, 0x2, R100 ;  /* 0x0000000202507825 */ /* 0x008fca00078e0264 */
[----:B------:R0:W3:Y:S02]  /*13b40*/  LDG.E.U16 R100, desc[UR10][R80.64] ;  /* 0x0000000a50647981 */ /* 0x0000e4000c1e1500 */
[----:B0-----:R-:W-:-:S05]  /*13b50*/  IMAD.WIDE R80, R2, 0x2, R116 ;  /* 0x0000000202507825 */ /* 0x001fca00078e0274 */
[----:B------:R4:W3:Y:S02]  /*13b60*/  LDG.E.U16 R101, desc[UR10][R80.64] ;  /* 0x0000000a50657981 */ /* 0x0008e4000c1e1500 */
[----:B----4-:R-:W-:-:S05]  /*13b70*/  IMAD.WIDE R80, R2, 0x2, R102 ;  /* 0x0000000202507825 */ /* 0x010fca00078e0266 */
[----:B------:R0:W4:Y:S02]  /*13b80*/  LDG.E.U16 R102, desc[UR10][R80.64] ;  /* 0x0000000a50667981 */ /* 0x000124000c1e1500 */
[----:B0-----:R-:W-:-:S05]  /*13b90*/  IMAD.WIDE R80, R2, 0x2, R114 ;  /* 0x0000000202507825 */ /* 0x001fca00078e0272 */
[----:B------:R0:W3:Y:S02]  /*13ba0*/  LDG.E.U16 R103, desc[UR10][R80.64] ;  /* 0x0000000a50677981 */ /* 0x0000e4000c1e1500 */
[----:B0-----:R-:W-:-:S05]  /*13bb0*/  IMAD.WIDE R80, R2, 0x2, R104 ;  /* 0x0000000202507825 */ /* 0x001fca00078e0268 */
[----:B------:R0:W3:Y:S02]  /*13bc0*/  LDG.E.U16 R104, desc[UR10][R80.64] ;  /* 0x0000000a50687981 */ /* 0x0000e4000c1e1500 */
[----:B0-----:R-:W-:-:S05]  /*13bd0*/  IMAD.WIDE R80, R2, 0x2, R112 ;  /* 0x0000000202507825 */ /* 0x001fca00078e0270 */
[----:B------:R2:W3:Y:S02]  /*13be0*/  LDG.E.U16 R105, desc[UR10][R80.64] ;  /* 0x0000000a50697981 */ /* 0x0004e4000c1e1500 */
[----:B--2---:R-:W-:-:S05]  /*13bf0*/  IMAD.WIDE R80, R2, 0x2, R106 ;  /* 0x0000000202507825 */ /* 0x004fca00078e026a */
[----:B------:R0:W2:Y:S02]  /*13c00*/  LDG.E.U16 R106, desc[UR10][R80.64] ;  /* 0x0000000a506a7981 */ /* 0x0000a4000c1e1500 */
[----:B0-----:R-:W-:-:S05]  /*13c10*/  IMAD.WIDE R80, R2, 0x2, R110 ;  /* 0x0000000202507825 */ /* 0x001fca00078e026e */
        /* <DEDUP_REMOVED lines=51> */
[----:B0-----:R-:W-:-:S06]  /*13f50*/  IMAD.WIDE R80, R2, 0x2, R150 ;  /* 0x0000000202507825 */ /* 0x001fcc00078e0296 */
[----:B------:R-:W2:Y:S01]  /*13f60*/  LDG.E.U16 R80, desc[UR10][R80.64] ;  /* 0x0000000a50507981 */ /* 0x000ea2000c1e1500 */
[----:B------:R-:W-:-:S03]  /*13f70*/  FADD R0, -R138, R0 ;  /* 0x000000008a007221 */ /* 0x000fc60000000100 */
        /* <DEDUP_REMOVED lines=93> */
[----:B------:R-:W-:Y:S04]  /*14550*/  STS.U16 [R141+UR9+0x37600], R99 ;  /* 0x037600638d007988 */ /* 0x000fe80008000409 */
[----:B---3--:R-:W-:Y:S04]  /*14560*/  STS.U16 [R141+UR9+0x37a00], R100 ;  /* 0x037a00648d007988 */ /* 0x008fe80008000409 */
[----:B------:R-:W-:Y:S04]  /*14570*/  STS.U16 [R141+UR9+0x37e00], R101 ;  /* 0x037e00658d007988 */ /* 0x000fe80008000409 */
[----:B----4-:R-:W-:Y:S04]  /*14580*/  STS.U16 [R141+UR9+0x38200], R102 ;  /* 0x038200668d007988 */ /* 0x010fe80008000409 */
[----:B------:R-:W-:Y:S04]  /*14590*/  STS.U16 [R141+UR9+0x38600], R103 ;  /* 0x038600678d007988 */ /* 0x000fe80008000409 */
[----:B------:R-:W-:Y:S04]  /*145a0*/  STS.U16 [R141+UR9+0x38a00], R104 ;  /* 0x038a00688d007988 */ /* 0x000fe80008000409 */
[----:B------:R-:W-:Y:S04]  /*145b0*/  STS.U16 [R141+UR9+0x38e00], R105 ;  /* 0x038e00698d007988 */ /* 0x000fe80008000409 */
[----:B--2---:R-:W-:Y:S04]  /*145c0*/  STS.U16 [R141+UR9+0x39200], R106 ;  /* 0x0392006a8d007988 */ /* 0x004fe80008000409 */
        /* <DEDUP_REMOVED lines=27> */
[----:B------:R-:W-:Y:S01]  /*14780*/  FMUL R0, R0, 1.4426950216293334961 ;  /* 0x3fb8aa3b00007820 */ /* 0x000fe20000400000 */
[----:B------:R-:W1:Y:S02]  /*14790*/  FENCE.VIEW.ASYNC.T ;  /* 0x00000000000073c6 */ /* 0x000e640000000200 */
[----:B-1----:R-:W-:Y:S06]  /*147a0*/  BAR.SYNC.DEFER_BLOCKING 0x0 ;  /* 0x0000000000007b1d */ /* 0x002fec0000010000 */
[----:B0-----:R-:W0:Y:S01]  /*147b0*/  LDTM.x128 R4, tmem[UR6] ;  /* 0x00000006000479ee */ /* 0x001e2200083c0000 */
[----:B------:R-:W0:Y:S01]  /*147c0*/  MUFU.EX2 R0, R0 ;  /* 0x0000000000007308 */ /* 0x000e220000000800 */
[----:B------:R-:W-:Y:S01]  /*147d0*/  NOP ;  /* 0x0000000000007918 */ /* 0x000fe20000000000 */
[C---:B0-----:R-:W-:Y:S01]  /*147e0*/  FMUL R4, R0.reuse, R4 ;  /* 0x0000000400047220 */ /* 0x041fe20000400000 */
        /* <DEDUP_REMOVED lines=127> */
[----:B------:R0:W-:Y:S01]  /*14fe0*/  STTM.x128 tmem[UR6], R4 ;  /* 0x00000004000079ed */ /* 0x0001e200083c0006 */
[----:B------:R-:W1:Y:S02]  /*14ff0*/  FENCE.VIEW.ASYNC.T ;  /* 0x00000000000073c6 */ /* 0x000e640000000200 */
[----:B-1----:R-:W-:Y:S01]  /*15000*/  BAR.SYNC.DEFER_BLOCKING 0x0 ;  /* 0x0000000000007b1d */ /* 0x002fe20000010000 */
[----:B------:R-:W-:-:S05]  /*15010*/  LEA R214, R142, UR9, 0x3 ;  /* 0x000000098ed67c11 */ /* 0x000fca000f8e18ff */
[----:B------:R1:W-:Y:S06]  /*15020*/  MEMBAR.ALL.CTA ;  /* 0x0000000000007992 */ /* 0x0003ec0000008000 */
[----:B-1----:R-:W1:Y:S01]  /*15030*/  FENCE.VIEW.ASYNC.S ;  /* 0x00000000000073c6 */ /* 0x002e620000000000 */
[----:B------:R-:W-:Y:S02]  /*15040*/  VIADD R214, R214, 0x40000 ;  /* 0x00040000d6d67836 */ /* 0x000fe40000000000 */
[----:B------:R-:W-:-:S03]  /*15050*/  IMAD.MOV.U32 R149, RZ, RZ, R148 ;  /* 0x000000ffff957224 */ /* 0x000fc600078e0094 */
[----:B------:R-:W-:Y:S01]  /*15060*/  R2UR UR7, R214 ;  /* 0x00000000d60772ca */ /* 0x000fe200000e0000 */
[----:B-1----:R-:W-:Y:S06]  /*15070*/  BAR.SYNC.DEFER_BLOCKING 0x0 ;  /* 0x0000000000007b1d */ /* 0x002fec0000010000 */
[----:B------:R-:W-:Y:S08]  /*15080*/  @P5 BRA `(.L_x_16) ;  /* 0x0000000000e05947 */ /* 0x000ff00003800000 */
[----:B------:R-:W-:Y:S02]  /*15090*/  R2UR UR70, R215 ;  /* 0x00000000d74672ca */ /* 0x000fe400000e0000 */
[----:B------:R-:W-:Y:S02]  /*150a0*/  ELECT P4, URZ, PT ;  /* 0x0000000000ff782f */ /* 0x000fe40003880000 */
[----:B0-----:R-:W-:Y:S01]  /*150b0*/  MOV.SPILL R6, UR13 ;  /* 0x0000000d00067c02 */ /* 0x001fe20009000f00 */
[----:B------:R-:W-:Y:S01]  /*150c0*/  UMOV UR72, 0x0 ;  /* 0x0000000000487882 */ /* 0x000fe20000000000 */
[----:B------:R-:W-:Y:S01]  /*150d0*/  UMOV UR73, 0x4400490 ;  /* 0x0440049000497882 */ /* 0x000fe20000000000 */
[----:B------:R-:W-:Y:S01]  /*150e0*/  MOV.SPILL R7, UR12 ;  /* 0x0000000c00077c02 */ /* 0x000fe20009000f00 */
[----:B------:R-:W-:Y:S01]  /*150f0*/  UIADD3.64 UR12, UPT, UPT, UR68, 0x2, URZ ;  /* 0x00000002440c7897 */ /* 0x000fe2000fffe0ff */
[----:B------:R-:W-:Y:S02]  /*15100*/  MOV.SPILL R8, UR11 ;  /* 0x0000000b00087c02 */ /* 0x000fe40009000f00 */
[----:B------:R-:W-:Y:S01]  /*15110*/  MOV.SPILL R9, UR10 ;  /* 0x0000000a00097c02 */ /* 0x000fe20009000f00 */
[----:B------:R-:W-:Y:S01]  /*15120*/  UIADD3.64 UR10, UPT, UPT, UR68, 0x7fe, URZ ;  /* 0x000007fe440a7897 */ /* 0x000fe2000fffe0ff */
[----:B------:R-:W-:-:S02]  /*15130*/  IMAD.U32 R4, RZ, RZ, UR70 ;  /* 0x00000046ff047e24 */ /* 0x000fc4000f8e00ff */
[----:B------:R-:W-:-:S03]  /*15140*/  @P4 IMAD.MOV.U32 R5, RZ, RZ, 0x40004040 ;  /* 0x40004040ff054424 */ /* 0x000fc600078e00ff */
[----:B------:R-:W-:Y:S01]  /*15150*/  @P4 R2UR UR70, R4 ;  /* 0x00000000044642ca */ /* 0x000fe200000e0000 */
[----:B------:R-:W-:Y:S01]  /*15160*/  IMAD.U32 R4, RZ, RZ, UR7 ;  /* 0x00000007ff047e24 */ /* 0x000fe2000f8e00ff */
[----:B------:R-:W-:Y:S01]  /*15170*/  @P4 R2UR UR71, R5 ;  /* 0x00000000054742ca */ /* 0x000fe200000e0000 */
[----:B------:R-:W-:-:S05]  /*15180*/  IMAD.MOV.U32 R5, RZ, RZ, RZ ;  /* 0x000000ffff057224 */ /* 0x000fca00078e00ff */
[----:B------:R-:W-:-:S07]  /*15190*/  @P4 MOV R4, R4 ;  /* 0x0000000400044202 */ /* 0x000fce0000000f00 */
[----:B------:R0:W-:Y:S02]  /*151a0*/  UTCHMMA tmem[UR4], gdesc[UR70], tmem[UR8], tmem[UR72], idesc[UR73], UPT ;  /* 0x00ff4846040079ea */ /* 0x0001e4000b800008 */
[----:B0-----:R-:W-:Y:S02]  /*151b0*/  UIADD3 UR72, UPT, UPT, UR8, 0x148, URZ ;  /* 0x0000014808487890 */ /* 0x001fe4000fffe0ff */
[----:B------:R-:W-:Y:S01]  /*151c0*/  UIADD3 UR73, UPT, UPT, UR8, 0x150, URZ ;  /* 0x0000015008497890 */ /* 0x000fe2000fffe0ff */
[----:B------:R-:W-:Y:S01]  /*151d0*/  UMOV UR70, 0x0 ;  /* 0x0000000000467882 */ /* 0x000fe20000000000 */
[----:B------:R-:W-:-:S05]  /*151e0*/  UMOV UR71, 0x4400490 ;  /* 0x0440049000477882 */ /* 0x000fca0000000000 */
[----:B------:R0:W-:Y:S02]  /*151f0*/  UTCHMMA tmem[UR72], gdesc[UR68], tmem[UR8], tmem[UR70], idesc[UR71], UPT ;  /* 0x00ff4644480079ea */ /* 0x0001e4000b800008 */
[----:B------:R1:W-:Y:S01]  /*15200*/  UTCHMMA tmem[UR73], gdesc[UR12], tmem[UR8], tmem[UR70], idesc[UR71], UPT ;  /* 0x00ff460c490079ea */ /* 0x0003e2000b800008 */
[----:B0-----:R-:W-:Y:S01]  /*15210*/  UMOV UR72, 0x0 ;  /* 0x0000000000487882 */ /* 0x001fe20000000000 */
[----:B-1----:R-:W-:Y:S02]  /*15220*/  UIADD3.64 UR12, UPT, UPT, UR68, 0x4, URZ ;  /* 0x00000004440c7897 */ /* 0x002fe4000fffe0ff */
[----:B------:R-:W-:Y:S01]  /*15230*/  UIADD3 UR70, UPT, UPT, UR8, 0x158, URZ ;  /* 0x0000015808467890 */ /* 0x000fe2000fffe0ff */
[----:B------:R-:W-:-:S08]  /*15240*/  UMOV UR73, 0x4400490 ;  /* 0x0440049000497882 */ /* 0x000fd00000000000 */
[----:B------:R0:W-:Y:S02]  /*15250*/  UTCHMMA tmem[UR70], gdesc[UR12], tmem[UR8], tmem[UR72], idesc[UR73], UPT ;  /* 0x00ff480c460079ea */ /* 0x0001e4000b800008 */
[----:B0-----:R-:W-:Y:S01]  /*15260*/  UIADD3 UR72, UPT, UPT, UR8, 0x100000, URZ ;  /* 0x0010000008487890 */ /* 0x001fe2000fffe0ff */
[----:B------:R-:W-:Y:S01]  /*15270*/  R2UR.FILL UR13, R6 ;  /* 0x00000000060d72ca */ /* 0x000fe200004e0000 */
[----:B------:R-:W-:Y:S01]  /*15280*/  UMOV UR70, 0x0 ;  /* 0x0000000000467882 */ /* 0x000fe20000000000 */
[----:B------:R-:W-:-:S06]  /*15290*/  R2UR.FILL UR12, R7 ;  /* 0x00000000070c72ca */ /* 0x000fcc00004e0000 */
[----:B------:R0:W-:Y:S02]  /*152a0*/  UTCHMMA tmem[UR4], gdesc[UR10], tmem[UR72], tmem[UR70], idesc[UR71], UPT ;  /* 0x00ff460a040079ea */ /* 0x0001e4000b800048 */
[----:B0-----:R-:W-:Y:S02]  /*152b0*/  UIADD3.64 UR10, UPT, UPT, UR68, 0x800, URZ ;  /* 0x00000800440a7897 */ /* 0x001fe4000fffe0ff */
[----:B------:R-:W-:Y:S02]  /*152c0*/  UIADD3 UR70, UPT, UPT, UR8, 0x100000, URZ ;  /* 0x0010000008467890 */ /* 0x000fe4000fffe0ff */
[----:B------:R-:W-:Y:S01]  /*152d0*/  UIADD3 UR71, UPT, UPT, UR8, 0x148, URZ ;  /* 0x0000014808477890 */ /* 0x000fe2000fffe0ff */
[----:B------:R-:W-:-:S08]  /*152e0*/  UMOV UR72, 0x0 ;  /* 0x0000000000487882 */ /* 0x000fd00000000000 */
[----:B------:R0:W-:Y:S02]  /*152f0*/  UTCHMMA tmem[UR71], gdesc[UR10], tmem[UR70], tmem[UR72], idesc[UR73], UPT ;  /* 0x00ff480a470079ea */ /* 0x0001e4000b800046 */
[----:B0-----:R-:W-:Y:S02]  /*15300*/  UIADD3.64 UR10, UPT, UPT, UR68, 0x802, URZ ;  /* 0x00000802440a7897 */ /* 0x001fe4000fffe0ff */
[----:B------:R-:W-:Y:S02]  /*15310*/  UIADD3 UR72, UPT, UPT, UR8, 0x100000, URZ ;  /* 0x0010000008487890 */ /* 0x000fe4000fffe0ff */
[----:B------:R-:W-:Y:S01]  /*15320*/  UIADD3 UR73, UPT, UPT, UR8, 0x150, URZ ;  /* 0x0000015008497890 */ /* 0x000fe2000fffe0ff */
[----:B------:R-:W-:Y:S01]  /*15330*/  UMOV UR70, 0x0 ;  /* 0x0000000000467882 */ /* 0x000fe20000000000 */
[----:B------:R-:W-:-:S07]  /*15340*/  UMOV UR71, 0x4400490 ;  /* 0x0440049000477882 */ /* 0x000fce0000000000 */
[----:B------:R0:W-:Y:S02]  /*15350*/  UTCHMMA tmem[UR73], gdesc[UR10], tmem[UR72], tmem[UR70], idesc[UR71], UPT ;  /* 0x00ff460a490079ea */ /* 0x0001e4000b800048 */
[----:B0-----:R-:W-:Y:S02]  /*15360*/  UIADD3.64 UR10, UPT, UPT, UR68, 0x804, URZ ;  /* 0x00000804440a7897 */ /* 0x001fe4000fffe0ff */
[----:B------:R-:W-:Y:S02]  /*15370*/  UIADD3 UR70, UPT, UPT, UR8, 0x100000, URZ ;  /* 0x0010000008467890 */ /* 0x000fe4000fffe0ff */
[----:B------:R-:W-:Y:S01]  /*15380*/  UIADD3 UR71, UPT, UPT, UR8, 0x158, URZ ;  /* 0x0000015808477890 */ /* 0x000fe2000fffe0ff */
[----:B------:R-:W-:Y:S01]  /*15390*/  UMOV UR72, 0x0 ;  /* 0x0000000000487882 */ /* 0x000fe20000000000 */
[----:B------:R-:W-:-:S07]  /*153a0*/  UMOV UR73, 0x4400490 ;  /* 0x0440049000497882 */ /* 0x000fce0000000000 */
[----:B------:R0:W-:Y:S02]  /*153b0*/  UTCHMMA tmem[UR71], gdesc[UR10], tmem[UR70], tmem[UR72], idesc[UR73], UPT ;  /* 0x00ff480a470079ea */ /* 0x0001e4000b800046 */
[----:B0-----:R-:W-:Y:S02]  /*153c0*/  @P4 R2UR UR70, R4 ;  /* 0x00000000044642ca */ /* 0x001fe400000e0000 */
[----:B------:R-:W-:Y:S02]  /*153d0*/  R2UR.FILL UR11, R8 ;  /* 0x00000000080b72ca */ /* 0x000fe400004e0000 */
[----:B------:R-:W-:-:S09]  /*153e0*/  R2UR.FILL UR10, R9 ;  /* 0x00000000090a72ca */ /* 0x000fd200004e0000 */
[----:B------:R1:W-:Y:S01]  /*153f0*/  UTCBAR [UR70], URZ ;  /* 0x000000ff460073e9 */ /* 0x0003e200080000ff */
[----:B------:R-:W-:-:S05]  /*15400*/  NOP ;  /* 0x0000000000007918 */ /* 0x000fca0000000000 */
.L_x_16:
[----:B0-----:R-:W0:Y:S01]  /*15410*/  LDC R4, c[0x0][0x3d4] ;  /* 0x0000f500ff047b82 */ /* 0x001e220000000800 */
[----:B------:R-:W-:Y:S02]  /*15420*/  VIADD R142, R142, 0x1 ;  /* 0x000000018e8e7836 */ /* 0x000fe40000000000 */
[----:B------:R-:W-:Y:S01]  /*15430*/  FFMA R146, R0, R146, R147 ;  /* 0x0000009200927223 */ /* 0x000fe20000000093 */
[----:B------:R-:W-:Y:S02]  /*15440*/  IMAD.MOV.U32 R20, RZ, RZ, R149 ;  /* 0x000000ffff147224 */ /* 0x000fe400078e0095 */
[C---:B------:R-:W-:Y:S02]  /*15450*/  ISETP.GT.AND P4, PT, R142.reuse, 0x1, PT ;  /* 0x000000018e00780c */ /* 0x040fe40003f84270 */
[----:B------:R-:W2:Y:S02]  /*15460*/  LDC R5, c[0x0][0x3c4] ;  /* 0x0000f100ff057b82 */ /* 0x000ea40000000800 */
[----:B------:R-:W-:-:S02]  /*15470*/  SEL R142, R142, RZ, !P4 ;  /* 0x000000ff8e8e7207 */ /* 0x000fc40006000000 */
[----:B------:R-:W-:Y:S02]  /*15480*/  SEL R148, RZ, 0x1, !P4 ;  /* 0x00000001ff947807 */ /* 0x000fe40006000000 */
[----:B------:R-:W-:Y:S02]  /*15490*/  ISETP.GE.U32.AND P4, PT, R139, R145, PT ;  /* 0x000000918b00720c */ /* 0x000fe40003f86070 */
[----:B------:R-:W-:Y:S02]  /*154a0*/  LOP3.LUT R148, R149, R148, RZ, 0x3c, !PT ;  /* 0x0000009495947212 */ /* 0x000fe400078e3cff */
[----:B------:R-:W-:Y:S01]  /*154b0*/  ISETP.GE.U32.AND.EX P4, PT, R140, RZ, PT, P4 ;  /* 0x000000ff8c00720c */ /* 0x000fe20003f86140 */
[----:B0-----:R-:W-:Y:S02]  /*154c0*/  IMAD.SHL.U32 R0, R4, 0x40, RZ ;  /* 0x0000004004007824 */ /* 0x001fe400078e00ff */
[----:B------:R-:W-:Y:S02]  /*154d0*/  IMAD.MOV.U32 R4, RZ, RZ, R139 ;  /* 0x000000ffff047224 */ /* 0x000fe400078e008b */
[----:B------:R-:W-:-:S02]  /*154e0*/  IMAD.IADD R2, R0, 0x1, R2 ;  /* 0x0000000100027824 */ /* 0x000fc400078e0202 */
[----:B--2---:R-:W-:Y:S02]  /*154f0*/  IMAD.SHL.U32 R0, R5, 0x40, RZ ;  /* 0x0000004005007824 */ /* 0x004fe400078e00ff */
[----:B------:R-:W-:Y:S02]  /*15500*/  IMAD.MOV.U32 R5, RZ, RZ, R140 ;  /* 0x000000ffff057224 */ /* 0x000fe400078e008c */
[----:B------:R-:W-:Y:S02]  /*15510*/  IMAD.IADD R3, R0, 0x1, R3 ;  /* 0x0000000100037824 */ /* 0x000fe400078e0203 */
[----:B------:R-:W-:Y:S01]  /*15520*/  IMAD.MOV.U32 R0, RZ, RZ, R138 ;  /* 0x000000ffff007224 */ /* 0x000fe200078e008a */
[----:B------:R-:W-:Y:S06]  /*15530*/  @!P4 BRA `(.L_x_17) ;  /* 0xffffff980004c947 */ /* 0x000fec000383ffff */
.L_x_12:
[----:B-----5:R-:W2:Y:S01]  /*15540*/  S2R R7, SR_CTAID.X ;  /* 0x0000000000077919 */ /* 0x020ea20000002500 */
[C---:B------:R-:W-:Y:S01]  /*15550*/  FMUL R133, R146.reuse, 8388608 ;  /* 0x4b00000092857820 */ /* 0x040fe20000400000 */
[----:B------:R-:W-:Y:S01]  /*15560*/  FSETP.GEU.AND P2, PT, R146, 1.175494350822287508e-38, PT ;  /* 0x008000009200780b */ /* 0x000fe20003f4e000 */
[----:B------:R-:W-:Y:S01]  /*15570*/  IMAD.MOV.U32 R3, RZ, RZ, 0x3dc6b27f ;  /* 0x3dc6b27fff037424 */ /* 0x000fe200078e00ff */
[----:B------:R-:W3:Y:S02]  /*15580*/  S2R R6, SR_TID.X ;  /* 0x0000000000067919 */ /* 0x000ee40000002100 */
[----:B------:R-:W-:-:S05]  /*15590*/  FSEL R133, R133, R146, !P2 ;  /* 0x0000009285857208 */ /* 0x000fca0005000000 */
[----:B------:R-:W-:-:S05]  /*155a0*/  VIADD R0, R133, 0xc0cafb0d ;  /* 0xc0cafb0d85007836 */ /* 0x000fca0000000000 */
[----:B------:R-:W-:-:S05]  /*155b0*/  LOP3.LUT R2, R0, 0xff800000, RZ, 0xc0, !PT ;  /* 0xff80000000027812 */ /* 0x000fca00078ec0ff */
[----:B------:R-:W-:-:S04]  /*155c0*/  IMAD.IADD R0, R133, 0x1, -R2 ;  /* 0x0000000185007824 */ /* 0x000fc800078e0a02 */
[----:B------:R-:W-:-:S04]  /*155d0*/  FADD R132, R0, -1 ;  /* 0xbf80000000847421 */ /* 0x000fc80000000000 */
[----:B------:R-:W-:Y:S01]  /*155e0*/  FFMA.FTZ R3, R132, R3, -0.16845393180847167969 ;  /* 0xbe2c7f3084037423 */ /* 0x000fe20000010003 */
[----:B--2---:R-:W-:-:S03]  /*155f0*/  IMAD.SHL.U32 R7, R7, 0x40, RZ ;  /* 0x0000004007077824 */ /* 0x004fc600078e00ff */
[----:B------:R-:W-:Y:S01]  /*15600*/  FFMA.FTZ R3, R132, R3, 0.1716887056827545166 ;  /* 0x3e2fcf2a84037423 */ /* 0x000fe20000010003 */
[----:B------:R-:W-:Y:S01]  /*15610*/  VIADD R7, R7, 0x40 ;  /* 0x0000004007077836 */ /* 0x000fe20000000000 */
[----:B---3--:R-:W-:Y:S02]  /*15620*/  LOP3.LUT R0, R6, 0x10, RZ, 0xc0, !PT ;  /* 0x0000001006007812 */ /* 0x008fe400078ec0ff */
[----:B------:R-:W-:Y:S01]  /*15630*/  FFMA.FTZ R3, R132, R3, -0.17900948226451873779 ;  /* 0xbe374e4384037423 */ /* 0x000fe20000010003 */
[----:B------:R-:W-:Y:S02]  /*15640*/  LOP3.LUT R5, R6, 0x80, RZ, 0xc0, !PT ;  /* 0x0000008006057812 */ /* 0x000fe400078ec0ff */
[----:B------:R-:W-:Y:S01]  /*15650*/  ISETP.GE.AND P1, PT, R7, 0x1, PT ;  /* 0x000000010700780c */ /* 0x000fe20003f26270 */
[----:B------:R-:W-:Y:S01]  /*15660*/  FFMA.FTZ R3, R132, R3, 0.20512372255325317383 ;  /* 0x3e520bf484037423 */ /* 0x000fe20000010003 */
[----:B------:R-:W-:-:S03]  /*15670*/  LEA R0, R0, UR9, 0x9 ;  /* 0x0000000900007c11 */ /* 0x000fc6000f8e48ff */
[----:B------:R-:W-:Y:S02]  /*15680*/  FFMA.FTZ R3, R132, R3, -0.24046532809734344482 ;  /* 0xbe763c8b84037423 */ /* 0x000fe40000010003 */
[----:B------:R-:W-:Y:S01]  /*15690*/  IMAD R0, R5, 0x20, R0 ;  /* 0x0000002005007824 */ /* 0x000fe200078e0200 */
[----:B------:R-:W-:-:S05]  /*156a0*/  LOP3.LUT R5, R6, 0xf, RZ, 0xc0, !PT ;  /* 0x0000000f06057812 */ /* 0x000fca00078ec0ff */
[----:B------:R-:W-:Y:S05]  /*156b0*/  @!P1 BRA `(.L_x_18) ;  /* 0x00000000000c9947 */ /* 0x000fea0003800000 */
[----:B------:R-:W-:-:S04]  /*156c0*/  IMAD.U32 R149, R149, -0x80000000, RZ ;  /* 0x8000000095957824 */ /* 0x000fc800078e00ff */
[----:B------:R-:W2:Y:S02]  /*156d0*/  SYNCS.PHASECHK.TRANS64.TRYWAIT P1, [UR7], R149 ;  /* 0x00000095ff0075a7 */ /* 0x000ea40008021107 */
[----:B--2---:R-:W-:Y:S05]  /*156e0*/  @!P1 BRA `(.L_x_19) ;  /* 0x0000004800a89947 */ /* 0x004fea0003800000 */
.L_x_18:
[----:B------:R-:W2:Y:S01]  /*156f0*/  S2R R238, SR_TID.X ;  /* 0x0000000000ee7919 */ /* 0x000ea20000002100 */
[----:B------:R-:W-:Y:S01]  /*15700*/  FFMA.FTZ R3, R132, R3, 0.28857114911079406738 ;  /* 0x3e93bf9984037423 */ /* 0x000fe20000010003 */
[----:B------:R-:W-:Y:S01]  /*15710*/  FSETP.GT.AND P1, PT, |R146|, 8.50705917302346158658e+37, PT ;  /* 0x7e8000009200780b */ /* 0x000fe20003f24200 */
[----:B------:R-:W-:Y:S01]  /*15720*/  IMAD R136, R5, 0x10, R0 ;  /* 0x0000001005887824 */ /* 0x000fe200078e0200 */
[----:B------:R-:W-:Y:S01]  /*15730*/  BAR.SYNC.DEFER_BLOCKING 0x0 ;  /* 0x0000000000007b1d */ /* 0x000fe20000010000 */
[----:B------:R-:W-:Y:S01]  /*15740*/  FFMA.FTZ R135, R132, R3, -0.36067417263984680176 ;  /* 0xbeb8aa4984877423 */ /* 0x000fe20000010003 */
[----:B------:R-:W-:Y:S02]  /*15750*/  I2FP.F32.S32 R3, R2 ;  /* 0x0000000200037245 */ /* 0x000fe40000201400 */
[----:B------:R-:W-:Y:S01]  /*15760*/  FSETP.GEU.AND P3, PT, |R146|, 1.175494350822287508e-38, PT ;  /* 0x008000009200780b */ /* 0x000fe20003f6e200 */
[----:B------:R-:W-:Y:S01]  /*15770*/  FFMA.FTZ R135, R132, R135, 0.48089820146560668945 ;  /* 0x3ef6384a84877423 */ /* 0x000fe20000010087 */
[----:B------:R-:W-:-:S02]  /*15780*/  FSEL R0, RZ, -23, P2 ;  /* 0xc1b80000ff007808 */ /* 0x000fc40001000000 */
[----:B------:R-:W-:Y:S01]  /*15790*/  ISETP.GE.U32.AND P2, PT, R133, 0x7f800000, PT ;  /* 0x7f8000008500780c */ /* 0x000fe20003f46070 */
[----:B------:R-:W-:Y:S01]  /*157a0*/  FFMA.FTZ R135, R132, R135, -0.72134751081466674805 ;  /* 0xbf38aa3b84877423 */ /* 0x000fe20000010087 */
[----:B------:R-:W3:Y:S01]  /*157b0*/  S2R R240, SR_CTAID.X ;  /* 0x0000000000f07919 */ /* 0x000ee20000002500 */
[----:B------:R-:W-:Y:S01]  /*157c0*/  @P1 FMUL R146, R146, 0.25 ;  /* 0x3e80000092921820 */ /* 0x000fe20000400000 */
[----:B------:R-:W-:Y:S01]  /*157d0*/  FFMA.FTZ R3, R3, 1.1920928955078125e-07, R0 ;  /* 0x3400000003037823 */ /* 0x000fe20000010000 */
[C---:B------:R-:W-:Y:S01]  /*157e0*/  FMUL R135, R132.reuse, R135 ;  /* 0x0000008784877220 */ /* 0x040fe20000400000 */
[----:B------:R-:W4:Y:S03]  /*157f0*/  S2R R167, SR_TID.X ;  /* 0x0000000000a77919 */ /* 0x000f260000002100 */
[----:B------:R-:W-:Y:S01]  /*15800*/  FMUL R135, R132, R135 ;  /* 0x0000008784877220 */ /* 0x000fe20000400000 */
[----:B------:R-:W-:Y:S01]  /*15810*/  @!P3 FMUL R146, R146, 16777216 ;  /* 0x4b8000009292b820 */ /* 0x000fe20000400000 */
[----:B------:R-:W5:Y:S01]  /*15820*/  S2R R241, SR_CTAID.Y ;  /* 0x0000000000f17919 */ /* 0x000f620000002600 */
[----:B------:R-:W0:Y:S02]  /*15830*/  @!P0 SYNCS.CCTL.IV [UR9+0x40000] ;  /* 0x04000000ff0089b1 */ /* 0x000e240008000009 */
[----:B0-----:R-:W-:Y:S01]  /*15840*/  BAR.SYNC.DEFER_BLOCKING 0x0 ;  /* 0x0000000000007b1d */ /* 0x001fe20000010000 */
[----:B--2---:R-:W-:Y:S01]  /*15850*/  SHF.R.U32.HI R134, RZ, 0x2, R238 ;  /* 0x00000002ff867819 */ /* 0x004fe200000116ee */
[C---:B------:R-:W-:Y:S01]  /*15860*/  IMAD.SHL.U32 R0, R238.reuse, 0x10, RZ ;  /* 0x00000010ee007824 */ /* 0x040fe200078e00ff */
[----:B------:R-:W-:-:S02]  /*15870*/  LOP3.LUT R139, R238, 0x60, RZ, 0xc0, !PT ;  /* 0x00000060ee8b7812 */ /* 0x000fc400078ec0ff */
[----:B------:R-:W-:Y:S01]  /*15880*/  LOP3.LUT R2, R134, 0x38, RZ, 0xc0, !PT ;  /* 0x0000003886027812 */ /* 0x000fe200078ec0ff */
[----:B------:R-:W0:Y:S01]  /*15890*/  LDTM.x128 R4, tmem[UR6] ;  /* 0x00000006000479ee */ /* 0x000e2200083c0000 */
[----:B------:R-:W-:Y:S02]  /*158a0*/  LOP3.LUT R0, R0, 0x30, RZ, 0xc0, !PT ;  /* 0x0000003000007812 */ /* 0x000fe400078ec0ff */
[----:B------:R-:W-:Y:S02]  /*158b0*/  LOP3.LUT R2, R2, 0x1f, R238, 0xf8, !PT ;  /* 0x0000001f02027812 */ /* 0x000fe400078ef8ee */
[----:B------:R-:W-:-:S03]  /*158c0*/  ISETP.GE.U32.AND P4, PT, R238, 0x20, PT ;  /* 0x00000020ee00780c */ /* 0x000fc60003f86070 */
[----:B------:R-:W-:Y:S02]  /*158d0*/  IMAD.SHL.U32 R134, R2, 0x8, RZ ;  /* 0x0000000802867824 */ /* 0x000fe400078e00ff */
[----:B---3--:R-:W-:Y:S02]  /*158e0*/  IMAD.SHL.U32 R240, R240, 0x40, RZ ;  /* 0x00000040f0f07824 */ /* 0x008fe400078e00ff */
[----:B------:R-:W-:Y:S01]  /*158f0*/  IMAD.SHL.U32 R2, R2, 0x10, RZ ;  /* 0x0000001002027824 */ /* 0x000fe200078e00ff */
[----:B------:R-:W-:Y:S01]  /*15900*/  LOP3.LUT R137, R134, 0xc0, RZ, 0xc0, !PT ;  /* 0x000000c086897812 */ /* 0x000fe200078ec0ff */
[----:B------:R-:W-:Y:S01]  /*15910*/  FFMA.FTZ R134, R132, 1.4426950216293334961, R135 ;  /* 0x3fb8aa3b84867823 */ /* 0x000fe20000010087 */
[----:B------:R-:W-:Y:S01]  /*15920*/  IMAD R132, R139, 0x8, R136 ;  /* 0x000000088b847824 */ /* 0x000fe200078e0288 */
[----:B------:R-:W2:Y:S01]  /*15930*/  MUFU.RCP R135, R146 ;  /* 0x0000009200877308 */ /* 0x000ea20000001000 */
[----:B------:R-:W3:Y:S01]  /*15940*/  @!P0 SYNCS.CCTL.IV [UR9+0x40008] ;  /* 0x04000800ff0089b1 */ /* 0x000ee20008000009 */
[----:B------:R-:W-:Y:S01]  /*15950*/  NOP ;  /* 0x0000000000007918 */ /* 0x000fe20000000000 */
[----:B------:R-:W-:-:S02]  /*15960*/  @P2 IMAD.MOV.U32 R136, RZ, RZ, 0x7f800000 ;  /* 0x7f800000ff882424 */ /* 0x000fc400078e00ff */
[----:B------:R-:W-:Y:S01]  /*15970*/  FADD R3, R3, R134 ;  /* 0x0000008603037221 */ /* 0x000fe20000000000 */
[----:B------:R-:W-:Y:S01]  /*15980*/  IADD3 R0, PT, PT, R137, UR9, R0 ;  /* 0x0000000989007c10 */ /* 0x000fe2000fffe000 */
[----:B------:R-:W-:Y:S01]  /*15990*/  @P2 FFMA.FTZ R3, R133, R136, +INF ;  /* 0x7f80000085032423 */ /* 0x000fe20000010088 */
[----:B0-----:R-:W-:Y:S01]  /*159a0*/  @P1 FMUL R17, R17, 0.25 ;  /* 0x3e80000011111820 */ /* 0x001fe20000400000 */
[----:B------:R-:W-:Y:S01]  /*159b0*/  @P1 FMUL R18, R18, 0.25 ;  /* 0x3e80000012121820 */ /* 0x000fe20000400000 */
[----:B------:R-:W-:Y:S01]  /*159c0*/  @P1 FMUL R19, R19, 0.25 ;  /* 0x3e80000013131820 */ /* 0x000fe20000400000 */
[----:B------:R-:W-:Y:S01]  /*159d0*/  @P1 FMUL R22, R22, 0.25 ;  /* 0x3e80000016161820 */ /* 0x000fe20000400000 */
[----:B------:R-:W-:Y:S01]  /*159e0*/  @P1 FMUL R9, R9, 0.25 ;  /* 0x3e80000009091820 */ /* 0x000fe20000400000 */
[----:B------:R-:W-:Y:S01]  /*159f0*/  @P1 FMUL R23, R23, 0.25 ;  /* 0x3e80000017171820 */ /* 0x000fe20000400000 */
[----:B------:R-:W-:Y:S01]  /*15a00*/  @!P3 FMUL R17, R17, 16777216 ;  /* 0x4b8000001111b820 */ /* 0x000fe20000400000 */
        /* <DEDUP_REMOVED lines=29> */
[----:B------:R-:W-:Y:S01]  /*15be0*/  @!P3 FMUL R9, R9, 16777216 ;  /* 0x4b8000000909b820 */ /* 0x000fe20000400000 */
[----:B------:R-:W-:Y:S01]  /*15bf0*/  @!P3 FMUL R23, R23, 16777216 ;  /* 0x4b8000001717b820 */ /* 0x000fe20000400000 */
[----:B--2---:R-:W-:Y:S01]  /*15c00*/  FMUL R144, R135, R17 ;  /* 0x0000001187907220 */ /* 0x004fe20000400000 */
[----:B------:R-:W-:Y:S01]  /*15c10*/  @!P3 FMUL R6, R6, 16777216 ;  /* 0x4b8000000606b820 */ /* 0x000fe20000400000 */
[----:B------:R-:W-:Y:S01]  /*15c20*/  @!P3 FMUL R8, R8, 16777216 ;  /* 0x4b8000000808b820 */ /* 0x000fe20000400000 */
[----:B------:R-:W-:Y:S01]  /*15c30*/  @!P3 FMUL R10, R10, 16777216 ;  /* 0x4b8000000a0ab820 */ /* 0x000fe20000400000 */
[----:B------:R-:W-:Y:S01]  /*15c40*/  @!P3 FMUL R15, R15, 16777216 ;  /* 0x4b8000000f0fb820 */ /* 0x000fe20000400000 */
[----:B------:R-:W-:Y:S01]  /*15c50*/  @!P3 FMUL R24, R24, 16777216 ;  /* 0x4b8000001818b820 */ /* 0x000fe20000400000 */
[----:B------:R-:W-:Y:S01]  /*15c60*/  FMUL R17, R135, R18 ;  /* 0x0000001287117220 */ /* 0x000fe20000400000 */
[----:B------:R-:W-:Y:S01]  /*15c70*/  @!P3 FMUL R5, R5, 16777216 ;  /* 0x4b8000000505b820 */ /* 0x000fe20000400000 */
[----:B------:R-:W-:Y:S01]  /*15c80*/  @!P3 FMUL R7, R7, 16777216 ;  /* 0x4b8000000707b820 */ /* 0x000fe20000400000 */
        /* <DEDUP_REMOVED lines=48> */
[----:B------:R-:W-:Y:S01]  /*15f90*/  FMUL R162, R135, R35 ;  /* 0x0000002387a27220 */ /* 0x000fe20000400000 */
[----:B------:R-:W-:Y:S01]  /*15fa0*/  F2FP.BF16.F32.PACK_AB R16, R9, R6 ;  /* 0x000000060910723e */ /* 0x000fe200000010ff */
[----:B------:R-:W-:Y:S01]  /*15fb0*/  @P1 FMUL R39, R39, 0.25 ;  /* 0x3e80000027271820 */ /* 0x000fe20000400000 */
        /* <DEDUP_REMOVED lines=9> */
[----:B------:R-:W-:Y:S01]  /*16050*/  @!P3 FMUL R39, R39, 16777216 ;  /* 0x4b8000002727b820 */ /* 0x000fe20000400000 */
        /* <DEDUP_REMOVED lines=17> */
[----:B---3--:R0:W-:Y:S01]  /*16170*/  STS.128 [R132], R4 ;  /* 0x0000000484007388 */ /* 0x0081e20000000c00 */
[----:B------:R-:W-:Y:S01]  /*16180*/  F2FP.BF16.F32.PACK_AB R23, R162, R25 ;  /* 0x00000019a217723e */ /* 0x000fe200000010ff */
[----:B------:R-:W-:Y:S01]  /*16190*/  @P1 FMUL R49, R49, 0.25 ;  /* 0x3e80000031311820 */ /* 0x000fe20000400000 */
[----:B------:R-:W-:Y:S01]  /*161a0*/  @P1 FMUL R50, R50, 0.25 ;  /* 0x3e80000032321820 */ /* 0x000fe20000400000 */
[----:B------:R-:W-:Y:S01]  /*161b0*/  STS.128 [R132+0x400], R12 ;  /* 0x0004000c84007388 */ /* 0x000fe20000000c00 */
[----:B------:R-:W-:Y:S01]  /*161c0*/  @P1 FMUL R51, R51, 0.25 ;  /* 0x3e80000033331820 */ /* 0x000fe20000400000 */
[----:B------:R-:W-:Y:S01]  /*161d0*/  @P1 FMUL R52, R52, 0.25 ;  /* 0x3e80000034341820 */ /* 0x000fe20000400000 */
[----:B------:R-:W-:Y:S01]  /*161e0*/  @P1 FMUL R53, R53, 0.25 ;  /* 0x3e80000035351820 */ /* 0x000fe20000400000 */
[----:B------:R2:W-:Y:S01]  /*161f0*/  STS.128 [R132+0x800], R16 ;  /* 0x0008001084007388 */ /* 0x0005e20000000c00 */
[----:B------:R-:W-:Y:S01]  /*16200*/  @P1 FMUL R54, R54, 0.25 ;  /* 0x3e80000036361820 */ /* 0x000fe20000400000 */
[----:B------:R-:W-:Y:S01]  /*16210*/  @P1 FMUL R55, R55, 0.25 ;  /* 0x3e80000037371820 */ /* 0x000fe20000400000 */
[----:B------:R-:W-:Y:S01]  /*16220*/  @P1 FMUL R56, R56, 0.25 ;  /* 0x3e80000038381820 */ /* 0x000fe20000400000 */
[----:B------:R3:W-:Y:S01]  /*16230*/  STS.128 [R132+0xc00], R20 ;  /* 0x000c001484007388 */ /* 0x0007e20000000c00 */
        /* <DEDUP_REMOVED lines=78> */
[----:B------:R-:W-:Y:S01]  /*16720*/  FSETP.NEU.AND P1, PT, R133, RZ, PT ;  /* 0x000000ff8500720b */ /* 0x000fe20003f2d000 */
[----:B------:R-:W-:Y:S01]  /*16730*/  @!P3 FMUL R37, R37, 16777216 ;  /* 0x4b8000002525b820 */ /* 0x000fe20000400000 */
[----:B------:R-:W-:Y:S01]  /*16740*/  FMUL R30, R135, R39 ;  /* 0x00000027871e7220 */ /* 0x000fe20000400000 */
[----:B------:R-:W-:Y:S01]  /*16750*/  @!P3 FMUL R38, R38, 16777216 ;  /* 0x4b8000002626b820 */ /* 0x000fe20000400000 */
[----:B------:R-:W-:Y:S01]  /*16760*/  @!P3 FMUL R40, R40, 16777216 ;  /* 0x4b8000002828b820 */ /* 0x000fe20000400000 */
[----:B------:R-:W-:Y:S01]  /*16770*/  @!P3 FMUL R49, R49, 16777216 ;  /* 0x4b8000003131b820 */ /* 0x000fe20000400000 */
[----:B------:R-:W-:Y:S01]  /*16780*/  @!P3 FMUL R51, R51, 16777216 ;  /* 0x4b8000003333b820 */ /* 0x000fe20000400000 */
[C---:B------:R-:W-:Y:S01]  /*16790*/  FMUL R44, R135.reuse, R44 ;  /* 0x0000002c872c7220 */ /* 0x040fe20000400000 */
[C---:B------:R-:W-:Y:S01]  /*167a0*/  FMUL R34, R135.reuse, R45 ;  /* 0x0000002d87227220 */ /* 0x040fe20000400000 */
[----:B------:R-:W-:Y:S01]  /*167b0*/  FMUL R39, R135, R48 ;  /* 0x0000003087277220 */ /* 0x000fe20000400000 */
[----:B------:R-:W-:Y:S01]  /*167c0*/  @!P3 FMUL R36, R36, 16777216 ;  /* 0x4b8000002424b820 */ /* 0x000fe20000400000 */
[----:B------:R-:W-:Y:S01]  /*167d0*/  @!P3 FMUL R52, R52, 16777216 ;  /* 0x4b8000003434b820 */ /* 0x000fe20000400000 */
[----:B------:R-:W-:Y:S01]  /*167e0*/  @!P3 FMUL R56, R56, 16777216 ;  /* 0x4b8000003838b820 */ /* 0x000fe20000400000 */
[----:B------:R-:W-:Y:S01]  /*167f0*/  @!P3 FMUL R60, R60, 16777216 ;  /* 0x4b8000003c3cb820 */ /* 0x000fe20000400000 */
[----:B------:R-:W-:Y:S01]  /*16800*/  @!P3 FMUL R64, R64, 16777216 ;  /* 0x4b8000004040b820 */ /* 0x000fe20000400000 */
[----:B------:R-:W-:Y:S01]  /*16810*/  FSEL R45, R3, -INF , P1 ;  /* 0xff800000032d7808 */ /* 0x000fe20000800000 */
[C---:B------:R-:W-:Y:S01]  /*16820*/  FMUL R29, R135.reuse, R37 ;  /* 0x00000025871d7220 */ /* 0x040fe20000400000 */
[----:B------:R-:W-:Y:S01]  /*16830*/  LOP3.LUT R3, R238, 0xff, RZ, 0xc0, !PT ;  /* 0x000000ffee037812 */ /* 0x000fe200078ec0ff */
[C---:B------:R-:W-:Y:S01]  /*16840*/  FMUL R28, R135.reuse, R38 ;  /* 0x00000026871c7220 */ /* 0x040fe20000400000 */
[C---:B------:R-:W-:Y:S01]  /*16850*/  FMUL R37, R135.reuse, R40 ;  /* 0x0000002887257220 */ /* 0x040fe20000400000 */
[C---:B------:R-:W-:Y:S01]  /*16860*/  FMUL R137, R135.reuse, R49 ;  /* 0x0000003187897220 */ /* 0x040fe20000400000 */
[C---:B------:R-:W-:Y:S01]  /*16870*/  FMUL R139, R135.reuse, R51 ;  /* 0x00000033878b7220 */ /* 0x040fe20000400000 */
[----:B------:R-:W-:Y:S01]  /*16880*/  @!P3 FMUL R50, R50, 16777216 ;  /* 0x4b8000003232b820 */ /* 0x000fe20000400000 */
[C---:B------:R-:W-:Y:S01]  /*16890*/  FMUL R36, R135.reuse, R36 ;  /* 0x0000002487247220 */ /* 0x040fe20000400000 */
[C---:B------:R-:W-:Y:S01]  /*168a0*/  FMUL R38, R135.reuse, R52 ;  /* 0x0000003487267220 */ /* 0x040fe20000400000 */
[C---:B------:R-:W-:Y:S01]  /*168b0*/  FMUL R49, R135.reuse, R56 ;  /* 0x0000003887317220 */ /* 0x040fe20000400000 */
[C---:B------:R-:W-:Y:S01]  /*168c0*/  FMUL R40, R135.reuse, R60 ;  /* 0x0000003c87287220 */ /* 0x040fe20000400000 */
[----:B------:R-:W-:Y:S01]  /*168d0*/  FMUL R51, R135, R64 ;  /* 0x0000004087337220 */ /* 0x000fe20000400000 */
[----:B------:R-:W-:Y:S01]  /*168e0*/  F2FP.BF16.F32.PACK_AB R9, R39, R44 ;  /* 0x0000002c2709723e */ /* 0x000fe200000010ff */
[----:B------:R-:W-:Y:S01]  /*168f0*/  FMUL R140, R135, R50 ;  /* 0x00000032878c7220 */ /* 0x000fe20000400000 */
[----:B------:R-:W-:Y:S01]  /*16900*/  LEA R44, R3, UR9, 0x4 ;  /* 0x00000009032c7c11 */ /* 0x000fe2000f8e20ff */
[----:B------:R-:W-:Y:S01]  /*16910*/  BAR.SYNC.DEFER_BLOCKING 0x0 ;  /* 0x0000000000007b1d */ /* 0x000fe20000010000 */
[----:B------:R-:W-:Y:S01]  /*16920*/  F2FP.BF16.F32.PACK_AB R8, R37, R36 ;  /* 0x000000242508723e */ /* 0x000fe200000010ff */
[----:B------:R-:W-:Y:S01]  /*16930*/  @!P3 FMUL R57, R57, 16777216 ;  /* 0x4b8000003939b820 */ /* 0x000fe20000400000 */
[----:B------:R-:W-:Y:S01]  /*16940*/  F2FP.BF16.F32.PACK_AB R10, R49, R38 ;  /* 0x00000026310a723e */ /* 0x000fe200000010ff */
[----:B------:R-:W-:Y:S01]  /*16950*/  @!P3 FMUL R58, R58, 16777216 ;  /* 0x4b8000003a3ab820 */ /* 0x000fe20000400000 */
[----:B------:R-:W-:Y:S01]  /*16960*/  F2FP.BF16.F32.PACK_AB R11, R51, R40 ;  /* 0x00000028330b723e */ /* 0x000fe200000010ff */
        /* <DEDUP_REMOVED lines=18> */
[----:B------:R-:W-:Y:S01]  /*16a90*/  LDS.128 R48, [R44] ;  /* 0x000000002c307984 */ /* 0x000fe20000000c00 */
[C---:B------:R-:W-:Y:S01]  /*16aa0*/  FMUL R32, R135.reuse, R41 ;  /* 0x0000002987207220 */ /* 0x040fe20000400000 */
[C---:B------:R-:W-:Y:S01]  /*16ab0*/  FMUL R31, R135.reuse, R42 ;  /* 0x0000002a871f7220 */ /* 0x040fe20000400000 */
[C---:B------:R-:W-:Y:S01]  /*16ac0*/  FMUL R33, R135.reuse, R43 ;  /* 0x0000002b87217220 */ /* 0x040fe20000400000 */
[----:B------:R-:W1:Y:S01]  /*16ad0*/  LDS.128 R36, [R44+0x1000] ;  /* 0x001000002c247984 */ /* 0x000e620000000c00 */
[C---:B------:R-:W-:Y:S01]  /*16ae0*/  FMUL R35, R135.reuse, R46 ;  /* 0x0000002e87237220 */ /* 0x040fe20000400000 */
[C---:B------:R-:W-:Y:S01]  /*16af0*/  FMUL R134, R135.reuse, R47 ;  /* 0x0000002f87867220 */ /* 0x040fe20000400000 */
[C---:B------:R-:W-:Y:S01]  /*16b00*/  FMUL R53, R135.reuse, R53 ;  /* 0x0000003587357220 */ /* 0x040fe20000400000 */
[----:B------:R-:W-:Y:S01]  /*16b10*/  LDS.128 R24, [R44+0x2000] ;  /* 0x002000002c187984 */ /* 0x000fe20000000c00 */
[C---:B------:R-:W-:Y:S01]  /*16b20*/  FMUL R54, R135.reuse, R54 ;  /* 0x0000003687367220 */ /* 0x040fe20000400000 */
[C---:B------:R-:W-:Y:S01]  /*16b30*/  FMUL R55, R135.reuse, R55 ;  /* 0x0000003787377220 */ /* 0x040fe20000400000 */
[C---:B------:R-:W-:Y:S01]  /*16b40*/  FMUL R143, R135.reuse, R61 ;  /* 0x0000003d878f7220 */ /* 0x040fe20000400000 */
[----:B------:R-:W-:Y:S01]  /*16b50*/  LDS.128 R12, [R44+0x3000] ;  /* 0x003000002c0c7984 */ /* 0x000fe20000000c00 */
[C---:B------:R-:W-:Y:S01]  /*16b60*/  FMUL R58, R135.reuse, R62 ;  /* 0x0000003e873a7220 */ /* 0x040fe20000400000 */
[C---:B------:R-:W-:Y:S01]  /*16b70*/  FMUL R59, R135.reuse, R63 ;  /* 0x0000003f873b7220 */ /* 0x040fe20000400000 */
[C---:B------:R-:W-:Y:S01]  /*16b80*/  FMUL R150, R135.reuse, R65 ;  /* 0x0000004187967220 */ /* 0x040fe20000400000 */
[----:B------:R-:W-:Y:S01]  /*16b90*/  BAR.SYNC.DEFER_BLOCKING 0x0 ;  /* 0x0000000000007b1d */ /* 0x000fe20000010000 */
[C---:B------:R-:W-:Y:S01]  /*16ba0*/  FMUL R151, R135.reuse, R66 ;  /* 0x0000004287977220 */ /* 0x040fe20000400000 */
[----:B------:R-:W-:Y:S01]  /*16bb0*/  FMUL R148, R135, R67 ;  /* 0x0000004387947220 */ /* 0x000fe20000400000 */
[----:B0-----:R-:W-:Y:S01]  /*16bc0*/  F2FP.BF16.F32.PACK_AB R4, R32, R29 ;  /* 0x0000001d2004723e */ /* 0x001fe200000010ff */
[----:B------:R-:W-:Y:S01]  /*16bd0*/  @!P3 FMUL R75, R75, 16777216 ;  /* 0x4b8000004b4bb820 */ /* 0x000fe20000400000 */
[----:B--2---:R-:W-:-:S03]  /*16be0*/  F2FP.BF16.F32.PACK_AB R16, R31, R28 ;  /* 0x0000001c1f10723e */ /* 0x004fc600000010ff */
[----:B------:R-:W0:Y:S01]  /*16bf0*/  LDC R40, c[0x0][0x3e8] ;  /* 0x0000fa00ff287b82 */ /* 0x000e220000000800 */
[----:B---3--:R-:W-:Y:S01]  /*16c00*/  F2FP.BF16.F32.PACK_AB R20, R33, R30 ;  /* 0x0000001e2114723e */ /* 0x008fe200000010ff */
[----:B------:R-:W-:Y:S01]  /*16c10*/  @!P3 FMUL R76, R76, 16777216 ;  /* 0x4b8000004c4cb820 */ /* 0x000fe20000400000 */
[----:B------:R-:W-:Y:S01]  /*16c20*/  F2FP.BF16.F32.PACK_AB R5, R137, R34 ;  /* 0x000000228905723e */ /* 0x000fe200000010ff */
[----:B------:R-:W-:Y:S01]  /*16c30*/  @!P3 FMUL R98, R98, 16777216 ;  /* 0x4b8000006262b820 */ /* 0x000fe20000400000 */
[----:B------:R-:W-:Y:S01]  /*16c40*/  F2FP.BF16.F32.PACK_AB R17, R140, R35 ;  /* 0x000000238c11723e */ /* 0x000fe200000010ff */
[----:B------:R-:W-:Y:S01]  /*16c50*/  @!P3 FMUL R99, R99, 16777216 ;  /* 0x4b8000006363b820 */ /* 0x000fe20000400000 */
[----:B------:R-:W-:Y:S01]  /*16c60*/  F2FP.BF16.F32.PACK_AB R21, R139, R134 ;  /* 0x000000868b15723e */ /* 0x000fe200000010ff */
[----:B------:R-:W-:Y:S01]  /*16c70*/  @!P3 FMUL R89, R89, 16777216 ;  /* 0x4b8000005959b820 */ /* 0x000fe20000400000 */
[----:B------:R-:W-:Y:S01]  /*16c80*/  F2FP.BF16.F32.PACK_AB R6, R56, R53 ;  /* 0x000000353806723e */ /* 0x000fe200000010ff */
[----:B------:R-:W-:Y:S01]  /*16c90*/  FMUL R42, R135, R75 ;  /* 0x0000004b872a7220 */ /* 0x000fe20000400000 */
[----:B------:R-:W-:Y:S01]  /*16ca0*/  F2FP.BF16.F32.PACK_AB R18, R57, R54 ;  /* 0x000000363912723e */ /* 0x000fe200000010ff */
[C---:B------:R-:W-:Y:S01]  /*16cb0*/  FMUL R157, R135.reuse, R76 ;  /* 0x0000004c879d7220 */ /* 0x040fe20000400000 */
[----:B------:R-:W-:Y:S01]  /*16cc0*/  F2FP.BF16.F32.PACK_AB R7, R150, R143 ;  /* 0x0000008f9607723e */ /* 0x000fe200000010ff */
[C---:B------:R-:W-:Y:S01]  /*16cd0*/  FMUL R168, R135.reuse, R89 ;  /* 0x0000005987a87220 */ /* 0x040fe20000400000 */
[----:B------:R-:W-:Y:S01]  /*16ce0*/  F2FP.BF16.F32.PACK_AB R22, R52, R55 ;  /* 0x000000373416723e */ /* 0x000fe200000010ff */
[----:B------:R-:W-:Y:S01]  /*16cf0*/  FMUL R75, R135, R98 ;  /* 0x00000062874b7220 */ /* 0x000fe20000400000 */
[----:B------:R-:W-:Y:S01]  /*16d00*/  F2FP.BF16.F32.PACK_AB R19, R151, R58 ;  /* 0x0000003a9713723e */ /* 0x000fe200000010ff */
[----:B------:R-:W-:Y:S01]  /*16d10*/  STS.128 [R132], R8 ;  /* 0x0000000884007388 */ /* 0x000fe20000000c00 */
[----:B------:R-:W-:Y:S01]  /*16d20*/  F2FP.BF16.F32.PACK_AB R23, R148, R59 ;  /* 0x0000003b9417723e */ /* 0x000fe200000010ff */
[----:B------:R-:W-:Y:S01]  /*16d30*/  FMUL R76, R135, R99 ;  /* 0x00000063874c7220 */ /* 0x000fe20000400000 */
[----:B------:R-:W-:Y:S01]  /*16d40*/  SHF.R.U32.HI R89, RZ, 0x6, R238 ;  /* 0x00000006ff597819 */ /* 0x000fe200000116ee */
[----:B------:R2:W-:Y:S01]  /*16d50*/  STS.128 [R132+0x400], R4 ;  /* 0x0004000484007388 */ /* 0x0005e20000000c00 */
[----:B------:R-:W5:Y:S01]  /*16d60*/  LDC.64 R98, c[0x0][0x3e0] ;  /* 0x0000f800ff627b82 */ /* 0x000f620000000a00 */
[----:B------:R-:W-:Y:S01]  /*16d70*/  @!P3 FMUL R90, R90, 16777216 ;  /* 0x4b8000005a5ab820 */ /* 0x000fe20000400000 */
[----:B------:R-:W-:Y:S01]  /*16d80*/  SGXT.U32 R89, R89, 0x2 ;  /* 0x000000025959781a */ /* 0x000fe20000000000 */
[----:B------:R3:W-:Y:S01]  /*16d90*/  STS.128 [R132+0x800], R16 ;  /* 0x0008001084007388 */ /* 0x0007e20000000c00 */
[----:B------:R-:W-:Y:S01]  /*16da0*/  @!P3 FMUL R93, R93, 16777216 ;  /* 0x4b8000005d5db820 */ /* 0x000fe20000400000 */
[----:B------:R-:W-:Y:S01]  /*16db0*/  @!P3 FMUL R97, R97, 16777216 ;  /* 0x4b8000006161b820 */ /* 0x000fe20000400000 */
[----:B------:R-:W-:Y:S01]  /*16dc0*/  @!P3 FMUL R91, R91, 16777216 ;  /* 0x4b8000005b5bb820 */ /* 0x000fe20000400000 */
[----:B------:R-:W-:Y:S01]  /*16dd0*/  STS.128 [R132+0xc00], R20 ;  /* 0x000c001484007388 */ /* 0x000fe20000000c00 */
[----:B0-----:R-:W-:-:S02]  /*16de0*/  IMAD R89, R89, R40, RZ ;  /* 0x0000002859597224 */ /* 0x001fc400078e02ff */
[----:B------:R-:W-:Y:S01]  /*16df0*/  @!P3 FMUL R68, R68, 16777216 ;  /* 0x4b8000004444b820 */ /* 0x000fe20000400000 */
[----:B------:R-:W-:Y:S01]  /*16e00*/  @!P3 FMUL R69, R69, 16777216 ;  /* 0x4b8000004545b820 */ /* 0x000fe20000400000 */
[----:B------:R-:W-:Y:S01]  /*16e10*/  BAR.SYNC.DEFER_BLOCKING 0x0 ;  /* 0x0000000000007b1d */ /* 0x000fe20000010000 */
        /* <DEDUP_REMOVED lines=23> */
[----:B------:R-:W0:Y:S01]  /*16f90*/  LDS.128 R52, [R44] ;  /* 0x000000002c347984 */ /* 0x000e220000000c00 */
[C---:B------:R-:W-:Y:S01]  /*16fa0*/  FMUL R90, R135.reuse, R97 ;  /* 0x00000061875a7220 */ /* 0x040fe20000400000 */
[C---:B------:R-:W-:Y:S01]  /*16fb0*/  FMUL R66, R135.reuse, R91 ;  /* 0x0000005b87427220 */ /* 0x040fe20000400000 */
[----:B------:R-:W-:Y:S01]  /*16fc0*/  IMAD R91, R40, 0x4, R89 ;  /* 0x00000004285b7824 */ /* 0x000fe200078e0259 */
        /* <DEDUP_REMOVED lines=27> */
[----:B------:R-:W-:-:S02]  /*17180*/  IMAD R93, R40, 0x4, R91 ;  /* 0x00000004285d7824 */ /* 0x000fc400078e025b */
[----:B------:R-:W-:Y:S01]  /*17190*/  @!P3 FMUL R106, R106, 16777216 ;  /* 0x4b8000006a6ab820 */ /* 0x000fe20000400000 */
[----:B------:R-:W-:Y:S01]  /*171a0*/  @!P3 FMUL R107, R107, 16777216 ;  /* 0x4b8000006b6bb820 */ /* 0x000fe20000400000 */
[----:B------:R-:W-:Y:S01]  /*171b0*/  F2FP.BF16.F32.PACK_AB R28, R158, R149 ;  /* 0x000000959e1c723e */ /* 0x000fe200000010ff */
[----:B------:R-:W-:Y:S01]  /*171c0*/  IMAD R97, R40, 0x4, R93 ;  /* 0x0000000428617824 */ /* 0x000fe200078e025d */
[----:B------:R-:W-:Y:S01]  /*171d0*/  F2FP.BF16.F32.PACK_AB R56, R156, R147 ;  /* 0x000000939c38723e */ /* 0x000fe200000010ff */
[C---:B------:R-:W-:Y:S01]  /*171e0*/  FMUL R43, R135.reuse, R106 ;  /* 0x0000006a872b7220 */ /* 0x040fe20000400000 */
[----:B------:R-:W-:Y:S01]  /*171f0*/  F2FP.BF16.F32.PACK_AB R29, R164, R157 ;  /* 0x0000009da41d723e */ /* 0x000fe200000010ff */
[----:B------:R-:W-:Y:S01]  /*17200*/  FMUL R46, R135, R107 ;  /* 0x0000006b872e7220 */ /* 0x000fe20000400000 */
[----:B------:R-:W-:Y:S01]  /*17210*/  F2FP.BF16.F32.PACK_AB R57, R166, R155 ;  /* 0x0000009ba639723e */ /* 0x000fe200000010ff */
[----:B------:R-:W0:Y:S01]  /*17220*/  LDC.64 R106, c[0x0][0x398] ;  /* 0x0000e600ff6a7b82 */ /* 0x000e220000000a00 */
[----:B------:R-:W-:Y:S01]  /*17230*/  F2FP.BF16.F32.PACK_AB R30, R88, R163 ;  /* 0x000000a3581e723e */ /* 0x000fe200000010ff */
[----:B------:R-:W-:Y:S01]  /*17240*/  @!P3 FMUL R101, R101, 16777216 ;  /* 0x4b8000006565b820 */ /* 0x000fe20000400000 */
[----:B------:R-:W-:-:S05]  /*17250*/  F2FP.BF16.F32.PACK_AB R58, R168, R85 ;  /* 0x00000055a83a723e */ /* 0x000fca00000010ff */
[----:B------:R-:W-:Y:S01]  /*17260*/  BAR.SYNC.DEFER_BLOCKING 0x0 ;  /* 0x0000000000007b1d */ /* 0x000fe20000010000 */
[----:B------:R-:W-:Y:S01]  /*17270*/  F2FP.BF16.F32.PACK_AB R31, R165, R92 ;  /* 0x0000005ca51f723e */ /* 0x000fe200000010ff */
[----:B------:R-:W-:Y:S01]  /*17280*/  FMUL R68, R135, R101 ;  /* 0x0000006587447220 */ /* 0x000fe20000400000 */
[----:B----4-:R-:W-:Y:S01]  /*17290*/  LOP3.LUT R240, R240, 0x3f, R167, 0xf8, !PT ;  /* 0x0000003ff0f07812 */ /* 0x010fe200078ef8a7 */
[----:B-----5:R-:W-:Y:S01]  /*172a0*/  IMAD R85, R241, R98, RZ ;  /* 0x00000062f1557224 */ /* 0x020fe200078e02ff */
[----:B--2---:R-:W-:Y:S01]  /*172b0*/  F2FP.BF16.F32.PACK_AB R4, R41, R70 ;  /* 0x000000462904723e */ /* 0x004fe200000010ff */
[----:B------:R-:W-:Y:S01]  /*172c0*/  @!P3 FMUL R108, R108, 16777216 ;  /* 0x4b8000006c6cb820 */ /* 0x000fe20000400000 */
[----:B---3--:R-:W-:Y:S01]  /*172d0*/  F2FP.BF16.F32.PACK_AB R16, R42, R71 ;  /* 0x000000472a10723e */ /* 0x008fe200000010ff */
[----:B------:R-:W-:Y:S01]  /*172e0*/  IMAD R88, R240, R99, RZ ;  /* 0x00000063f0587224 */ /* 0x000fe200078e02ff */
[----:B------:R-:W-:Y:S01]  /*172f0*/  F2FP.BF16.F32.PACK_AB R5, R61, R78 ;  /* 0x0000004e3d05723e */ /* 0x000fe200000010ff */
[----:B------:R-:W-:Y:S01]  /*17300*/  IMAD R99, R40, 0x4, R97 ;  /* 0x0000000428637824 */ /* 0x000fe200078e0261 */
[----:B------:R-:W-:Y:S01]  /*17310*/  F2FP.BF16.F32.PACK_AB R17, R62, R79 ;  /* 0x0000004f3e11723e */ /* 0x000fe200000010ff */
[----:B------:R-:W-:Y:S01]  /*17320*/  IMAD.SHL.U32 R41, R85, 0x2, RZ ;  /* 0x0000000255297824 */ /* 0x000fe200078e00ff */
[----:B------:R-:W-:Y:S01]  /*17330*/  F2FP.BF16.F32.PACK_AB R6, R65, R86 ;  /* 0x000000564106723e */ /* 0x000fe200000010ff */
[----:B------:R-:W-:Y:S01]  /*17340*/  IMAD.HI R42, R85, 0x2, RZ ;  /* 0x00000002552a7827 */ /* 0x000fe200078e02ff */
[----:B------:R-:W-:-:S03]  /*17350*/  F2FP.BF16.F32.PACK_AB R18, R66, R87 ;  /* 0x000000574212723e */ /* 0x000fc600000010ff */
[----:B------:R-:W-:Y:S01]  /*17360*/  @!P3 FMUL R112, R112, 16777216 ;  /* 0x4b8000007070b820 */ /* 0x000fe20000400000 */
[----:B------:R-:W-:Y:S01]  /*17370*/  F2FP.BF16.F32.PACK_AB R7, R75, R94 ;  /* 0x0000005e4b07723e */ /* 0x000fe200000010ff */
[----:B------:R-:W-:Y:S01]  /*17380*/  @!P3 FMUL R116, R116, 16777216 ;  /* 0x4b8000007474b820 */ /* 0x000fe20000400000 */
[----:B------:R-:W-:Y:S01]  /*17390*/  F2FP.BF16.F32.PACK_AB R19, R76, R95 ;  /* 0x0000005f4c13723e */ /* 0x000fe200000010ff */
[----:B------:R-:W-:Y:S01]  /*173a0*/  @!P3 FMUL R120, R120, 16777216 ;  /* 0x4b8000007878b820 */ /* 0x000fe20000400000 */
[----:B------:R-:W-:Y:S01]  /*173b0*/  LEA R101, R40, R99, 0x2 ;  /* 0x0000006328657211 */ /* 0x000fe200078e10ff */
[C---:B------:R-:W-:Y:S01]  /*173c0*/  FMUL R108, R135.reuse, R108 ;  /* 0x0000006c876c7220 */ /* 0x040fe20000400000 */
[----:B------:R-:W-:Y:S01]  /*173d0*/  FMUL R77, R135, R112 ;  /* 0x00000070874d7220 */ /* 0x000fe20000400000 */
[----:B------:R2:W-:Y:S01]  /*173e0*/  STS.128 [R132], R28 ;  /* 0x0000001c84007388 */ /* 0x0005e20000000c00 */
[----:B------:R-:W-:Y:S01]  /*173f0*/  @!P3 FMUL R102, R102, 16777216 ;  /* 0x4b8000006666b820 */ /* 0x000fe20000400000 */
[----:B------:R-:W-:-:S02]  /*17400*/  IMAD R79, R40, 0x4, R101 ;  /* 0x00000004284f7824 */ /* 0x000fc400078e0265 */
[C---:B------:R-:W-:Y:S01]  /*17410*/  FMUL R116, R135.reuse, R116 ;  /* 0x0000007487747220 */ /* 0x040fe20000400000 */
[----:B------:R-:W-:Y:S01]  /*17420*/  STS.128 [R132+0x400], R56 ;  /* 0x0004003884007388 */ /* 0x000fe20000000c00 */
[----:B------:R-:W-:Y:S01]  /*17430*/  FMUL R81, R135, R120 ;  /* 0x0000007887517220 */ /* 0x000fe20000400000 */
[----:B------:R-:W-:Y:S01]  /*17440*/  IMAD R75, R40, 0x4, R79 ;  /* 0x00000004284b7824 */ /* 0x000fe200078e024f */
[----:B------:R-:W-:Y:S01]  /*17450*/  F2FP.BF16.F32.PACK_AB R65, R77, R108 ;  /* 0x0000006c4d41723e */ /* 0x000fe200000010ff */
[----:B------:R-:W-:Y:S01]  /*17460*/  STS.128 [R132+0x800], R4 ;  /* 0x0008000484007388 */ /* 0x000fe20000000c00 */
[----:B------:R-:W-:Y:S01]  /*17470*/  @!P3 FMUL R100, R100, 16777216 ;  /* 0x4b8000006464b820 */ /* 0x000fe20000400000 */
[----:B------:R-:W-:Y:S02]  /*17480*/  IMAD R85, R40, 0x4, R75 ;  /* 0x0000000428557824 */ /* 0x000fe400078e024b */
[----:B------:R-:W-:Y:S01]  /*17490*/  @!P3 FMUL R104, R104, 16777216 ;  /* 0x4b8000006868b820 */ /* 0x000fe20000400000 */
[----:B------:R-:W-:Y:S01]  /*174a0*/  STS.128 [R132+0xc00], R16 ;  /* 0x000c001084007388 */ /* 0x000fe20000000c00 */
[----:B------:R-:W-:Y:S01]  /*174b0*/  @!P3 FMUL R124, R124, 16777216 ;  /* 0x4b8000007c7cb820 */ /* 0x000fe20000400000 */
[----:B------:R-:W-:-:S02]  /*174c0*/  IMAD R87, R40, 0x4, R85 ;  /* 0x0000000428577824 */ /* 0x000fc400078e0255 */
[----:B------:R-:W-:Y:S01]  /*174d0*/  @!P3 FMUL R128, R128, 16777216 ;  /* 0x4b8000008080b820 */ /* 0x000fe20000400000 */
[----:B------:R-:W-:Y:S01]  /*174e0*/  BAR.SYNC.DEFER_BLOCKING 0x0 ;  /* 0x0000000000007b1d */ /* 0x000fe20000010000 */
[----:B--2---:R-:W-:Y:S02]  /*174f0*/  IMAD.SHL.U32 R28, R88, 0x2, RZ ;  /* 0x00000002581c7824 */ /* 0x004fe400078e00ff */
[----:B------:R-:W-:Y:S01]  /*17500*/  FMUL R102, R135, R102 ;  /* 0x0000006687667220 */ /* 0x000fe20000400000 */
[----:B------:R-:W-:Y:S01]  /*17510*/  IMAD R95, R40, 0x4, R87 ;  /* 0x00000004285f7824 */ /* 0x000fe200078e0257 */
[----:B------:R-:W-:Y:S01]  /*17520*/  F2FP.BF16.F32.PACK_AB R66, R81, R116 ;  /* 0x000000745142723e */ /* 0x000fe200000010ff */
[----:B------:R-:W-:Y:S01]  /*17530*/  @!P3 FMUL R105, R105, 16777216 ;  /* 0x4b8000006969b820 */ /* 0x000fe20000400000 */
[----:B0-----:R-:W-:Y:S01]  /*17540*/  IADD3 R41, P0, P1, R28, R106, R41 ;  /* 0x0000006a1c297210 */ /* 0x001fe2000791e029 */
[----:B------:R-:W-:Y:S02]  /*17550*/  IMAD R77, R40, 0x4, R95 ;  /* 0x00000004284d7824 */ /* 0x000fe400078e025f */
[----:B------:R-:W-:Y:S01]  /*17560*/  @!P3 FMUL R125, R125, 16777216 ;  /* 0x4b8000007d7db820 */ /* 0x000fe20000400000 */
[----:B------:R-:W-:Y:S01]  /*17570*/  @!P3 FMUL R126, R126, 16777216 ;  /* 0x4b8000007e7eb820 */ /* 0x000fe20000400000 */
[----:B------:R-:W-:Y:S01]  /*17580*/  @!P3 FMUL R129, R129, 16777216 ;  /* 0x4b8000008181b820 */ /* 0x000fe20000400000 */
[----:B------:R-:W-:Y:S01]  /*17590*/  @!P3 FMUL R130, R130, 16777216 ;  /* 0x4b8000008282b820 */ /* 0x000fe20000400000 */
[----:B------:R-:W-:-:S02]  /*175a0*/  IMAD R81, R40, 0x4, R77 ;  /* 0x0000000428517824 */ /* 0x000fc400078e024d */
        /* <DEDUP_REMOVED lines=11> */
[----:B------:R-:W0:Y:S01]  /*17660*/  LDS.128 R56, [R44] ;  /* 0x000000002c387984 */ /* 0x000e220000000c00 */
[----:B------:R-:W-:Y:S01]  /*17670*/  @!P3 FMUL R122, R122, 16777216 ;  /* 0x4b8000007a7ab820 */ /* 0x000fe20000400000 */
[----:B------:R-:W-:Y:S01]  /*17680*/  @!P3 FMUL R123, R123, 16777216 ;  /* 0x4b8000007b7bb820 */ /* 0x000fe20000400000 */
[----:B------:R-:W-:Y:S01]  /*17690*/  @!P3 FMUL R127, R127, 16777216 ;  /* 0x4b8000007f7fb820 */ /* 0x000fe20000400000 */
[----:B------:R-:W-:Y:S01]  /*176a0*/  LDS.128 R28, [R44+0x1000] ;  /* 0x001000002c1c7984 */ /* 0x000fe20000000c00 */
[----:B------:R-:W-:Y:S01]  /*176b0*/  @!P3 FMUL R131, R131, 16777216 ;  /* 0x4b8000008383b820 */ /* 0x000fe20000400000 */
[C---:B------:R-:W-:Y:S01]  /*176c0*/  FMUL R64, R135.reuse, R100 ;  /* 0x0000006487407220 */ /* 0x040fe20000400000 */
[C---:B------:R-:W-:Y:S01]  /*176d0*/  FMUL R67, R135.reuse, R104 ;  /* 0x0000006887437220 */ /* 0x040fe20000400000 */
[----:B------:R-:W-:Y:S01]  /*176e0*/  LDS.128 R16, [R44+0x2000] ;  /* 0x002000002c107984 */ /* 0x000fe20000000c00 */
[C---:B------:R-:W-:Y:S01]  /*176f0*/  FMUL R124, R135.reuse, R124 ;  /* 0x0000007c877c7220 */ /* 0x040fe20000400000 */
[----:B------:R-:W-:Y:S01]  /*17700*/  FMUL R83, R135, R128 ;  /* 0x0000008087537220 */ /* 0x000fe20000400000 */
[----:B------:R-:W-:Y:S01]  /*17710*/  IMAD.HI R88, R88, 0x2, RZ ;  /* 0x0000000258587827 */ /* 0x000fe200078e02ff */
[----:B------:R-:W-:Y:S01]  /*17720*/  LDS.128 R4, [R44+0x3000] ;  /* 0x003000002c047984 */ /* 0x000fe20000000c00 */
[----:B------:R-:W-:-:S02]  /*17730*/  F2FP.BF16.F32.PACK_AB R104, R43, R102 ;  /* 0x000000662b68723e */ /* 0x000fc400000010ff */
[C---:B------:R-:W-:Y:S01]  /*17740*/  FMUL R105, R135.reuse, R105 ;  /* 0x0000006987697220 */ /* 0x040fe20000400000 */
[C---:B------:R-:W-:Y:S01]  /*17750*/  FMUL R125, R135.reuse, R125 ;  /* 0x0000007d877d7220 */ /* 0x040fe20000400000 */
[C---:B------:R-:W-:Y:S01]  /*17760*/  FMUL R126, R135.reuse, R126 ;  /* 0x0000007e877e7220 */ /* 0x040fe20000400000 */
[C---:B------:R-:W-:Y:S01]  /*17770*/  FMUL R84, R135.reuse, R129 ;  /* 0x0000008187547220 */ /* 0x040fe20000400000 */
[C---:B------:R-:W-:Y:S01]  /*17780*/  FMUL R73, R135.reuse, R130 ;  /* 0x0000008287497220 */ /* 0x040fe20000400000 */
[C---:B------:R-:W-:Y:S02]  /*17790*/  IMAD R43, R40.reuse, 0x4, R81 ;  /* 0x00000004282b7824 */ /* 0x040fe400078e0251 */
        /* <DEDUP_REMOVED lines=16> */
[----:B------:R-:W-:Y:S01]  /*178a0*/  FFMA R45, R45, 0.69314718246459960938, R138 ;  /* 0x3f3172182d2d7823 */ /* 0x000fe2000000008a */
[----:B------:R-:W-:Y:S01]  /*178b0*/  BAR.SYNC.DEFER_BLOCKING 0x0 ;  /* 0x0000000000007b1d */ /* 0x000fe20000010000 */
[----:B------:R-:W-:Y:S01]  /*178c0*/  F2FP.BF16.F32.PACK_AB R67, R83, R124 ;  /* 0x0000007c5343723e */ /* 0x000fe200000010ff */
[----:B------:R-:W-:Y:S01]  /*178d0*/  IMAD R83, R40, 0x4, R43 ;  /* 0x0000000428537824 */ /* 0x000fe200078e022b */
[----:B------:R-:W-:-:S02]  /*178e0*/  IADD3.X R42, PT, PT, R88, R107, R42, P0, P1 ;  /* 0x0000006b582a7210 */ /* 0x000fc400007e242a */
[----:B------:R-:W-:Y:S02]  /*178f0*/  F2FP.BF16.F32.PACK_AB R68, R105, R68 ;  /* 0x000000446944723e */ /* 0x000fe400000010ff */
[----:B------:R-:W-:Y:S02]  /*17900*/  F2FP.BF16.F32.PACK_AB R71, R84, R125 ;  /* 0x0000007d5447723e */ /* 0x000fe400000010ff */
[----:B------:R-:W-:Y:S01]  /*17910*/  F2FP.BF16.F32.PACK_AB R107, R73, R126 ;  /* 0x0000007e496b723e */ /* 0x000fe200000010ff */
[----:B------:R-:W-:Y:S01]  /*17920*/  IMAD R73, R40, 0x4, R83 ;  /* 0x0000000428497824 */ /* 0x000fe200078e0253 */
[----:B------:R-:W-:Y:S02]  /*17930*/  F2FP.BF16.F32.PACK_AB R69, R80, R69 ;  /* 0x000000455045723e */ /* 0x000fe400000010ff */
[----:B------:R-:W-:Y:S02]  /*17940*/  F2FP.BF16.F32.PACK_AB R70, R82, R117 ;  /* 0x000000755246723e */ /* 0x000fe400000010ff */
[----:B------:R-:W-:-:S02]  /*17950*/  F2FP.BF16.F32.PACK_AB R124, R46, R103 ;  /* 0x000000672e7c723e */ /* 0x000fc400000010ff */
[----:B------:R-:W-:Y:S02]  /*17960*/  F2FP.BF16.F32.PACK_AB R105, R47, R110 ;  /* 0x0000006e2f69723e */ /* 0x000fe400000010ff */
[----:B------:R-:W-:Y:S02]  /*17970*/  F2FP.BF16.F32.PACK_AB R125, R60, R111 ;  /* 0x0000006f3c7d723e */ /* 0x000fe400000010ff */
[----:B------:R-:W-:Y:S02]  /*17980*/  F2FP.BF16.F32.PACK_AB R106, R63, R118 ;  /* 0x000000763f6a723e */ /* 0x000fe400000010ff */
[----:B------:R-:W-:Y:S01]  /*17990*/  F2FP.BF16.F32.PACK_AB R126, R72, R119 ;  /* 0x00000077487e723e */ /* 0x000fe200000010ff */
[----:B------:R2:W-:Y:S01]  /*179a0*/  STS.128 [R132], R64 ;  /* 0x0000004084007388 */ /* 0x0005e20000000c00 */
[----:B------:R-:W-:Y:S02]  /*179b0*/  F2FP.BF16.F32.PACK_AB R127, R74, R127 ;  /* 0x0000007f4a7f723e */ /* 0x000fe400000010ff */
[-C--:B------:R-:W-:Y:S01]  /*179c0*/  LEA R46, P0, R89, R41.reuse, 0x1 ;  /* 0x00000029592e7211 */ /* 0x080fe200078008ff */
[----:B------:R3:W-:Y:S01]  /*179d0*/  STS.128 [R132+0x400], R68 ;  /* 0x0004004484007388 */ /* 0x0007e20000000c00 */
[----:B------:R-:W-:-:S02]  /*179e0*/  LEA R60, P1, R91, R41, 0x1 ;  /* 0x000000295b3c7211 */ /* 0x000fc400078208ff */
[-C--:B------:R-:W-:Y:S01]  /*179f0*/  LEA.HI.X.SX32 R47, R89, R42.reuse, 0x1, P0 ;  /* 0x0000002a592f7211 */ /* 0x080fe200000f0eff */
[----:B------:R-:W-:Y:S01]  /*17a00*/  STS.128 [R132+0x800], R104 ;  /* 0x0008006884007388 */ /* 0x000fe20000000c00 */
[-C--:B------:R-:W-:Y:S02]  /*17a10*/  LEA R62, P0, R93, R41.reuse, 0x1 ;  /* 0x000000295d3e7211 */ /* 0x080fe400078008ff */
[-C--:B------:R-:W-:Y:S01]  /*17a20*/  LEA.HI.X.SX32 R61, R91, R42.reuse, 0x1, P1 ;  /* 0x0000002a5b3d7211 */ /* 0x080fe200008f0eff */
[----:B------:R-:W-:Y:S01]  /*17a30*/  STS.128 [R132+0xc00], R124 ;  /* 0x000c007c84007388 */ /* 0x000fe20000000c00 */
[----:B------:R-:W-:Y:S02]  /*17a40*/  LEA.HI.X.SX32 R63, R93, R42, 0x1, P0 ;  /* 0x0000002a5d3f7211 */ /* 0x000fe400000f0eff */
[----:B-1----:R-:W-:Y:S01]  /*17a50*/  PRMT R236, R36, 0x7632, R236 ;  /* 0x0000763224ec7816 */ /* 0x002fe200000000ec */
[----:B------:R-:W-:Y:S01]  /*17a60*/  BAR.SYNC.DEFER_BLOCKING 0x0 ;  /* 0x0000000000007b1d */ /* 0x000fe20000010000 */
[----:B--2---:R-:W-:Y:S01]  /*17a70*/  LEA R64, P0, R97, R41, 0x1 ;  /* 0x0000002961407211 */ /* 0x004fe200078008ff */
[----:B---3--:R-:W-:-:S03]  /*17a80*/  IMAD R69, R40, 0x4, R73 ;  /* 0x0000000428457824 */ /* 0x008fc600078e0249 */
[----:B------:R-:W-:Y:S02]  /*17a90*/  LEA.HI.X.SX32 R65, R97, R42, 0x1, P0 ;  /* 0x0000002a61417211 */ /* 0x000fe400000f0eff */
[----:B------:R-:W-:Y:S01]  /*17aa0*/  LEA R66, P0, R99, R41, 0x1 ;  /* 0x0000002963427211 */ /* 0x000fe200078008ff */
[----:B------:R-:W-:-:S03]  /*17ab0*/  IMAD R71, R40, 0x4, R69 ;  /* 0x0000000428477824 */ /* 0x000fc600078e0245 */
[----:B------:R-:W-:Y:S01]  /*17ac0*/  LEA.HI.X.SX32 R67, R99, R42, 0x1, P0 ;  /* 0x0000002a63437211 */ /* 0x000fe200000f0eff */
[----:B------:R-:W-:-:S04]  /*17ad0*/  IMAD R89, R40, 0x4, R71 ;  /* 0x0000000428597824 */ /* 0x000fc800078e0247 */
[----:B------:R-:W-:-:S04]  /*17ae0*/  IMAD R91, R40, 0x4, R89 ;  /* 0x00000004285b7824 */ /* 0x000fc800078e0259 */
[----:B------:R-:W-:-:S04]  /*17af0*/  IMAD R93, R40, 0x4, R91 ;  /* 0x00000004285d7824 */ /* 0x000fc800078e025b */
[C---:B------:R-:W-:Y:S01]  /*17b00*/  IMAD R97, R40.reuse, 0x4, R93 ;  /* 0x0000000428617824 */ /* 0x040fe200078e025d */
[----:B------:R1:W-:Y:S03]  /*17b10*/  STG.E.U16 desc[UR10][R46.64], R48 ;  /* 0x000000302e007986 */ /* 0x0003e6000c10150a */
[----:B------:R-:W-:-:S04]  /*17b20*/  IMAD R103, R40, 0x4, R97 ;  /* 0x0000000428677824 */ /* 0x000fc800078e0261 */
[----:B------:R-:W-:Y:S01]  /*17b30*/  IMAD R99, R40, 0x4, R103 ;  /* 0x0000000428637824 */ /* 0x000fe200078e0267 */
[----:B-1----:R-:W-:Y:S02]  /*17b40*/  PRMT R47, R48, 0x7632, R47 ;  /* 0x00007632302f7816 */ /* 0x002fe4000000002f */
[----:B------:R-:W-:-:S03]  /*17b50*/  LEA R46, P0, R101, R41, 0x1 ;  /* 0x00000029652e7211 */ /* 0x000fc600078008ff */
[----:B------:R1:W-:Y:S04]  /*17b60*/  STG.E.U16 desc[UR10][R60.64], R47 ;  /* 0x0000002f3c007986 */ /* 0x0003e8000c10150a */
[----:B------:R2:W-:Y:S01]  /*17b70*/  STG.E.U16 desc[UR10][R62.64], R49 ;  /* 0x000000313e007986 */ /* 0x0005e2000c10150a */
[-C--:B-1----:R-:W-:Y:S01]  /*17b80*/  LEA.HI.X.SX32 R47, R101, R42.reuse, 0x1, P0 ;  /* 0x0000002a652f7211 */ /* 0x082fe200000f0eff */
[C---:B------:R-:W-:Y:S01]  /*17b90*/  IMAD R101, R40.reuse, 0x4, R99 ;  /* 0x0000000428657824 */ /* 0x040fe200078e0263 */
[----:B------:R-:W-:Y:S02]  /*17ba0*/  PRMT R61, R49, 0x7632, R61 ;  /* 0x00007632313d7816 */ /* 0x000fe4000000003d */
[CC--:B------:R-:W-:Y:S01]  /*17bb0*/  LEA R60, P0, R79.reuse, R41.reuse, 0x1 ;  /* 0x000000294f3c7211 */ /* 0x0c0fe200078008ff */
[----:B------:R-:W-:Y:S01]  /*17bc0*/  IMAD R105, R40, 0x4, R101 ;  /* 0x0000000428697824 */ /* 0x000fe200078e0265 */
[----:B--2---:R-:W-:Y:S01]  /*17bd0*/  PRMT R49, R50, 0x7632, R49 ;  /* 0x0000763232317816 */ /* 0x004fe20000000031 */
[----:B------:R1:W-:Y:S04]  /*17be0*/  STG.E.U16 desc[UR10][R64.64], R61 ;  /* 0x0000003d40007986 */ /* 0x0003e8000c10150a */
[----:B------:R-:W-:Y:S04]  /*17bf0*/  STG.E.U16 desc[UR10][R66.64], R50 ;  /* 0x0000003242007986 */ /* 0x000fe8000c10150a */
[----:B------:R2:W-:Y:S01]  /*17c00*/  STG.E.U16 desc[UR10][R46.64], R49 ;  /* 0x000000312e007986 */ /* 0x0005e2000c10150a */
[----:B-1----:R-:W-:Y:S01]  /*17c10*/  LEA.HI.X.SX32 R61, R79, R42, 0x1, P0 ;  /* 0x0000002a4f3d7211 */ /* 0x002fe200000f0eff */
[----:B------:R-:W-:Y:S01]  /*17c20*/  IMAD R79, R40, 0x4, R105 ;  /* 0x00000004284f7824 */ /* 0x000fe200078e0269 */
[----:B------:R-:W-:-:S03]  /*17c30*/  LEA R48, P0, R75, R41, 0x1 ;  /* 0x000000294b307211 */ /* 0x000fc600078008ff */
[----:B------:R-:W-:Y:S01]  /*17c40*/  STG.E.U16 desc[UR10][R60.64], R51 ;  /* 0x000000333c007986 */ /* 0x000fe2000c10150a */
[-C--:B--2---:R-:W-:Y:S01]  /*17c50*/  LEA.HI.X.SX32 R49, R75, R42.reuse, 0x1, P0 ;  /* 0x0000002a4b317211 */ /* 0x084fe200000f0eff */
[C---:B------:R-:W-:Y:S01]  /*17c60*/  IMAD R75, R40.reuse, 0x4, R79 ;  /* 0x00000004284b7824 */ /* 0x040fe200078e024f */
[-C--:B------:R-:W-:Y:S02]  /*17c70*/  LEA R62, P0, R85, R41.reuse, 0x1 ;  /* 0x00000029553e7211 */ /* 0x080fe400078008ff */
[----:B------:R-:W-:Y:S01]  /*17c80*/  PRMT R47, R51, 0x7632, R47 ;  /* 0x00007632332f7816 */ /* 0x000fe2000000002f */
[C---:B------:R-:W-:Y:S01]  /*17c90*/  IMAD R67, R40.reuse, 0x4, R75 ;  /* 0x0000000428437824 */ /* 0x040fe200078e024b */
[-C--:B------:R-:W-:Y:S02]  /*17ca0*/  LEA.HI.X.SX32 R63, R85, R42.reuse, 0x1, P0 ;  /* 0x0000002a553f7211 */ /* 0x080fe400000f0eff */
[CC--:B------:R-:W-:Y:S01]  /*17cb0*/  LEA R64, P0, R87.reuse, R41.reuse, 0x1 ;  /* 0x0000002957407211 */ /* 0x0c0fe200078008ff */
[C---:B------:R-:W-:Y:S01]  /*17cc0*/  IMAD R85, R40.reuse, 0x4, R67 ;  /* 0x0000000428557824 */ /* 0x040fe200078e0243 */
[----:B------:R1:W-:Y:S02]  /*17cd0*/  STG.E.U16 desc[UR10][R48.64], R47 ;  /* 0x0000002f30007986 */ /* 0x0003e4000c10150a */
[-C--:B------:R-:W-:Y:S01]  /*17ce0*/  LEA.HI.X.SX32 R65, R87, R42.reuse, 0x1, P0 ;  /* 0x0000002a57417211 */ /* 0x080fe200000f0eff */
[C---:B------:R-:W-:Y:S01]  /*17cf0*/  IMAD R87, R40.reuse, 0x4, R85 ;  /* 0x0000000428577824 */ /* 0x040fe200078e0255 */
[C---:B------:R-:W-:Y:S01]  /*17d00*/  LEA R46, P0, R95.reuse, R41, 0x1 ;  /* 0x000000295f2e7211 */ /* 0x040fe200078008ff */
[----:B------:R-:W-:Y:S02]  /*17d10*/  STG.E.U16 desc[UR10][R62.64], R52 ;  /* 0x000000343e007986 */ /* 0x000fe4000c10150a */
[----:B------:R-:W-:Y:S01]  /*17d20*/  IMAD R107, R40, 0x4, R87 ;  /* 0x00000004286b7824 */ /* 0x000fe200078e0257 */
[----:B-1----:R-:W-:-:S03]  /*17d30*/  LEA.HI.X.SX32 R47, R95, R42, 0x1, P0 ;  /* 0x0000002a5f2f7211 */ /* 0x002fc600000f0eff */
[----:B------:R-:W-:Y:S01]  /*17d40*/  IMAD R95, R40, 0x4, R107 ;  /* 0x00000004285f7824 */ /* 0x000fe200078e026b */
[CC--:B------:R-:W-:Y:S02]  /*17d50*/  LEA R50, P0, R77.reuse, R41.reuse, 0x1 ;  /* 0x000000294d327211 */ /* 0x0c0fe400078008ff */
[----:B------:R-:W-:Y:S02]  /*17d60*/  PRMT R49, R52, 0x7632, R49 ;  /* 0x0000763234317816 */ /* 0x000fe40000000031 */
[----:B------:R-:W-:Y:S01]  /*17d70*/  LEA.HI.X.SX32 R51, R77, R42, 0x1, P0 ;  /* 0x0000002a4d337211 */ /* 0x000fe200000f0eff */
[C---:B------:R-:W-:Y:S01]  /*17d80*/  IMAD R77, R40.reuse, 0x4, R95 ;  /* 0x00000004284d7824 */ /* 0x040fe200078e025f */
[----:B------:R-:W-:Y:S01]  /*17d90*/  LEA R48, P0, R81, R41, 0x1 ;  /* 0x0000002951307211 */ /* 0x000fe200078008ff */
[----:B------:R1:W-:Y:S02]  /*17da0*/  STG.E.U16 desc[UR10][R64.64], R49 ;  /* 0x0000003140007986 */ /* 0x0003e4000c10150a */
[----:B------:R-:W-:-:S02]  /*17db0*/  IMAD R109, R40, 0x4, R77 ;  /* 0x00000004286d7824 */ /* 0x000fc400078e024d */
[----:B------:R2:W-:Y:S01]  /*17dc0*/  STG.E.U16 desc[UR10][R46.64], R53 ;  /* 0x000000352e007986 */ /* 0x0005e2000c10150a */
[-C--:B-1----:R-:W-:Y:S01]  /*17dd0*/  LEA.HI.X.SX32 R49, R81, R42.reuse, 0x1, P0 ;  /* 0x0000002a51317211 */ /* 0x082fe200000f0eff */
[C---:B------:R-:W-:Y:S01]  /*17de0*/  IMAD R81, R40.reuse, 0x4, R109 ;  /* 0x0000000428517824 */ /* 0x040fe200078e026d */
[-C--:B------:R-:W-:Y:S02]  /*17df0*/  LEA R60, P0, R43, R41.reuse, 0x1 ;  /* 0x000000292b3c7211 */ /* 0x080fe400078008ff */
[----:B--2---:R-:W-:Y:S02]  /*17e00*/  PRMT R47, R53, 0x7632, R47 ;  /* 0x00007632352f7816 */ /* 0x004fe4000000002f */
[-C--:B------:R-:W-:Y:S01]  /*17e10*/  LEA.HI.X.SX32 R61, R43, R42.reuse, 0x1, P0 ;  /* 0x0000002a2b3d7211 */ /* 0x080fe200000f0eff */
[C---:B------:R-:W-:Y:S01]  /*17e20*/  IMAD R43, R40.reuse, 0x4, R81 ;  /* 0x00000004282b7824 */ /* 0x040fe200078e0251 */
[CC--:B------:R-:W-:Y:S01]  /*17e30*/  LEA R62, P0, R83.reuse, R41.reuse, 0x1 ;  /* 0x00000029533e7211 */ /* 0x0c0fe200078008ff */
[----:B------:R1:W-:Y:S02]  /*17e40*/  STG.E.U16 desc[UR10][R50.64], R47 ;  /* 0x0000002f32007986 */ /* 0x0003e4000c10150a */
[C---:B------:R-:W-:Y:S01]  /*17e50*/  IMAD R111, R40.reuse, 0x4, R43 ;  /* 0x00000004286f7824 */ /* 0x040fe200078e022b */
[----:B------:R-:W-:Y:S01]  /*17e60*/  LEA.HI.X.SX32 R63, R83, R42, 0x1, P0 ;  /* 0x0000002a533f7211 */ /* 0x000fe200000f0eff */
[----:B------:R2:W-:Y:S01]  /*17e70*/  STG.E.U16 desc[UR10][R48.64], R54 ;  /* 0x0000003630007986 */ /* 0x0005e2000c10150a */
[-C--:B------:R-:W-:Y:S01]  /*17e80*/  LEA R46, P0, R73, R41.reuse, 0x1 ;  /* 0x00000029492e7211 */ /* 0x080fe200078008ff */
[----:B------:R-:W-:Y:S01]  /*17e90*/  IMAD R83, R40, 0x4, R111 ;  /* 0x0000000428537824 */ /* 0x000fe200078e026f */
[----:B------:R-:W-:-:S04]  /*17ea0*/  LEA R230, P2, R43, R41, 0x1 ;  /* 0x000000292be67211 */ /* 0x000fc800078408ff */
[-C--:B------:R-:W-:Y:S02]  /*17eb0*/  LEA.HI.X.SX32 R231, R43, R42.reuse, 0x1, P2 ;  /* 0x0000002a2be77211 */ /* 0x080fe400010f0eff */
[-C--:B-1----:R-:W-:Y:S01]  /*17ec0*/  LEA.HI.X.SX32 R47, R73, R42.reuse, 0x1, P0 ;  /* 0x0000002a492f7211 */ /* 0x082fe200000f0eff */
[----:B------:R-:W-:Y:S01]  /*17ed0*/  IMAD R73, R40, 0x4, R83 ;  /* 0x0000000428497824 */ /* 0x000fe200078e0253 */
[CC--:B------:R-:W-:Y:S02]  /*17ee0*/  LEA R52, P0, R69.reuse, R41.reuse, 0x1 ;  /* 0x0000002945347211 */ /* 0x0c0fe400078008ff */
[----:B--2---:R-:W-:Y:S01]  /*17ef0*/  PRMT R49, R54, 0x7632, R49 ;  /* 0x0000763236317816 */ /* 0x004fe20000000031 */
[C---:B------:R-:W-:Y:S01]  /*17f00*/  IMAD R113, R40.reuse, 0x4, R73 ;  /* 0x0000000428717824 */ /* 0x040fe200078e0249 */
[----:B------:R-:W-:Y:S02]  /*17f10*/  LEA.HI.X.SX32 R53, R69, R42, 0x1, P0 ;  /* 0x0000002a45357211 */ /* 0x000fe400000f0eff */
[----:B------:R-:W-:Y:S01]  /*17f20*/  LEA R64, P0, R71, R41, 0x1 ;  /* 0x0000002947407211 */ /* 0x000fe200078008ff */
[----:B------:R-:W-:Y:S01]  /*17f30*/  IMAD R69, R40, 0x4, R113 ;  /* 0x0000000428457824 */ /* 0x000fe200078e0271 */
[----:B------:R1:W-:Y:S01]  /*17f40*/  STG.E.U16 desc[UR10][R60.64], R49 ;  /* 0x000000313c007986 */ /* 0x0003e2000c10150a */
[----:B------:R-:W-:-:S02]  /*17f50*/  PRMT R50, R55, 0x7632, R50 ;  /* 0x0000763237327816 */ /* 0x000fc40000000032 */
[----:B------:R-:W-:Y:S01]  /*17f60*/  LEA.HI.X.SX32 R65, R71, R42, 0x1, P0 ;  /* 0x0000002a47417211 */ /* 0x000fe200000f0eff */
[----:B------:R-:W-:Y:S01]  /*17f70*/  IMAD R71, R40, 0x4, R69 ;  /* 0x0000000428477824 */ /* 0x000fe200078e0245 */
[----:B------:R2:W-:Y:S01]  /*17f80*/  STG.E.U16 desc[UR10][R62.64], R55 ;  /* 0x000000373e007986 */ /* 0x0005e2000c10150a */
[----:B------:R-:W-:-:S03]  /*17f90*/  LEA R158, P2, R73, R41, 0x1 ;  /* 0x00000029499e7211 */ /* 0x000fc600078408ff */
[----:B------:R3:W-:Y:S01]  /*17fa0*/  STG.E.U16 desc[UR10][R46.64], R50 ;  /* 0x000000322e007986 */ /* 0x0007e2000c10150a */
[-C--:B------:R-:W-:Y:S02]  /*17fb0*/  LEA.HI.X.SX32 R159, R73, R42.reuse, 0x1, P2 ;  /* 0x0000002a499f7211 */ /* 0x080fe400010f0eff */
[-C--:B-1----:R-:W-:Y:S01]  /*17fc0*/  LEA R60, P0, R89, R41.reuse, 0x1 ;  /* 0x00000029593c7211 */ /* 0x082fe200078008ff */
[----:B0-----:R0:W-:Y:S01]  /*17fd0*/  STG.E.U16 desc[UR10][R52.64], R56 ;  /* 0x0000003834007986 */ /* 0x0011e2000c10150a */
[-C--:B------:R-:W-:Y:S02]  /*17fe0*/  LEA R164, P2, R71, R41.reuse, 0x1 ;  /* 0x0000002947a47211 */ /* 0x080fe400078408ff */
[-C--:B------:R-:W-:Y:S01]  /*17ff0*/  LEA.HI.X.SX32 R61, R89, R42.reuse, 0x1, P0 ;  /* 0x0000002a593d7211 */ /* 0x080fe200000f0eff */
[C---:B--2---:R-:W-:Y:S01]  /*18000*/  IMAD R63, R40.reuse, 0x4, R71 ;  /* 0x00000004283f7824 */ /* 0x044fe200078e0247 */
[----:B------:R-:W-:Y:S01]  /*18010*/  LEA R54, P0, R91, R41, 0x1 ;  /* 0x000000295b367211 */ /* 0x000fe200078008ff */
[----:B------:R-:W1:Y:S01]  /*18020*/  LDS.128 R48, [R44] ;  /* 0x000000002c307984 */ /* 0x000e620000000c00 */
[----:B------:R-:W-:Y:S01]  /*18030*/  LEA.HI.X.SX32 R165, R71, R42, 0x1, P2 ;  /* 0x0000002a47a57211 */ /* 0x000fe200010f0eff */
[----:B------:R-:W-:Y:S01]  /*18040*/  IMAD R89, R40, 0x4, R63 ;  /* 0x0000000428597824 */ /* 0x000fe200078e023f */
[----:B---3--:R-:W-:-:S02]  /*18050*/  PRMT R47, R56, 0x7632, R47 ;  /* 0x00007632382f7816 */ /* 0x008fc4000000002f */
[-C--:B------:R-:W-:Y:S01]  /*18060*/  LEA.HI.X.SX32 R55, R91, R42.reuse, 0x1, P0 ;  /* 0x0000002a5b377211 */ /* 0x080fe200000f0eff */
[C---:B------:R-:W-:Y:S01]  /*18070*/  IMAD R115, R40.reuse, 0x4, R89 ;  /* 0x0000000428737824 */ /* 0x040fe200078e0259 */
[-C--:B------:R-:W-:Y:S01]  /*18080*/  LEA R46, P0, R93, R41.reuse, 0x1 ;  /* 0x000000295d2e7211 */ /* 0x080fe200078008ff */
[----:B------:R2:W-:Y:S01]  /*18090*/  STG.E.U16 desc[UR10][R64.64], R47 ;  /* 0x0000002f40007986 */ /* 0x0005e2000c10150a */
[----:B0-----:R-:W-:Y:S01]  /*180a0*/  PRMT R53, R57, 0x7632, R53 ;  /* 0x0000763239357816 */ /* 0x001fe20000000035 */
[C---:B------:R-:W-:Y:S01]  /*180b0*/  IMAD R91, R40.reuse, 0x4, R115 ;  /* 0x00000004285b7824 */ /* 0x040fe200078e0273 */
[C---:B------:R-:W-:Y:S01]  /*180c0*/  LEA R170, P2, R115.reuse, R41, 0x1 ;  /* 0x0000002973aa7211 */ /* 0x040fe200078408ff */
[----:B------:R0:W-:Y:S03]  /*180d0*/  STG.E.U16 desc[UR10][R60.64], R57 ;  /* 0x000000393c007986 */ /* 0x0001e6000c10150a */
[-C--:B------:R-:W-:Y:S01]  /*180e0*/  LEA.HI.X.SX32 R171, R115, R42.reuse, 0x1, P2 ;  /* 0x0000002a73ab7211 */ /* 0x080fe200010f0eff */
[----:B------:R3:W-:Y:S01]  /*180f0*/  STG.E.U16 desc[UR10][R54.64], R53 ;  /* 0x0000003536007986 */ /* 0x0007e2000c10150a */
[----:B--2---:R-:W-:Y:S01]  /*18100*/  IMAD R65, R40, 0x4, R91 ;  /* 0x0000000428417824 */ /* 0x004fe200078e025b */
[----:B------:R-:W-:-:S02]  /*18110*/  LEA.HI.X.SX32 R47, R93, R42, 0x1, P0 ;  /* 0x0000002a5d2f7211 */ /* 0x000fc400000f0eff */
[-C--:B------:R-:W-:Y:S01]  /*18120*/  LEA R52, P0, R97, R41.reuse, 0x1 ;  /* 0x0000002961347211 */ /* 0x080fe200078008ff */
[C---:B------:R-:W-:Y:S01]  /*18130*/  IMAD R93, R40.reuse, 0x4, R65 ;  /* 0x00000004285d7824 */ /* 0x040fe200078e0241 */
[----:B0-----:R-:W-:Y:S01]  /*18140*/  LEA R60, P1, R99, R41, 0x1 ;  /* 0x00000029633c7211 */ /* 0x001fe200078208ff */
[----:B------:R0:W-:Y:S01]  /*18150*/  STG.E.U16 desc[UR10][R46.64], R58 ;  /* 0x0000003a2e007986 */ /* 0x0001e2000c10150a */
[-C--:B---3--:R-:W-:Y:S02]  /*18160*/  LEA.HI.X.SX32 R53, R97, R42.reuse, 0x1, P0 ;  /* 0x0000002a61357211 */ /* 0x088fe400000f0eff */
[----:B------:R-:W-:Y:S02]  /*18170*/  LEA R97, R40, R93, 0x2 ;  /* 0x0000005d28617211 */ /* 0x000fe400078e10ff */
[C---:B------:R-:W-:Y:S02]  /*18180*/  LEA R56, P0, R103.reuse, R41, 0x1 ;  /* 0x0000002967387211 */ /* 0x040fe400078008ff */
[----:B------:R-:W-:Y:S01]  /*18190*/  PRMT R55, R58, 0x7632, R55 ;  /* 0x000076323a377816 */ /* 0x000fe20000000037 */
[----:B------:R-:W-:Y:S01]  /*181a0*/  IMAD R117, R40, 0x4, R97 ;  /* 0x0000000428757824 */ /* 0x000fe200078e0261 */
[----:B------:R-:W-:-:S02]  /*181b0*/  LEA.HI.X.SX32 R57, R103, R42, 0x1, P0 ;  /* 0x0000002a67397211 */ /* 0x000fc400000f0eff */
[-C--:B------:R-:W-:Y:S01]  /*181c0*/  LEA.HI.X.SX32 R61, R99, R42.reuse, 0x1, P1 ;  /* 0x0000002a633d7211 */ /* 0x080fe200008f0eff */
[C---:B------:R-:W-:Y:S01]  /*181d0*/  IMAD R103, R40.reuse, 0x4, R117 ;  /* 0x0000000428677824 */ /* 0x040fe200078e0275 */
[-C--:B------:R-:W-:Y:S01]  /*181e0*/  LEA R54, P0, R101, R41.reuse, 0x1 ;  /* 0x0000002965367211 */ /* 0x080fe200078008ff */
[----:B------:R2:W-:Y:S01]  /*181f0*/  STG.E.U16 desc[UR10][R52.64], R55 ;  /* 0x0000003734007986 */ /* 0x0005e2000c10150a */
[----:B0-----:R-:W-:Y:S01]  /*18200*/  PRMT R47, R59, 0x7632, R47 ;  /* 0x000076323b2f7816 */ /* 0x001fe2000000002f */
[----:B------:R-:W-:Y:S01]  /*18210*/  IMAD R99, R40, 0x4, R103 ;  /* 0x0000000428637824 */ /* 0x000fe200078e0267 */
[CC--:B------:R-:W-:Y:S01]  /*18220*/  LEA R176, P2, R93.reuse, R41.reuse, 0x1 ;  /* 0x000000295db07211 */ /* 0x0c0fe200078408ff */
[----:B------:R-:W-:Y:S03]  /*18230*/  STG.E.U16 desc[UR10][R56.64], R59 ;  /* 0x0000003b38007986 */ /* 0x000fe6000c10150a */
[----:B------:R-:W-:Y:S01]  /*18240*/  LEA.HI.X.SX32 R177, R93, R42, 0x1, P2 ;  /* 0x0000002a5db17211 */ /* 0x000fe200010f0eff */
[----:B------:R0:W-:Y:S01]  /*18250*/  STG.E.U16 desc[UR10][R60.64], R47 ;  /* 0x0000002f3c007986 */ /* 0x0001e2000c10150a */
[----:B------:R-:W-:-:S02]  /*18260*/  LEA R182, P2, R103, R41, 0x1 ;  /* 0x0000002967b67211 */ /* 0x000fc400078408ff */
[-C--:B--2---:R-:W-:Y:S01]  /*18270*/  LEA.HI.X.SX32 R55, R101, R42.reuse, 0x1, P0 ;  /* 0x0000002a65377211 */ /* 0x084fe200000f0eff */
[C---:B------:R-:W-:Y:S01]  /*18280*/  IMAD R101, R40.reuse, 0x4, R99 ;  /* 0x0000000428657824 */ /* 0x040fe200078e0263 */
[-C--:B------:R-:W-:Y:S02]  /*18290*/  LEA R46, P0, R105, R41.reuse, 0x1 ;  /* 0x00000029692e7211 */ /* 0x080fe400078008ff */
[-C--:B------:R-:W-:Y:S01]  /*182a0*/  LEA.HI.X.SX32 R183, R103, R42.reuse, 0x1, P2 ;  /* 0x0000002a67b77211 */ /* 0x080fe200010f0eff */
[C---:B------:R-:W-:Y:S01]  /*182b0*/  IMAD R119, R40.reuse, 0x4, R101 ;  /* 0x0000000428777824 */ /* 0x040fe200078e0265 */
[----:B-1----:R1:W-:Y:S01]  /*182c0*/  STG.E.U16 desc[UR10][R54.64], R48 ;  /* 0x0000003036007986 */ /* 0x0023e2000c10150a */
[----:B0-----:R-:W-:Y:S02]  /*182d0*/  LEA.HI.X.SX32 R47, R105, R42, 0x1, P0 ;  /* 0x0000002a692f7211 */ /* 0x001fe400000f0eff */
[----:B------:R-:W-:Y:S01]  /*182e0*/  IMAD R105, R40, 0x4, R119 ;  /* 0x0000000428697824 */ /* 0x000fe200078e0277 */
[----:B------:R-:W-:-:S02]  /*182f0*/  LEA R52, P0, R79, R41, 0x1 ;  /* 0x000000294f347211 */ /* 0x000fc400078008ff */
[-C--:B------:R-:W-:Y:S02]  /*18300*/  LEA R188, P2, R119, R41.reuse, 0x1 ;  /* 0x0000002977bc7211 */ /* 0x080fe400078408ff */
[-C--:B------:R-:W-:Y:S01]  /*18310*/  LEA.HI.X.SX32 R53, R79, R42.reuse, 0x1, P0 ;  /* 0x0000002a4f357211 */ /* 0x080fe200000f0eff */
[----:B------:R-:W-:Y:S01]  /*18320*/  IMAD R79, R40, 0x4, R105 ;  /* 0x00000004284f7824 */ /* 0x000fe200078e0269 */
[CC--:B------:R-:W-:Y:S02]  /*18330*/  LEA R56, P0, R75.reuse, R41.reuse, 0x1 ;  /* 0x000000294b387211 */ /* 0x0c0fe400078008ff */
[----:B-1----:R-:W-:Y:S01]  /*18340*/  PRMT R55, R48, 0x7632, R55 ;  /* 0x0000763230377816 */ /* 0x002fe20000000037 */
[C---:B------:R-:W-:Y:S01]  /*18350*/  IMAD R61, R40.reuse, 0x4, R79 ;  /* 0x00000004283d7824 */ /* 0x040fe200078e024f */
[----:B------:R-:W-:Y:S02]  /*18360*/  LEA.HI.X.SX32 R57, R75, R42, 0x1, P0 ;  /* 0x0000002a4b397211 */ /* 0x000fe400000f0eff */
[-C--:B------:R-:W-:Y:S01]  /*18370*/  LEA R58, P0, R67, R41.reuse, 0x1 ;  /* 0x00000029433a7211 */ /* 0x080fe200078008ff */
[----:B------:R-:W-:Y:S01]  /*18380*/  IMAD R75, R40, 0x4, R61 ;  /* 0x00000004284b7824 */ /* 0x000fe200078e023d */
[----:B------:R0:W-:Y:S01]  /*18390*/  STG.E.U16 desc[UR10][R46.64], R55 ;  /* 0x000000372e007986 */ /* 0x0001e2000c10150a */
[----:B------:R-:W-:-:S02]  /*183a0*/  LEA R48, P1, R107, R41, 0x1 ;  /* 0x000000296b307211 */ /* 0x000fc400078208ff */
[-C--:B------:R-:W-:Y:S01]  /*183b0*/  LEA.HI.X.SX32 R59, R67, R42.reuse, 0x1, P0 ;  /* 0x0000002a433b7211 */ /* 0x080fe200000f0eff */
[C---:B------:R-:W-:Y:S01]  /*183c0*/  IMAD R67, R40.reuse, 0x4, R75 ;  /* 0x0000000428437824 */ /* 0x040fe200078e024b */
[-C--:B------:R-:W-:Y:S01]  /*183d0*/  LEA R54, P0, R85, R41.reuse, 0x1 ;  /* 0x0000002955367211 */ /* 0x080fe200078008ff */
[----:B------:R1:W-:Y:S01]  /*183e0*/  STG.E.U16 desc[UR10][R52.64], R49 ;  /* 0x0000003134007986 */ /* 0x0003e2000c10150a */
[-C--:B------:R-:W-:Y:S01]  /*183f0*/  LEA.HI.X.SX32 R189, R119, R42.reuse, 0x1, P2 ;  /* 0x0000002a77bd7211 */ /* 0x080fe200010f0eff */
[C---:B------:R-:W-:Y:S01]  /*18400*/  IMAD R121, R40.reuse, 0x4, R67 ;  /* 0x0000000428797824 */ /* 0x040fe200078e0243 */
[----:B------:R-:W-:Y:S02]  /*18410*/  LEA R194, P2, R61, R41, 0x1 ;  /* 0x000000293dc27211 */ /* 0x000fe400078408ff */
[----:B0-----:R-:W-:Y:S01]  /*18420*/  LEA.HI.X.SX32 R55, R85, R42, 0x1, P0 ;  /* 0x0000002a55377211 */ /* 0x001fe200000f0eff */
[----:B------:R-:W-:Y:S01]  /*18430*/  IMAD R85, R40, 0x4, R121 ;  /* 0x0000000428557824 */ /* 0x000fe200078e0279 */
[----:B------:R-:W-:-:S02]  /*18440*/  PRMT R47, R49, 0x7632, R47 ;  /* 0x00007632312f7816 */ /* 0x000fc4000000002f */
[-C--:B------:R-:W-:Y:S01]  /*18450*/  LEA R46, P0, R87, R41.reuse, 0x1 ;  /* 0x00000029572e7211 */ /* 0x080fe200078008ff */
[----:B------:R-:W-:Y:S01]  /*18460*/  IMAD R123, R40, 0x4, R85 ;  /* 0x00000004287b7824 */ /* 0x000fe200078e0255 */
[----:B-1----:R-:W-:Y:S01]  /*18470*/  PRMT R53, R50, 0x7632, R53 ;  /* 0x0000763232357816 */ /* 0x002fe20000000035 */
[----:B------:R0:W-:Y:S01]  /*18480*/  STG.E.U16 desc[UR10][R56.64], R47 ;  /* 0x0000002f38007986 */ /* 0x0001e2000c10150a */
[-C--:B------:R-:W-:Y:S02]  /*18490*/  LEA.HI.X.SX32 R49, R107, R42.reuse, 0x1, P1 ;  /* 0x0000002a6b317211 */ /* 0x080fe400008f0eff */
[-C--:B------:R-:W-:Y:S01]  /*184a0*/  LEA R228, P1, R81, R41.reuse, 0x1 ;  /* 0x0000002951e47211 */ /* 0x080fe200078208ff */
[----:B------:R1:W-:Y:S01]  /*184b0*/  STG.E.U16 desc[UR10][R58.64], R50 ;  /* 0x000000323a007986 */ /* 0x0003e2000c10150a */
[-C--:B------:R-:W-:Y:S02]  /*184c0*/  LEA.HI.X.SX32 R195, R61, R42.reuse, 0x1, P2 ;  /* 0x0000002a3dc37211 */ /* 0x080fe400010f0eff */
[----:B------:R-:W-:Y:S01]  /*184d0*/  LEA.HI.X.SX32 R229, R81, R42, 0x1, P1 ;  /* 0x0000002a51e57211 */ /* 0x000fe200008f0eff */
[----:B------:R2:W-:Y:S01]  /*184e0*/  STG.E.U16 desc[UR10][R54.64], R53 ;  /* 0x0000003536007986 */ /* 0x0005e2000c10150a */
[----:B------:R-:W-:-:S02]  /*184f0*/  LEA R234, P1, R83, R41, 0x1 ;  /* 0x0000002953ea7211 */ /* 0x000fc400078208ff */
[-C--:B------:R-:W-:Y:S01]  /*18500*/  LEA R200, P2, R121, R41.reuse, 0x1 ;  /* 0x0000002979c87211 */ /* 0x080fe200078408ff */
[C---:B0-----:R-:W-:Y:S01]  /*18510*/  IMAD R57, R40.reuse, 0x4, R123 ;  /* 0x0000000428397824 */ /* 0x041fe200078e027b */
[-C--:B------:R-:W-:Y:S02]  /*18520*/  LEA.HI.X.SX32 R47, R87, R42.reuse, 0x1, P0 ;  /* 0x0000002a572f7211 */ /* 0x080fe400000f0eff */
[-C--:B------:R-:W-:Y:S01]  /*18530*/  LEA R52, P0, R95, R41.reuse, 0x1 ;  /* 0x000000295f347211 */ /* 0x080fe200078008ff */
[C---:B-1----:R-:W-:Y:S01]  /*18540*/  IMAD R59, R40.reuse, 0x4, R57 ;  /* 0x00000004283b7824 */ /* 0x042fe200078e0239 */
[----:B------:R-:W-:Y:S01]  /*18550*/  PRMT R56, R51, 0x7632, R56 ;  /* 0x0000763233387816 */ /* 0x000fe20000000038 */
[----:B------:R0:W-:Y:S01]  /*18560*/  STG.E.U16 desc[UR10][R46.64], R51 ;  /* 0x000000332e007986 */ /* 0x0001e2000c10150a */
[-C--:B------:R-:W-:Y:S01]  /*18570*/  LEA.HI.X.SX32 R235, R83, R42.reuse, 0x1, P1 ;  /* 0x0000002a53eb7211 */ /* 0x080fe200008f0eff */
[C---:B--2---:R-:W-:Y:S01]  /*18580*/  IMAD R55, R40.reuse, 0x4, R59 ;  /* 0x0000000428377824 */ /* 0x044fe200078e023b */
[-C--:B------:R-:W-:Y:S01]  /*18590*/  LEA.HI.X.SX32 R53, R95, R42.reuse, 0x1, P0 ;  /* 0x0000002a5f357211 */ /* 0x080fe200000f0eff */
[----:B------:R1:W-:Y:S01]  /*185a0*/  STG.E.U16 desc[UR10][R48.64], R56 ;  /* 0x0000003830007986 */ /* 0x0003e2000c10150a */
[-C--:B------:R-:W-:Y:S01]  /*185b0*/  LEA R224, P0, R77, R41.reuse, 0x1 ;  /* 0x000000294de07211 */ /* 0x080fe200078008ff */
[C---:B------:R-:W-:Y:S01]  /*185c0*/  IMAD R87, R40.reuse, 0x4, R55 ;  /* 0x0000000428577824 */ /* 0x040fe200078e0237 */
[-C--:B------:R-:W-:Y:S01]  /*185d0*/  LEA R162, P1, R69, R41.reuse, 0x1 ;  /* 0x0000002945a27211 */ /* 0x080fe200078208ff */
[----:B------:R2:W-:Y:S01]  /*185e0*/  STG.E.U16 desc[UR10][R52.64], R36 ;  /* 0x0000002434007986 */ /* 0x0005e2000c10150a */
[----:B------:R-:W-:Y:S01]  /*185f0*/  LEA.HI.X.SX32 R225, R77, R42, 0x1, P0 ;  /* 0x0000002a4de17211 */ /* 0x000fe200000f0eff */
[----:B------:R-:W-:Y:S01]  /*18600*/  IMAD R77, R40, 0x4, R87 ;  /* 0x00000004284d7824 */ /* 0x000fe200078e0257 */
[----:B------:R-:W-:-:S02]  /*18610*/  LEA R226, P0, R109, R41, 0x1 ;  /* 0x000000296de27211 */ /* 0x000fc400078008ff */
[-C--:B------:R-:W-:Y:S01]  /*18620*/  LEA.HI.X.SX32 R163, R69, R42.reuse, 0x1, P1 ;  /* 0x0000002a45a37211 */ /* 0x080fe200008f0eff */
[C---:B0-----:R-:W-:Y:S01]  /*18630*/  IMAD R47, R40.reuse, 0x4, R77 ;  /* 0x00000004282f7824 */ /* 0x041fe200078e024d */
[-C--:B------:R-:W-:Y:S01]  /*18640*/  LEA.HI.X.SX32 R227, R109, R42.reuse, 0x1, P0 ;  /* 0x0000002a6de37211 */ /* 0x080fe200000f0eff */
[----:B------:R0:W-:Y:S01]  /*18650*/  STG.E.U16 desc[UR10][R224.64], R236 ;  /* 0x000000ece0007986 */ /* 0x0001e2000c10150a */
[-C--:B------:R-:W-:Y:S01]  /*18660*/  LEA R232, P0, R111, R41.reuse, 0x1 ;  /* 0x000000296fe87211 */ /* 0x080fe200078008ff */
[C---:B------:R-:W-:Y:S01]  /*18670*/  IMAD R43, R40.reuse, 0x4, R47 ;  /* 0x00000004282b7824 */ /* 0x040fe200078e022f */
[-C--:B------:R-:W-:Y:S01]  /*18680*/  LEA R168, P1, R89, R41.reuse, 0x1 ;  /* 0x0000002959a87211 */ /* 0x080fe200078208ff */
[----:B------:R3:W-:Y:S01]  /*18690*/  STG.E.U16 desc[UR10][R226.64], R37 ;  /* 0x00000025e2007986 */ /* 0x0007e2000c10150a */
[----:B------:R-:W-:Y:S01]  /*186a0*/  LEA.HI.X.SX32 R233, R111, R42, 0x1, P0 ;  /* 0x0000002a6fe97211 */ /* 0x000fe200000f0eff */
[----:B-1----:R-:W-:Y:S01]  /*186b0*/  IMAD R49, R40, 0x4, R43 ;  /* 0x0000000428317824 */ /* 0x002fe200078e022b */
[----:B------:R-:W-:-:S02]  /*186c0*/  LEA R160, P0, R113, R41, 0x1 ;  /* 0x0000002971a07211 */ /* 0x000fc400078008ff */
[-C--:B------:R-:W-:Y:S01]  /*186d0*/  LEA.HI.X.SX32 R169, R89, R42.reuse, 0x1, P1 ;  /* 0x0000002a59a97211 */ /* 0x080fe200008f0eff */
[C---:B------:R-:W-:Y:S01]  /*186e0*/  IMAD R51, R40.reuse, 0x4, R49 ;  /* 0x0000000428337824 */ /* 0x040fe200078e0231 */
[-C--:B------:R-:W-:Y:S02]  /*186f0*/  LEA.HI.X.SX32 R161, R113, R42.reuse, 0x1, P0 ;  /* 0x0000002a71a17211 */ /* 0x080fe400000f0eff */
[-C--:B------:R-:W-:Y:S01]  /*18700*/  LEA R166, P0, R63, R41.reuse, 0x1 ;  /* 0x000000293fa67211 */ /* 0x080fe200078008ff */
[C---:B--2---:R-:W-:Y:S01]  /*18710*/  IMAD R53, R40.reuse, 0x4, R51 ;  /* 0x0000000428357824 */ /* 0x044fe200078e0233 */
[----:B------:R-:W-:Y:S02]  /*18720*/  LEA R174, P1, R65, R41, 0x1 ;  /* 0x0000002941ae7211 */ /* 0x000fe400078208ff */
[-C--:B------:R-:W-:Y:S01]  /*18730*/  LEA.HI.X.SX32 R167, R63, R42.reuse, 0x1, P0 ;  /* 0x0000002a3fa77211 */ /* 0x080fe200000f0eff */
[----:B------:R-:W-:Y:S01]  /*18740*/  IMAD R69, R40, 0x4, R53 ;  /* 0x0000000428457824 */ /* 0x000fe200078e0235 */
[----:B------:R-:W-:-:S02]  /*18750*/  LEA.HI.X.SX32 R175, R65, R42, 0x1, P1 ;  /* 0x0000002a41af7211 */ /* 0x000fc400008f0eff */
[-C--:B------:R-:W-:Y:S01]  /*18760*/  LEA R172, P0, R91, R41.reuse, 0x1 ;  /* 0x000000295bac7211 */ /* 0x080fe200078008ff */
[C---:B------:R-:W-:Y:S01]  /*18770*/  IMAD R71, R40.reuse, 0x4, R69 ;  /* 0x0000000428477824 */ /* 0x040fe200078e0245 */
[-C--:B------:R-:W-:Y:S02]  /*18780*/  LEA R180, P1, R117, R41.reuse, 0x1 ;  /* 0x0000002975b47211 */ /* 0x080fe400078208ff */
[-C--:B------:R-:W-:Y:S01]  /*18790*/  LEA.HI.X.SX32 R173, R91, R42.reuse, 0x1, P0 ;  /* 0x0000002a5bad7211 */ /* 0x080fe200000f0eff */
[C---:B------:R-:W-:Y:S01]  /*187a0*/  IMAD R63, R40.reuse, 0x4, R71 ;  /* 0x00000004283f7824 */ /* 0x040fe200078e0247 */
[-C--:B------:R-:W-:Y:S02]  /*187b0*/  LEA R178, P0, R97, R41.reuse, 0x1 ;  /* 0x0000002961b27211 */ /* 0x080fe400078008ff */
[----:B------:R-:W-:Y:S01]  /*187c0*/  LEA.HI.X.SX32 R181, R117, R42, 0x1, P1 ;  /* 0x0000002a75b57211 */ /* 0x000fe200008f0eff */
[----:B------:R-:W-:Y:S01]  /*187d0*/  IMAD R73, R40, 0x4, R63 ;  /* 0x0000000428497824 */ /* 0x000fe200078e023f */
[----:B------:R-:W-:-:S02]  /*187e0*/  LEA R186, P1, R101, R41, 0x1 ;  /* 0x0000002965ba7211 */ /* 0x000fc400078208ff */
[-C--:B------:R-:W-:Y:S01]  /*187f0*/  LEA.HI.X.SX32 R179, R97, R42.reuse, 0x1, P0 ;  /* 0x0000002a61b37211 */ /* 0x080fe200000f0eff */
        /* <DEDUP_REMOVED lines=10> */
[-C--:B------:R-:W-:Y:S02]  /*188a0*/  LEA.HI.X.SX32 R191, R105, R42.reuse, 0x1, P0 ;  /* 0x0000002a69bf7211 */ /* 0x080fe400000f0eff */
[-C--:B------:R-:W-:Y:S01]  /*188b0*/  LEA R196, P0, R75, R41.reuse, 0x1 ;  /* 0x000000294bc47211 */ /* 0x080fe200078008ff */
[C---:B------:R-:W-:Y:S01]  /*188c0*/  IMAD R91, R40.reuse, 0x4, R89 ;  /* 0x00000004285b7824 */ /* 0x040fe200078e0259 */
[-C--:B------:R-:W-:Y:S02]  /*188d0*/  LEA.HI.X.SX32 R201, R121, R42.reuse, 0x1, P2 ;  /* 0x0000002a79c97211 */ /* 0x080fe400010f0eff */
[----:B------:R-:W-:Y:S01]  /*188e0*/  LEA.HI.X.SX32 R197, R75, R42, 0x1, P0 ;  /* 0x0000002a4bc57211 */ /* 0x000fe200000f0eff */
[----:B------:R-:W-:Y:S01]  /*188f0*/  IMAD R93, R40, 0x4, R91 ;  /* 0x00000004285d7824 */ /* 0x000fe200078e025b */
[----:B------:R-:W-:-:S02]  /*18900*/  LEA R202, P0, R85, R41, 0x1 ;  /* 0x0000002955ca7211 */ /* 0x000fc400078008ff */
[-C--:B------:R-:W-:Y:S01]  /*18910*/  LEA R206, P2, R57, R41.reuse, 0x1 ;  /* 0x0000002939ce7211 */ /* 0x080fe200078408ff */
[C---:B------:R-:W-:Y:S01]  /*18920*/  IMAD R79, R40.reuse, 0x4, R93 ;  /* 0x00000004284f7824 */ /* 0x040fe200078e025d */
[-C--:B------:R-:W-:Y:S02]  /*18930*/  LEA.HI.X.SX32 R203, R85, R42.reuse, 0x1, P0 ;  /* 0x0000002a55cb7211 */ /* 0x080fe400000f0eff */
[-C--:B------:R-:W-:Y:S01]  /*18940*/  LEA.HI.X.SX32 R207, R57, R42.reuse, 0x1, P2 ;  /* 0x0000002a39cf7211 */ /* 0x080fe200010f0eff */
[C---:B------:R-:W-:Y:S01]  /*18950*/  IMAD R95, R40.reuse, 0x4, R79 ;  /* 0x00000004285f7824 */ /* 0x040fe200078e024f */
[-C--:B------:R-:W-:Y:S02]  /*18960*/  LEA R212, P2, R87, R41.reuse, 0x1 ;  /* 0x0000002957d47211 */ /* 0x080fe400078408ff */
[----:B------:R-:W-:Y:S01]  /*18970*/  LEA R198, P1, R67, R41, 0x1 ;  /* 0x0000002943c67211 */ /* 0x000fe200078208ff */
[----:B------:R-:W-:Y:S01]  /*18980*/  IMAD R75, R40, 0x4, R95 ;  /* 0x00000004284b7824 */ /* 0x000fe200078e025f */
[----:B------:R-:W-:-:S02]  /*18990*/  LEA.HI.X.SX32 R213, R87, R42, 0x1, P2 ;  /* 0x0000002a57d57211 */ /* 0x000fc400010f0eff */
        /* <DEDUP_REMOVED lines=12> */
[-C--:B------:R-:W-:Y:S01]  /*18a60*/  LEA R214, P0, R77, R41.reuse, 0x1 ;  /* 0x000000294dd67211 */ /* 0x080fe200078008ff */
[C---:B------:R-:W-:Y:S01]  /*18a70*/  IMAD R101, R40.reuse, 0x4, R87 ;  /* 0x0000000428657824 */ /* 0x040fe200078e0257 */
[-C--:B------:R-:W-:Y:S02]  /*18a80*/  LEA.HI.X.SX32 R211, R55, R42.reuse, 0x1, P1 ;  /* 0x0000002a37d37211 */ /* 0x080fe400008f0eff */
        /* <DEDUP_REMOVED lines=8> */
[----:B------:R-:W-:Y:S02]  /*18b10*/  LEA.HI.X.SX32 R221, R49, R42, 0x1, P0 ;  /* 0x0000002a31dd7211 */ /* 0x000fe400000f0eff */
[-C--:B------:R-:W-:Y:S01]  /*18b20*/  LEA R50, P0, R69, R41.reuse, 0x1 ;  /* 0x0000002945327211 */ /* 0x080fe200078008ff */
[----:B------:R-:W-:Y:S01]  /*18b30*/  IMAD R107, R40, 0x4, R105 ;  /* 0x00000004286b7824 */ /* 0x000fe200078e0269 */
[----:B------:R-:W-:-:S02]  /*18b40*/  LEA R48, P2, R53, R41, 0x1 ;  /* 0x0000002935307211 */ /* 0x000fc400078408ff */
[-C--:B------:R-:W-:Y:S02]  /*18b50*/  LEA.HI.X.SX32 R47, R51, R42.reuse, 0x1, P1 ;  /* 0x0000002a332f7211 */ /* 0x080fe400008f0eff */
[C---:B------:R-:W-:Y:S02]  /*18b60*/  LEA R109, R40.reuse, R107, 0x2 ;  /* 0x0000006b286d7211 */ /* 0x040fe400078e10ff */
[-C--:B------:R-:W-:Y:S02]  /*18b70*/  LEA R52, P1, R71, R41.reuse, 0x1 ;  /* 0x0000002947347211 */ /* 0x080fe400078208ff */
[-C--:B------:R-:W-:Y:S01]  /*18b80*/  LEA.HI.X.SX32 R51, R69, R42.reuse, 0x1, P0 ;  /* 0x0000002a45337211 */ /* 0x080fe200000f0eff */
[C---:B------:R-:W-:Y:S01]  /*18b90*/  IMAD R111, R40.reuse, 0x4, R109 ;  /* 0x00000004286f7824 */ /* 0x040fe200078e026d */
        /* <DEDUP_REMOVED lines=27> */
[-C--:B------:R-:W-:Y:S02]  /*18d50*/  LEA R76, P1, R97, R41.reuse, 0x1 ;  /* 0x00000029614c7211 */ /* 0x080fe400078208ff */
[----:B------:R-:W-:Y:S01]  /*18d60*/  LEA.HI.X.SX32 R75, R75, R42, 0x1, P0 ;  /* 0x0000002a4b4b7211 */ /* 0x000fe200000f0eff */
[----:B------:R-:W-:Y:S01]  /*18d70*/  IMAD R131, R40, 0x4, R129 ;  /* 0x0000000428837824 */ /* 0x000fe200078e0281 */
[----:B------:R-:W-:-:S02]  /*18d80*/  LEA R80, P0, R99, R41, 0x1 ;  /* 0x0000002963507211 */ /* 0x000fc400078008ff */
[-C--:B------:R-:W-:Y:S02]  /*18d90*/  LEA.HI.X.SX32 R61, R81, R42.reuse, 0x1, P2 ;  /* 0x0000002a513d7211 */ /* 0x080fe400010f0eff */
[-C--:B------:R-:W-:Y:S02]  /*18da0*/  LEA.HI.X.SX32 R77, R97, R42.reuse, 0x1, P1 ;  /* 0x0000002a614d7211 */ /* 0x080fe400008f0eff */
[-C--:B------:R-:W-:Y:S02]  /*18db0*/  LEA R82, P1, R87, R41.reuse, 0x1 ;  /* 0x0000002957527211 */ /* 0x080fe400078208ff */
[-C--:B------:R-:W-:Y:S02]  /*18dc0*/  LEA.HI.X.SX32 R81, R99, R42.reuse, 0x1, P0 ;  /* 0x0000002a63517211 */ /* 0x080fe400000f0eff */
[----:B------:R-:W-:Y:S02]  /*18dd0*/  LEA R86, P0, R43, R41, 0x1 ;  /* 0x000000292b567211 */ /* 0x000fe400078008ff */
[----:B------:R-:W-:-:S02]  /*18de0*/  LEA.HI.X.SX32 R83, R87, R42, 0x1, P1 ;  /* 0x0000002a57537211 */ /* 0x000fc400008f0eff */
[-C--:B------:R-:W-:Y:S02]  /*18df0*/  LEA R66, P2, R91, R41.reuse, 0x1 ;  /* 0x000000295b427211 */ /* 0x080fe400078408ff */
[-C--:B------:R-:W-:Y:S01]  /*18e00*/  LEA.HI.X.SX32 R87, R43, R42.reuse, 0x1, P0 ;  /* 0x0000002a2b577211 */ /* 0x080fe200000f0eff */
        /* <DEDUP_REMOVED lines=23> */
[----:B------:R-:W-:Y:S01]  /*18f80*/  LEA R96, P2, R111, R41, 0x1 ;  /* 0x000000296f607211 */ /* 0x000fe200078408ff */
[----:B------:R-:W-:Y:S01]  /*18f90*/  IMAD R147, R40, 0x4, R145 ;  /* 0x0000000428937824 */ /* 0x000fe200078e0291 */
[----:B------:R-:W-:-:S02]  /*18fa0*/  LEA.HI.X.SX32 R101, R115, R42, 0x1, P1 ;  /* 0x0000002a73657211 */ /* 0x000fc400008f0eff */
[-C--:B------:R-:W-:Y:S01]  /*18fb0*/  LEA R106, P1, R121, R41.reuse, 0x1 ;  /* 0x00000029796a7211 */ /* 0x080fe200078208ff */
[----:B------:R-:W-:Y:S01]  /*18fc0*/  IMAD R149, R40, 0x4, R147 ;  /* 0x0000000428957824 */ /* 0x000fe200078e0293 */
[-C--:B------:R-:W-:Y:S02]  /*18fd0*/  LEA.HI.X.SX32 R93, R107, R42.reuse, 0x1, P0 ;  /* 0x0000002a6b5d7211 */ /* 0x080fe400000f0eff */
[-C--:B------:R-:W-:Y:S02]  /*18fe0*/  LEA.HI.X.SX32 R97, R111, R42.reuse, 0x1, P2 ;  /* 0x0000002a6f617211 */ /* 0x080fe400010f0eff */
[-C--:B------:R-:W-:Y:S02]  /*18ff0*/  LEA R98, P0, R113, R41.reuse, 0x1 ;  /* 0x0000002971627211 */ /* 0x080fe400078008ff */
[----:B------:R-:W-:Y:S02]  /*19000*/  LEA R102, P2, R117, R41, 0x1 ;  /* 0x0000002975667211 */ /* 0x000fe400078408ff */
[----:B------:R-:W-:-:S02]  /*19010*/  LEA.HI.X.SX32 R107, R121, R42, 0x1, P1 ;  /* 0x0000002a796b7211 */ /* 0x000fc400008f0eff */
[-C--:B------:R-:W-:Y:S02]  /*19020*/  LEA R112, P1, R127, R41.reuse, 0x1 ;  /* 0x000000297f707211 */ /* 0x080fe400078208ff */
        /* <DEDUP_REMOVED lines=25> */
[----:B------:R-:W-:Y:S01]  /*191c0*/  IMAD R223, R40, 0x4, R157 ;  /* 0x0000000428df7824 */ /* 0x000fe200078e029d */
[----:B------:R-:W-:Y:S02]  /*191d0*/  LEA.HI.X.SX32 R117, R131, R42, 0x1, P0 ;  /* 0x0000002a83757211 */ /* 0x000fe400000f0eff */
[-C--:B------:R-:W-:Y:S02]  /*191e0*/  LEA R138, P2, R43, R41.reuse, 0x1 ;  /* 0x000000292b8a7211 */ /* 0x080fe400078408ff */
[----:B------:R-:W-:-:S02]  /*191f0*/  LEA R122, P0, R135, R41, 0x1 ;  /* 0x00000029877a7211 */ /* 0x000fc400078008ff */
[-C--:B------:R-:W-:Y:S02]  /*19200*/  LEA R124, P1, R137, R41.reuse, 0x1 ;  /* 0x00000029897c7211 */ /* 0x080fe400078208ff */
[-C--:B------:R-:W-:Y:S01]  /*19210*/  LEA.HI.X.SX32 R139, R43, R42.reuse, 0x1, P2 ;  /* 0x0000002a2b8b7211 */ /* 0x080fe200010f0eff */
[C---:B------:R-:W-:Y:S01]  /*19220*/  IMAD R43, R40.reuse, 0x4, R223 ;  /* 0x00000004282b7824 */ /* 0x040fe200078e02df */
[-C--:B------:R-:W-:Y:S02]  /*19230*/  LEA.HI.X.SX32 R123, R135, R42.reuse, 0x1, P0 ;  /* 0x0000002a877b7211 */ /* 0x080fe400000f0eff */
[----:B------:R-:W-:Y:S01]  /*19240*/  LEA.HI.X.SX32 R125, R137, R42, 0x1, P1 ;  /* 0x0000002a897d7211 */ /* 0x000fe200008f0eff */
[----:B------:R-:W-:Y:S01]  /*19250*/  IMAD R237, R40, 0x4, R43 ;  /* 0x0000000428ed7824 */ /* 0x000fe200078e022b */
[-C--:B------:R-:W-:Y:S02]  /*19260*/  LEA R128, P0, R141, R41.reuse, 0x1 ;  /* 0x000000298d807211 */ /* 0x080fe400078008ff */
[----:B------:R-:W-:-:S02]  /*19270*/  LEA R130, P1, R143, R41, 0x1 ;  /* 0x000000298f827211 */ /* 0x000fc400078208ff */
[-C--:B------:R-:W-:Y:S02]  /*19280*/  LEA R144, P2, R155, R41.reuse, 0x1 ;  /* 0x000000299b907211 */ /* 0x080fe400078408ff */
[-C--:B------:R-:W-:Y:S02]  /*19290*/  LEA.HI.X.SX32 R129, R141, R42.reuse, 0x1, P0 ;  /* 0x0000002a8d817211 */ /* 0x080fe400000f0eff */
[-C--:B------:R-:W-:Y:S02]  /*192a0*/  LEA.HI.X.SX32 R131, R143, R42.reuse, 0x1, P1 ;  /* 0x0000002a8f837211 */ /* 0x080fe400008f0eff */
[-C--:B------:R-:W-:Y:S02]  /*192b0*/  LEA R134, P0, R147, R41.reuse, 0x1 ;  /* 0x0000002993867211 */ /* 0x080fe400078008ff */
[----:B------:R-:W-:Y:S02]  /*192c0*/  LEA R136, P1, R149, R41, 0x1 ;  /* 0x0000002995887211 */ /* 0x000fe400078208ff */
[-C--:B------:R-:W-:Y:S01]  /*192d0*/  LEA.HI.X.SX32 R145, R155, R42.reuse, 0x1, P2 ;  /* 0x0000002a9b917211 */ /* 0x080fe200010f0eff */
[----:B------:R-:W-:Y:S01]  /*192e0*/  IMAD R155, R40, 0x4, R237 ;  /* 0x00000004289b7824 */ /* 0x000fe200078e02ed */
[----:B------:R-:W-:-:S02]  /*192f0*/  LEA.HI.X.SX32 R135, R147, R42, 0x1, P0 ;  /* 0x0000002a93877211 */ /* 0x000fc400000f0eff */
[-C--:B------:R-:W-:Y:S01]  /*19300*/  LEA.HI.X.SX32 R137, R149, R42.reuse, 0x1, P1 ;  /* 0x0000002a95897211 */ /* 0x080fe200008f0eff */
[C---:B------:R-:W-:Y:S01]  /*19310*/  IMAD R239, R40.reuse, 0x4, R155 ;  /* 0x0000000428ef7824 */ /* 0x040fe200078e029b */
[-C--:B------:R-:W-:Y:S02]  /*19320*/  LEA R140, P0, R151, R41.reuse, 0x1 ;  /* 0x00000029978c7211 */ /* 0x080fe400078008ff */
[-C--:B------:R-:W-:Y:S01]  /*19330*/  LEA R142, P1, R153, R41.reuse, 0x1 ;  /* 0x00000029998e7211 */ /* 0x080fe200078208ff */
[----:B------:R-:W-:Y:S01]  /*19340*/  IMAD R40, R40, 0x4, R239 ;  /* 0x0000000428287824 */ /* 0x000fe200078e02ef */
[-C--:B------:R-:W-:Y:S02]  /*19350*/  LEA.HI.X.SX32 R141, R151, R42.reuse, 0x1, P0 ;  /* 0x0000002a978d7211 */ /* 0x080fe400000f0eff */
[----:B------:R-:W-:Y:S02]  /*19360*/  LEA.HI.X.SX32 R143, R153, R42, 0x1, P1 ;  /* 0x0000002a998f7211 */ /* 0x000fe400008f0eff */
[----:B------:R-:W-:-:S02]  /*19370*/  LEA R146, P0, R157, R41, 0x1 ;  /* 0x000000299d927211 */ /* 0x000fc400078008ff */
[-C--:B------:R-:W-:Y:S02]  /*19380*/  LEA R148, P1, R223, R41.reuse, 0x1 ;  /* 0x00000029df947211 */ /* 0x080fe400078208ff */
[-C--:B------:R-:W-:Y:S02]  /*19390*/  LEA R150, P2, R43, R41.reuse, 0x1 ;  /* 0x000000292b967211 */ /* 0x080fe400078408ff */
[-C--:B------:R-:W-:Y:S02]  /*193a0*/  LEA.HI.X.SX32 R147, R157, R42.reuse, 0x1, P0 ;  /* 0x0000002a9d937211 */ /* 0x080fe400000f0eff */
[-C--:B------:R-:W-:Y:S02]  /*193b0*/  LEA.HI.X.SX32 R149, R223, R42.reuse, 0x1, P1 ;  /* 0x0000002adf957211 */ /* 0x080fe400008f0eff */
[----:B------:R-:W-:Y:S02]  /*193c0*/  LEA.HI.X.SX32 R151, R43, R42, 0x1, P2 ;  /* 0x0000002a2b977211 */ /* 0x000fe400010f0eff */
[----:B------:R-:W-:-:S02]  /*193d0*/  LEA R152, P0, R237, R41, 0x1 ;  /* 0x00000029ed987211 */ /* 0x000fc400078008ff */
[-C--:B------:R-:W-:Y:S02]  /*193e0*/  LEA R154, P1, R155, R41.reuse, 0x1 ;  /* 0x000000299b9a7211 */ /* 0x080fe400078208ff */
[-C--:B------:R-:W-:Y:S02]  /*193f0*/  LEA R156, P2, R239, R41.reuse, 0x1 ;  /* 0x00000029ef9c7211 */ /* 0x080fe400078408ff */
[----:B------:R-:W-:Y:S02]  /*19400*/  LEA R222, P3, R40, R41, 0x1 ;  /* 0x0000002928de7211 */ /* 0x000fe400078608ff */
[-C--:B------:R-:W-:Y:S02]  /*19410*/  LEA.HI.X.SX32 R153, R237, R42.reuse, 0x1, P0 ;  /* 0x0000002aed997211 */ /* 0x080fe400000f0eff */
[-C--:B------:R-:W-:Y:S02]  /*19420*/  LEA.HI.X.SX32 R155, R155, R42.reuse, 0x1, P1 ;  /* 0x0000002a9b9b7211 */ /* 0x080fe400008f0eff */
[----:B------:R-:W-:-:S02]  /*19430*/  LEA.HI.X.SX32 R157, R239, R42, 0x1, P2 ;  /* 0x0000002aef9d7211 */ /* 0x000fc400010f0eff */
[----:B------:R-:W-:Y:S02]  /*19440*/  LEA.HI.X.SX32 R223, R40, R42, 0x1, P3 ;  /* 0x0000002a28df7211 */ /* 0x000fe400018f0eff */
[----:B------:R-:W1:Y:S01]  /*19450*/  LDS.128 R40, [R44+0x1000] ;  /* 0x001000002c287984 */ /* 0x000e620000000c00 */
[----:B------:R-:W-:Y:S02]  /*19460*/  PRMT R36, R37, 0x7632, R36 ;  /* 0x0000763225247816 */ /* 0x000fe40000000024 */
[----:B0-----:R-:W-:Y:S02]  /*19470*/  PRMT R225, R38, 0x7632, R225 ;  /* 0x0000763226e17816 */ /* 0x001fe400000000e1 */
[----:B---3--:R-:W-:Y:S01]  /*19480*/  PRMT R227, R39, 0x7632, R227 ;  /* 0x0000763227e37816 */ /* 0x008fe200000000e3 */
[----:B------:R0:W-:Y:S01]  /*19490*/  STG.E.U16 desc[UR10][R228.64], R36 ;  /* 0x00000024e4007986 */ /* 0x0001e2000c10150a */
[----:B------:R-:W-:Y:S02]  /*194a0*/  PRMT R37, R33, 0x7632, R37 ;  /* 0x0000763221257816 */ /* 0x000fe40000000025 */
[----:B------:R-:W-:Y:S01]  /*194b0*/  ISETP.GE.U32.AND P0, PT, R3, 0x40, PT ;  /* 0x000000400300780c */ /* 0x000fe20003f06070 */
[----:B------:R2:W-:Y:S04]  /*194c0*/  STG.E.U16 desc[UR10][R230.64], R38 ;  /* 0x00000026e6007986 */ /* 0x0005e8000c10150a */
[----:B------:R-:W-:Y:S01]  /*194d0*/  STG.E.U16 desc[UR10][R232.64], R225 ;  /* 0x000000e1e8007986 */ /* 0x000fe2000c10150a */
[----:B0-----:R-:W-:-:S03]  /*194e0*/  PRMT R229, R32, 0x7632, R229 ;  /* 0x0000763220e57816 */ /* 0x001fc600000000e5 */
[----:B------:R0:W-:Y:S01]  /*194f0*/  STG.E.U16 desc[UR10][R234.64], R39 ;  /* 0x00000027ea007986 */ /* 0x0001e2000c10150a */
[----:B------:R-:W-:Y:S02]  /*19500*/  PRMT R36, R34, 0x7632, R36 ;  /* 0x0000763222247816 */ /* 0x000fe40000000024 */
[----:B--2---:R-:W-:Y:S01]  /*19510*/  PRMT R38, R35, 0x7632, R38 ;  /* 0x0000763223267816 */ /* 0x004fe20000000026 */
[----:B------:R-:W-:Y:S04]  /*19520*/  STG.E.U16 desc[UR10][R158.64], R227 ;  /* 0x000000e39e007986 */ /* 0x000fe8000c10150a */
[----:B------:R2:W-:Y:S04]  /*19530*/  STG.E.U16 desc[UR10][R160.64], R32 ;  /* 0x00000020a0007986 */ /* 0x0005e8000c10150a */
[----:B------:R-:W-:Y:S01]  /*19540*/  STG.E.U16 desc[UR10][R162.64], R229 ;  /* 0x000000e5a2007986 */ /* 0x000fe2000c10150a */
[----:B0-----:R-:W-:-:S03]  /*19550*/  PRMT R39, R28, 0x7632, R39 ;  /* 0x000076321c277816 */ /* 0x001fc60000000027 */
[----:B------:R0:W-:Y:S04]  /*19560*/  STG.E.U16 desc[UR10][R164.64], R33 ;  /* 0x00000021a4007986 */ /* 0x0001e8000c10150a */
[----:B------:R3:W-:Y:S01]  /*19570*/  STG.E.U16 desc[UR10][R166.64], R37 ;  /* 0x00000025a6007986 */ /* 0x0007e2000c10150a */
[----:B--2---:R-:W-:-:S03]  /*19580*/  PRMT R32, R29, 0x7632, R32 ;  /* 0x000076321d207816 */ /* 0x004fc60000000020 */
[----:B------:R2:W-:Y:S04]  /*19590*/  STG.E.U16 desc[UR10][R168.64], R34 ;  /* 0x00000022a8007986 */ /* 0x0005e8000c10150a */
[----:B------:R4:W-:Y:S01]  /*195a0*/  STG.E.U16 desc[UR10][R170.64], R36 ;  /* 0x00000024aa007986 */ /* 0x0009e2000c10150a */
[----:B0-----:R-:W-:-:S03]  /*195b0*/  PRMT R33, R30, 0x7632, R33 ;  /* 0x000076321e217816 */ /* 0x001fc60000000021 */
[----:B------:R1:W-:Y:S01]  /*195c0*/  STG.E.U16 desc[UR10][R172.64], R35 ;  /* 0x00000023ac007986 */ /* 0x0003e2000c10150a */
[----:B---3--:R-:W-:-:S03]  /*195d0*/  PRMT R37, R18, 0x7632, R37 ;  /* 0x0000763212257816 */ /* 0x008fc60000000025 */
[----:B------:R-:W-:Y:S01]  /*195e0*/  STG.E.U16 desc[UR10][R174.64], R38 ;  /* 0x00000026ae007986 */ /* 0x000fe2000c10150a */
[----:B--2---:R-:W-:-:S03]  /*195f0*/  PRMT R34, R31, 0x7632, R34 ;  /* 0x000076321f227816 */ /* 0x004fc60000000022 */
[----:B------:R0:W-:Y:S01]  /*19600*/  STG.E.U16 desc[UR10][R176.64], R28 ;  /* 0x0000001cb0007986 */ /* 0x0001e2000c10150a */
[----:B----4-:R-:W-:-:S03]  /*19610*/  PRMT R36, R20, 0x7632, R36 ;  /* 0x0000763214247816 */ /* 0x010fc60000000024 */
[----:B------:R2:W-:Y:S01]  /*19620*/  STG.E.U16 desc[UR10][R178.64], R39 ;  /* 0x00000027b2007986 */ /* 0x0005e2000c10150a */
[----:B-1----:R-:W-:-:S03]  /*19630*/  PRMT R35, R40, 0x7632, R35 ;  /* 0x0000763228237816 */ /* 0x002fc60000000023 */
[----:B------:R1:W-:Y:S04]  /*19640*/  STG.E.U16 desc[UR10][R180.64], R29 ;  /* 0x0000001db4007986 */ /* 0x0003e8000c10150a */
[----:B------:R3:W-:Y:S01]  /*19650*/  STG.E.U16 desc[UR10][R182.64], R32 ;  /* 0x00000020b6007986 */ /* 0x0007e2000c10150a */
[----:B0-----:R-:W-:-:S03]  /*19660*/  PRMT R28, R41, 0x7632, R28 ;  /* 0x00007632291c7816 */ /* 0x001fc6000000001c */
[----:B------:R0:W-:Y:S01]  /*19670*/  STG.E.U16 desc[UR10][R184.64], R30 ;  /* 0x0000001eb8007986 */ /* 0x0001e2000c10150a */
[----:B--2---:R-:W-:-:S03]  /*19680*/  PRMT R39, R19, 0x7632, R39 ;  /* 0x0000763213277816 */ /* 0x004fc60000000027 */
[----:B------:R2:W-:Y:S01]  /*19690*/  STG.E.U16 desc[UR10][R186.64], R33 ;  /* 0x00000021ba007986 */ /* 0x0005e2000c10150a */
[----:B-1----:R-:W-:-:S03]  /*196a0*/  PRMT R29, R42, 0x7632, R29 ;  /* 0x000076322a1d7816 */ /* 0x002fc6000000001d */
[----:B------:R-:W-:Y:S01]  /*196b0*/  STG.E.U16 desc[UR10][R188.64], R31 ;  /* 0x0000001fbc007986 */ /* 0x000fe2000c10150a */
[----:B---3--:R-:W-:-:S03]  /*196c0*/  PRMT R32, R24, 0x7632, R32 ;  /* 0x0000763218207816 */ /* 0x008fc60000000020 */
[----:B------:R1:W-:Y:S01]  /*196d0*/  STG.E.U16 desc[UR10][R190.64], R34 ;  /* 0x00000022be007986 */ /* 0x0003e2000c10150a */
[----:B0-----:R-:W-:-:S03]  /*196e0*/  PRMT R30, R43, 0x7632, R30 ;  /* 0x000076322b1e7816 */ /* 0x001fc6000000001e */
[----:B------:R-:W-:Y:S01]  /*196f0*/  STG.E.U16 desc[UR10][R192.64], R40 ;  /* 0x00000028c0007986 */ /* 0x000fe2000c10150a */
[----:B--2---:R-:W-:-:S03]  /*19700*/  PRMT R33, R25, 0x7632, R33 ;  /* 0x0000763219217816 */ /* 0x004fc60000000021 */
[----:B------:R0:W-:Y:S04]  /*19710*/  STG.E.U16 desc[UR10][R194.64], R35 ;  /* 0x00000023c2007986 */ /* 0x0001e8000c10150a */
[----:B------:R-:W-:Y:S01]  /*19720*/  STG.E.U16 desc[UR10][R196.64], R41 ;  /* 0x00000029c4007986 */ /* 0x000fe2000c10150a */
[----:B-1----:R-:W-:-:S03]  /*19730*/  PRMT R34, R26, 0x7632, R34 ;  /* 0x000076321a227816 */ /* 0x002fc60000000022 */
[----:B------:R-:W-:Y:S04]  /*19740*/  STG.E.U16 desc[UR10][R198.64], R28 ;  /* 0x0000001cc6007986 */ /* 0x000fe8000c10150a */
[----:B------:R-:W-:Y:S01]  /*19750*/  STG.E.U16 desc[UR10][R200.64], R42 ;  /* 0x0000002ac8007986 */ /* 0x000fe2000c10150a */
[----:B0-----:R-:W-:-:S03]  /*19760*/  PRMT R35, R27, 0x7632, R35 ;  /* 0x000076321b237816 */ /* 0x001fc60000000023 */
[----:B------:R-:W-:Y:S04]  /*19770*/  STG.E.U16 desc[UR10][R202.64], R29 ;  /* 0x0000001dca007986 */ /* 0x000fe8000c10150a */
[----:B------:R-:W-:Y:S04]  /*19780*/  STG.E.U16 desc[UR10][R204.64], R43 ;  /* 0x0000002bcc007986 */ /* 0x000fe8000c10150a */
[----:B------:R-:W-:Y:S04]  /*19790*/  STG.E.U16 desc[UR10][R206.64], R30 ;  /* 0x0000001ece007986 */ /* 0x000fe8000c10150a */
[----:B------:R-:W0:Y:S04]  /*197a0*/  LDS.128 R28, [R44+0x2000] ;  /* 0x002000002c1c7984 */ /* 0x000e280000000c00 */
[----:B------:R1:W-:Y:S04]  /*197b0*/  STG.E.U16 desc[UR10][R208.64], R24 ;  /* 0x00000018d0007986 */ /* 0x0003e8000c10150a */
[----:B------:R-:W-:Y:S04]  /*197c0*/  STG.E.U16 desc[UR10][R210.64], R32 ;  /* 0x00000020d2007986 */ /* 0x000fe8000c10150a */
[----:B------:R2:W-:Y:S04]  /*197d0*/  STG.E.U16 desc[UR10][R212.64], R25 ;  /* 0x00000019d4007986 */ /* 0x0005e8000c10150a */
[----:B------:R3:W-:Y:S01]  /*197e0*/  STG.E.U16 desc[UR10][R214.64], R33 ;  /* 0x00000021d6007986 */ /* 0x0007e2000c10150a */
[----:B-1----:R-:W-:-:S03]  /*197f0*/  PRMT R24, R21, 0x7632, R24 ;  /* 0x0000763215187816 */ /* 0x002fc60000000018 */
[----:B------:R1:W-:Y:S04]  /*19800*/  STG.E.U16 desc[UR10][R216.64], R26 ;  /* 0x0000001ad8007986 */ /* 0x0003e8000c10150a */
[----:B------:R-:W-:Y:S01]  /*19810*/  STG.E.U16 desc[UR10][R218.64], R34 ;  /* 0x00000022da007986 */ /* 0x000fe2000c10150a */
[----:B--2---:R-:W-:-:S03]  /*19820*/  PRMT R25, R22, 0x7632, R25 ;  /* 0x0000763216197816 */ /* 0x004fc60000000019 */
[----:B------:R-:W-:Y:S01]  /*19830*/  STG.E.U16 desc[UR10][R220.64], R27 ;  /* 0x0000001bdc007986 */ /* 0x000fe2000c10150a */
[----:B---3--:R-:W-:-:S03]  /*19840*/  PRMT R33, R16, 0x7632, R33 ;  /* 0x0000763210217816 */ /* 0x008fc60000000021 */
[----:B------:R2:W-:Y:S01]  /*19850*/  STG.E.U16 desc[UR10][R46.64], R35 ;  /* 0x000000232e007986 */ /* 0x0005e2000c10150a */
[----:B-1----:R-:W-:-:S03]  /*19860*/  PRMT R26, R23, 0x7632, R26 ;  /* 0x00007632171a7816 */ /* 0x002fc6000000001a */
[----:B------:R1:W-:Y:S04]  /*19870*/  STG.E.U16 desc[UR10][R48.64], R20 ;  /* 0x0000001430007986 */ /* 0x0003e8000c10150a */
[----:B------:R3:W-:Y:S01]  /*19880*/  STG.E.U16 desc[UR10][R50.64], R36 ;  /* 0x0000002432007986 */ /* 0x0007e2000c10150a */
[----:B0-----:R-:W-:Y:S02]  /*19890*/  PRMT R41, R28, 0x7632, R41 ;  /* 0x000076321c297816 */ /* 0x001fe40000000029 */
[----:B------:R-:W-:Y:S01]  /*198a0*/  PRMT R43, R29, 0x7632, R43 ;  /* 0x000076321d2b7816 */ /* 0x000fe2000000002b */
[----:B------:R0:W-:Y:S01]  /*198b0*/  STG.E.U16 desc[UR10][R52.64], R21 ;  /* 0x0000001534007986 */ /* 0x0001e2000c10150a */
[----:B--2---:R-:W-:Y:S02]  /*198c0*/  PRMT R35, R17, 0x7632, R35 ;  /* 0x0000763211237816 */ /* 0x004fe40000000023 */
[----:B------:R-:W-:Y:S01]  /*198d0*/  PRMT R47, R31, 0x7632, R47 ;  /* 0x000076321f2f7816 */ /* 0x000fe2000000002f */
[----:B------:R2:W-:Y:S01]  /*198e0*/  STG.E.U16 desc[UR10][R54.64], R24 ;  /* 0x0000001836007986 */ /* 0x0005e2000c10150a */
[----:B-1----:R-:W-:-:S03]  /*198f0*/  PRMT R49, R12, 0x7632, R49 ;  /* 0x000076320c317816 */ /* 0x002fc60000000031 */
[----:B------:R1:W-:Y:S01]  /*19900*/  STG.E.U16 desc[UR10][R56.64], R22 ;  /* 0x0000001638007986 */ /* 0x0003e2000c10150a */
[----:B---3--:R-:W-:-:S03]  /*19910*/  PRMT R51, R13, 0x7632, R51 ;  /* 0x000076320d337816 */ /* 0x008fc60000000033 */
[----:B------:R3:W-:Y:S01]  /*19920*/  STG.E.U16 desc[UR10][R58.64], R25 ;  /* 0x000000193a007986 */ /* 0x0007e2000c10150a */
[----:B0-----:R-:W-:-:S03]  /*19930*/  PRMT R53, R14, 0x7632, R53 ;  /* 0x000076320e357816 */ /* 0x001fc60000000035 */
[----:B------:R0:W-:Y:S01]  /*19940*/  STG.E.U16 desc[UR10][R60.64], R23 ;  /* 0x000000173c007986 */ /* 0x0001e2000c10150a */
[----:B--2---:R-:W-:-:S03]  /*19950*/  PRMT R55, R15, 0x7632, R55 ;  /* 0x000076320f377816 */ /* 0x004fc60000000037 */
        /* <DEDUP_REMOVED lines=9> */
[----:B-1----:R-:W-:Y:S02]  /*199f0*/  PRMT R16, R30, 0x7632, R16 ;  /* 0x000076321e107816 */ /* 0x002fe40000000010 */
[----:B------:R-:W-:Y:S01]  /*19a00*/  PRMT R65, R4, 0x7632, R65 ;  /* 0x0000763204417816 */ /* 0x000fe20000000041 */
[----:B------:R-:W-:Y:S01]  /*19a10*/  STG.E.U16 desc[UR10][R72.64], R18 ;  /* 0x0000001248007986 */ /* 0x000fe2000c10150a */
[----:B---3--:R-:W-:-:S03]  /*19a20*/  PRMT R67, R5, 0x7632, R67 ;  /* 0x0000763205437816 */ /* 0x008fc60000000043 */
[----:B------:R-:W-:Y:S01]  /*19a30*/  STG.E.U16 desc[UR10][R74.64], R37 ;  /* 0x000000254a007986 */ /* 0x000fe2000c10150a */
[----:B0-----:R-:W-:-:S03]  /*19a40*/  PRMT R69, R6, 0x7632, R69 ;  /* 0x0000763206457816 */ /* 0x001fc60000000045 */
[----:B------:R-:W-:Y:S01]  /*19a50*/  STG.E.U16 desc[UR10][R76.64], R19 ;  /* 0x000000134c007986 */ /* 0x000fe2000c10150a */
[----:B--2---:R-:W-:-:S03]  /*19a60*/  PRMT R71, R7, 0x7632, R71 ;  /* 0x0000763207477816 */ /* 0x004fc60000000047 */
[----:B------:R-:W-:Y:S04]  /*19a70*/  STG.E.U16 desc[UR10][R78.64], R39 ;  /* 0x000000274e007986 */ /* 0x000fe8000c10150a */
[----:B------:R-:W-:Y:S04]  /*19a80*/  STG.E.U16 desc[UR10][R80.64], R28 ;  /* 0x0000001c50007986 */ /* 0x000fe8000c10150a */
[----:B------:R-:W-:Y:S04]  /*19a90*/  STG.E.U16 desc[UR10][R82.64], R41 ;  /* 0x0000002952007986 */ /* 0x000fe8000c10150a */
[----:B------:R-:W-:Y:S04]  /*19aa0*/  STG.E.U16 desc[UR10][R84.64], R29 ;  /* 0x0000001d54007986 */ /* 0x000fe8000c10150a */
[----:B------:R-:W-:Y:S04]  /*19ab0*/  STG.E.U16 desc[UR10][R86.64], R43 ;  /* 0x0000002b56007986 */ /* 0x000fe8000c10150a */
[----:B------:R-:W-:Y:S04]  /*19ac0*/  STG.E.U16 desc[UR10][R88.64], R30 ;  /* 0x0000001e58007986 */ /* 0x000fe8000c10150a */
[----:B------:R-:W-:Y:S04]  /*19ad0*/  STG.E.U16 desc[UR10][R90.64], R16 ;  /* 0x000000105a007986 */ /* 0x000fe8000c10150a */
[----:B------:R-:W0:Y:S04]  /*19ae0*/  LDS.128 R16, [R44+0x3000] ;  /* 0x003000002c107984 */ /* 0x000e280000000c00 */
[----:B------:R-:W-:Y:S04]  /*19af0*/  STG.E.U16 desc[UR10][R92.64], R31 ;  /* 0x0000001f5c007986 */ /* 0x000fe8000c10150a */
        /* <DEDUP_REMOVED lines=8> */
[----:B------:R1:W-:Y:S01]  /*19b80*/  STG.E.U16 desc[UR10][R110.64], R55 ;  /* 0x000000376e007986 */ /* 0x0003e2000c10150a */
[----:B0-----:R-:W-:-:S02]  /*19b90*/  PRMT R73, R16, 0x7632, R73 ;  /* 0x0000763210497816 */ /* 0x001fc40000000049 */
[----:B------:R-:W-:Y:S01]  /*19ba0*/  PRMT R75, R17, 0x7632, R75 ;  /* 0x00007632114b7816 */ /* 0x000fe2000000004b */
[----:B------:R-:W-:Y:S01]  /*19bb0*/  STG.E.U16 desc[UR10][R112.64], R8 ;  /* 0x0000000870007986 */ /* 0x000fe2000c10150a */
[----:B------:R-:W-:-:S03]  /*19bc0*/  PRMT R77, R18, 0x7632, R77 ;  /* 0x00007632124d7816 */ /* 0x000fc6000000004d */
[----:B------:R-:W-:Y:S04]  /*19bd0*/  STG.E.U16 desc[UR10][R114.64], R57 ;  /* 0x0000003972007986 */ /* 0x000fe8000c10150a */
[----:B------:R0:W-:Y:S01]  /*19be0*/  STG.E.U16 desc[UR10][R116.64], R9 ;  /* 0x0000000974007986 */ /* 0x0001e2000c10150a */
[----:B-1----:R-:W-:-:S03]  /*19bf0*/  PRMT R111, R19, 0x7632, R111 ;  /* 0x00007632136f7816 */ /* 0x002fc6000000006f */
[----:B------:R-:W-:Y:S04]  /*19c00*/  STG.E.U16 desc[UR10][R118.64], R59 ;  /* 0x0000003b76007986 */ /* 0x000fe8000c10150a */
[----:B------:R-:W-:Y:S04]  /*19c10*/  STG.E.U16 desc[UR10][R120.64], R10 ;  /* 0x0000000a78007986 */ /* 0x000fe8000c10150a */
[----:B------:R-:W-:Y:S01]  /*19c20*/  STG.E.U16 desc[UR10][R122.64], R61 ;  /* 0x0000003d7a007986 */ /* 0x000fe2000c10150a */
[----:B0-----:R-:W0:Y:S03]  /*19c30*/  LDC.64 R8, c[0x0][0x3a0] ;  /* 0x0000e800ff087b82 */ /* 0x001e260000000a00 */
[----:B------:R-:W-:Y:S04]  /*19c40*/  STG.E.U16 desc[UR10][R124.64], R11 ;  /* 0x0000000b7c007986 */ /* 0x000fe8000c10150a */
[----:B------:R-:W-:Y:S04]  /*19c50*/  STG.E.U16 desc[UR10][R126.64], R63 ;  /* 0x0000003f7e007986 */ /* 0x000fe8000c10150a */
[----:B------:R-:W-:Y:S04]  /*19c60*/  STG.E.U16 desc[UR10][R128.64], R4 ;  /* 0x0000000480007986 */ /* 0x000fe8000c10150a */
[----:B------:R-:W-:Y:S04]  /*19c70*/  STG.E.U16 desc[UR10][R130.64], R65 ;  /* 0x0000004182007986 */ /* 0x000fe8000c10150a */
[----:B------:R1:W-:Y:S04]  /*19c80*/  STG.E.U16 desc[UR10][R132.64], R5 ;  /* 0x0000000584007986 */ /* 0x0003e8000c10150a */
[----:B------:R-:W-:Y:S04]  /*19c90*/  STG.E.U16 desc[UR10][R134.64], R67 ;  /* 0x0000004386007986 */ /* 0x000fe8000c10150a */
[----:B------:R2:W-:Y:S04]  /*19ca0*/  STG.E.U16 desc[UR10][R136.64], R6 ;  /* 0x0000000688007986 */ /* 0x0005e8000c10150a */
[----:B------:R-:W-:Y:S01]  /*19cb0*/  STG.E.U16 desc[UR10][R138.64], R69 ;  /* 0x000000458a007986 */ /* 0x000fe2000c10150a */
[----:B-1----:R-:W-:-:S03]  /*19cc0*/  IMAD.SHL.U32 R5, R240, 0x4, RZ ;  /* 0x00000004f0057824 */ /* 0x002fc600078e00ff */
[----:B------:R1:W-:Y:S04]  /*19cd0*/  STG.E.U16 desc[UR10][R140.64], R7 ;  /* 0x000000078c007986 */ /* 0x0003e8000c10150a */
[----:B------:R-:W-:Y:S01]  /*19ce0*/  STG.E.U16 desc[UR10][R142.64], R71 ;  /* 0x000000478e007986 */ /* 0x000fe2000c10150a */
[----:B--2---:R-:W-:-:S03]  /*19cf0*/  IMAD.HI R6, R240, 0x4, RZ ;  /* 0x00000004f0067827 */ /* 0x004fc600078e02ff */
[----:B------:R-:W-:Y:S04]  /*19d00*/  STG.E.U16 desc[UR10][R144.64], R16 ;  /* 0x0000001090007986 */ /* 0x000fe8000c10150a */
[----:B------:R-:W-:Y:S01]  /*19d10*/  STG.E.U16 desc[UR10][R146.64], R73 ;  /* 0x0000004992007986 */ /* 0x000fe2000c10150a */
[----:B-1----:R-:W-:Y:S02]  /*19d20*/  LOP3.LUT R7, R2, 0xf0, RZ, 0xc0, !PT ;  /* 0x000000f002077812 */ /* 0x002fe400078ec0ff */
[----:B------:R-:W1:Y:S01]  /*19d30*/  LDC R2, c[0x0][0x3ec] ;  /* 0x0000fb00ff027b82 */ /* 0x000e620000000800 */
[----:B------:R-:W-:Y:S04]  /*19d40*/  STG.E.U16 desc[UR10][R148.64], R17 ;  /* 0x0000001194007986 */ /* 0x000fe8000c10150a */
[----:B------:R-:W-:Y:S04]  /*19d50*/  STG.E.U16 desc[UR10][R150.64], R75 ;  /* 0x0000004b96007986 */ /* 0x000fe8000c10150a */
[----:B------:R-:W-:Y:S04]  /*19d60*/  STG.E.U16 desc[UR10][R152.64], R18 ;  /* 0x0000001298007986 */ /* 0x000fe8000c10150a */
[----:B------:R-:W-:Y:S04]  /*19d70*/  STG.E.U16 desc[UR10][R154.64], R77 ;  /* 0x0000004d9a007986 */ /* 0x000fe8000c10150a */
[----:B------:R-:W-:Y:S04]  /*19d80*/  STG.E.U16 desc[UR10][R156.64], R19 ;  /* 0x000000139c007986 */ /* 0x000fe8000c10150a */
[----:B------:R-:W-:Y:S01]  /*19d90*/  STG.E.U16 desc[UR10][R222.64], R111 ;  /* 0x0000006fde007986 */ /* 0x000fe2000c10150a */
[----:B-1----:R-:W-:Y:S01]  /*19da0*/  IMAD R2, R241, R2, RZ ;  /* 0x00000002f1027224 */ /* 0x002fe200078e02ff */
[----:B------:R-:W-:Y:S03]  /*19db0*/  BAR.SYNC.DEFER_BLOCKING 0x0 ;  /* 0x0000000000007b1d */ /* 0x000fe60000010000 */
[----:B------:R-:W-:-:S02]  /*19dc0*/  IMAD.SHL.U32 R3, R2, 0x4, RZ ;  /* 0x0000000402037824 */ /* 0x000fc400078e00ff */
[----:B------:R-:W-:-:S03]  /*19dd0*/  IMAD.HI R4, R2, 0x4, RZ ;  /* 0x0000000402047827 */ /* 0x000fc600078e02ff */
[----:B0-----:R-:W-:-:S04]  /*19de0*/  IADD3 R2, P1, P2, R5, R8, R3 ;  /* 0x0000000805027210 */ /* 0x001fc80007a3e003 */
[----:B------:R-:W-:Y:S01]  /*19df0*/  IADD3.X R3, PT, PT, R6, R9, R4, P1, P2 ;  /* 0x0000000906037210 */ /* 0x000fe20000fe4404 */
[----:B------:R-:W-:Y:S01]  /*19e00*/  STSM.16.M88 [R0], R45 ;  /* 0x0000002d00007844 */ /* 0x000fe20000000000 */
[----:B------:R-:W-:Y:S06]  /*19e10*/  BAR.SYNC.DEFER_BLOCKING 0x0 ;  /* 0x0000000000007b1d */ /* 0x000fec0000010000 */
[----:B------:R-:W0:Y:S04]  /*19e20*/  LDSM.16.M88 R7, [R7+UR9] ;  /* 0x000000090707783b */ /* 0x000e280008000000 */
[----:B0-----:R0:W-:Y:S01]  /*19e30*/  @!P0 STG.E desc[UR10][R2.64], R7 ;  /* 0x0000000702008986 */ /* 0x0011e2000c10190a */
[----:B------:R-:W-:Y:S06]  /*19e40*/  BAR.SYNC.DEFER_BLOCKING 0x0 ;  /* 0x0000000000007b1d */ /* 0x000fec0000010000 */
[----:B------:R-:W-:Y:S05]  /*19e50*/  @P4 BRA `(.L_x_20) ;  /* 0x0000000000a04947 */ /* 0x000fea0003800000 */
[----:B0-----:R-:W0:Y:S01]  /*19e60*/  S2R R3, SR_CgaCtaId ;  /* 0x0000000000037919 */ /* 0x001e220000008800 */
[----:B------:R-:W-:Y:S01]  /*19e70*/  NOP ;  /* 0x0000000000007918 */ /* 0x000fe20000000000 */
[----:B------:R-:W-:Y:S01]  /*19e80*/  MOV R0, 0x50 ;  /* 0x0000005000007802 */ /* 0x000fe20000000f00 */
[----:B------:R-:W-:-:S03]  /*19e90*/  IMAD.MOV.U32 R7, RZ, RZ, 0x1 ;  /* 0x00000001ff077424 */ /* 0x000fc600078e00ff */
[----:B0-----:R-:W-:Y:S01]  /*19ea0*/  LEA R9, R3, R0, 0x18 ;  /* 0x0000000003097211 */ /* 0x001fe200078ec0ff */
[----:B------:R-:W-:Y:S02]  /*19eb0*/  IMAD.U32 R0, RZ, RZ, UR8 ;  /* 0x00000008ff007e24 */ /* 0x000fe4000f8e00ff */
[----:B------:R-:W-:Y:S02]  /*19ec0*/  IMAD.MOV.U32 R3, RZ, RZ, 0xffff ;  /* 0x0000ffffff037424 */ /* 0x000fe400078e00ff */
[----:B------:R-:W0:Y:S01]  /*19ed0*/  LDS R5, [R9] ;  /* 0x0000000009057984 */ /* 0x000e220000000800 */
[----:B------:R-:W-:-:S04]  /*19ee0*/  LOP3.LUT R0, R0, 0xffff, RZ, 0xc0, !PT ;  /* 0x0000ffff00007812 */ /* 0x000fc800078ec0ff */
[----:B------:R-:W-:-:S05]  /*19ef0*/  SHF.R.U32.HI R0, RZ, 0x5, R0 ;  /* 0x00000005ff007819 */ /* 0x000fca0000011600 */
[----:B------:R-:W-:Y:S01]  /*19f00*/  VIADD R2, R0, 0x10 ;  /* 0x0000001000027836 */ /* 0x000fe20000000000 */
[----:B------:R-:W-:-:S04]  /*19f10*/  SHF.L.U32 R0, R3, R0, RZ ;  /* 0x0000000003007219 */ /* 0x000fc800000006ff */
[----:B------:R-:W-:-:S04]  /*19f20*/  SHF.L.U32 R3, R7, R2, RZ ;  /* 0x0000000207037219 */ /* 0x000fc800000006ff */
[----:B------:R-:W-:-:S04]  /*19f30*/  LOP3.LUT R0, R3, R0, RZ, 0xfc, !PT ;  /* 0x0000000003007212 */ /* 0x000fc800078efcff */
[C---:B------:R-:W-:Y:S02]  /*19f40*/  LOP3.LUT R2, R0.reuse, 0xffff, RZ, 0xc0, !PT ;  /* 0x0000ffff00027812 */ /* 0x040fe400078ec0ff */
[----:B0-----:R-:W-:-:S04]  /*19f50*/  LOP3.LUT R3, R0, 0xffff, R5, 0x80, !PT ;  /* 0x0000ffff00037812 */ /* 0x001fc800078e8005 */
[----:B------:R-:W-:-:S13]  /*19f60*/  ISETP.NE.AND P0, PT, R3, R2, PT ;  /* 0x000000020300720c */ /* 0x000fda0003f05270 */
[----:B------:R-:W-:Y:S05]  /*19f70*/  @P0 BRA `(.L_x_21) ;  /* 0x0000000000500947 */ /* 0x000fea0003800000 */
[----:B------:R-:W-:Y:S02]  /*19f80*/  SHF.R.U32.HI R5, RZ, 0x10, R5 ;  /* 0x00000010ff057819 */ /* 0x000fe40000011605 */
[----:B------:R-:W-:-:S04]  /*19f90*/  SHF.R.U32.HI R2, RZ, 0x10, R0 ;  /* 0x00000010ff027819 */ /* 0x000fc80000011600 */
[----:B------:R-:W-:-:S04]  /*19fa0*/  LOP3.LUT R5, R5, R2, RZ, 0xc0, !PT ;  /* 0x0000000205057212 */ /* 0x000fc800078ec0ff */
[----:B------:R-:W-:-:S13]  /*19fb0*/  ISETP.NE.AND P0, PT, R5, R2, PT ;  /* 0x000000020500720c */ /* 0x000fda0003f05270 */
[----:B------:R-:W-:Y:S05]  /*19fc0*/  @P0 BRA `(.L_x_22) ;  /* 0x0000000000300947 */ /* 0x000fea0003800000 */
[----:B------:R-:W-:Y:S01]  /*19fd0*/  R2UR UR4, R0 ;  /* 0x00000000000472ca */ /* 0x000fe200000e0000 */
[----:B------:R-:W0:Y:S01]  /*19fe0*/  S2R R3, SR_LANEID ;  /* 0x0000000000037919 */ /* 0x000e220000000000 */
[----:B------:R-:W-:-:S06]  /*19ff0*/  VOTE.ANY R2, PT, PT ;  /* 0x0000000000027806 */ /* 0x000fcc00038e0100 */
[----:B------:R-:W0:Y:S05]  /*1a000*/  FLO.U32 R2, R2 ;  /* 0x0000000200027300 */ /* 0x000e2a00000e0000 */
[----:B------:R-:W-:-:S06]  /*1a010*/  ULOP3.LUT UR4, URZ, UR4, URZ, 0x33, !UPT ;  /* 0x00000004ff047292 */ /* 0x000fcc000f8e33ff */
[----:B------:R-:W-:-:S04]  /*1a020*/  IMAD.U32 R4, RZ, RZ, UR4 ;  /* 0x00000004ff047e24 */ /* 0x000fc8000f8e00ff */
[----:B------:R-:W1:Y:S02]  /*1a030*/  REDUX UR5, R4 ;  /* 0x00000000040573c4 */ /* 0x000e640000000000 */
[----:B------:R2:W-:Y:S01]  /*1a040*/  UTCATOMSWS.AND URZ, UR4 ;  /* 0x0000000400ff79e3 */ /* 0x0005e20008000000 */
[----:B0-----:R-:W-:Y:S01]  /*1a050*/  ISETP.EQ.U32.AND P0, PT, R2, R3, PT ;  /* 0x000000030200720c */ /* 0x001fe20003f02070 */
[----:B-1----:R-:W-:-:S12]  /*1a060*/  IMAD.U32 R0, RZ, RZ, UR5 ;  /* 0x00000005ff007e24 */ /* 0x002fd8000f8e00ff */
[----:B------:R2:W-:Y:S01]  /*1a070*/  @P0 ATOMS.AND RZ, [R9], R0 ;  /* 0x0000000009ff038c */ /* 0x0005e20002800000 */
[----:B------:R-:W-:Y:S05]  /*1a080*/  BRA `(.L_x_20) ;  /* 0x0000000000147947 */ /* 0x000fea0003800000 */
.L_x_22:
[----:B------:R-:W-:-:S07]  /*1a090*/  MOV R2, 0x1a0b0 ;  /* 0x0001a0b000027802 */ /* 0x000fce0000000f00 */
[----:B------:R-:W-:Y:S05]  /*1a0a0*/  CALL.REL.NOINC `($__internal_0_$__cuda_sm10x_tcgen05_guardrail_trap_col_being_dealloced_not_returned_by_alloc) ;  /* 0x0000000000447944 */ /* 0x000fea0003c00000 */
[----:B------:R-:W-:Y:S05]  /*1a0b0*/  BRA `(.L_x_20) ;  /* 0x0000000000087947 */ /* 0x000fea0003800000 */
.L_x_21:
[----:B------:R-:W-:-:S07]  /*1a0c0*/  MOV R2, 0x1a0e0 ;  /* 0x0001a0e000027802 */ /* 0x000fce0000000f00 */
[----:B------:R-:W-:Y:S05]  /*1a0d0*/  CALL.REL.NOINC `($__internal_2_$__cuda_sm10x_tcgen05_guardrail_trap_unallocated_columns_being_dealloced) ;  /* 0x0000000000507944 */ /* 0x000fea0003c00000 */
.L_x_20:
[----:B------:R-:W-:Y:S01]  /*1a0e0*/  NOP ;  /* 0x0000000000007918 */ /* 0x000fe20000000000 */
[----:B--2---:R-:W-:Y:S05]  /*1a0f0*/  EXIT ;  /* 0x000000000000794d */ /* 0x004fea0003800000 */
.L_x_8:
[----:B------:R-:W0:Y:S02]  /*1a100*/  SYNCS.PHASECHK.TRANS64.TRYWAIT P2, [UR9+0x20000], RZ ;  /* 0x020000ffff0075a7 */ /* 0x000e240008041109 */
[----:B0-----:R-:W-:Y:S05]  /*1a110*/  @!P2 BRA `(.L_x_8) ;  /* 0xfffffffc00f8a947 */ /* 0x001fea000383ffff */
[----:B------:R-:W-:Y:S05]  /*1a120*/  BRA `(.L_x_7) ;  /* 0xfffffef000807947 */ /* 0x000fea000383ffff */
.L_x_14:
[----:B------:R-:W1:Y:S02]  /*1a130*/  SYNCS.PHASECHK.TRANS64.TRYWAIT P4, [UR9+0x40010], RZ ;  /* 0x040010ffff0075a7 */ /* 0x000e640008081109 */
[----:B-1----:R-:W-:Y:S05]  /*1a140*/  @!P4 BRA `(.L_x_14) ;  /* 0xfffffffc00f8c947 */ /* 0x002fea000383ffff */
[----:B------:R-:W-:Y:S05]  /*1a150*/  BRA `(.L_x_23) ;  /* 0xffffff7c002c7947 */ /* 0x000fea000383ffff */
.L_x_15:
[----:B------:R-:W0:Y:S02]  /*1a160*/  SYNCS.PHASECHK.TRANS64.TRYWAIT P4, [UR7], R20 ;  /* 0x00000014ff0075a7 */ /* 0x000e240008081107 */
[----:B0-----:R-:W-:Y:S05]  /*1a170*/  @!P4 BRA `(.L_x_15) ;  /* 0xfffffffc00f8c947 */ /* 0x001fea000383ffff */
[----:B------:R-:W-:Y:S05]  /*1a180*/  BRA `(.L_x_24) ;  /* 0xffffff8800107947 */ /* 0x000fea000383ffff */
.L_x_19:
[----:B------:R-:W2:Y:S02]  /*1a190*/  SYNCS.PHASECHK.TRANS64.TRYWAIT P1, [UR7], R149 ;  /* 0x00000095ff0075a7 */ /* 0x000ea40008021107 */
[----:B--2---:R-:W-:Y:S05]  /*1a1a0*/  @!P1 BRA `(.L_x_19) ;  /* 0xfffffffc00f89947 */ /* 0x004fea000383ffff */
[----:B------:R-:W-:Y:S05]  /*1a1b0*/  BRA `(.L_x_18) ;  /* 0xffffffb4004c7947 */ /* 0x000fea000383ffff */
        .weak           $__internal_0_$__cuda_sm10x_tcgen05_guardrail_trap_col_being_dealloced_not_returned_by_alloc
        .type           $__internal_0_$__cuda_sm10x_tcgen05_guardrail_trap_col_being_dealloced_not_returned_by_alloc,@function
        .size           $__internal_0_$__cuda_sm10x_tcgen05_guardrail_trap_col_being_dealloced_not_returned_by_alloc,($__internal_1_$__cuda_sm10x_tcgen05_guardrail_trap_phase_invalid_during_alloc - $__internal_0_$__cuda_sm10x_tcgen05_guardrail_trap_col_being_dealloced_not_returned_by_alloc)
$__internal_0_$__cuda_sm10x_tcgen05_guardrail_trap_col_being_dealloced_not_returned_by_alloc:
[----:B------:R-:W-:Y:S05]  /*1a1c0*/  BPT.TRAP 0x1 ;  /* 0x000000040000795c */ /* 0x000fea0000300000 */
[----:B------:R-:W-:-:S04]  /*1a1d0*/  IMAD.MOV.U32 R3, RZ, RZ, 0x0 ;  /* 0x00000000ff037424 */ /* 0x000fc800078e00ff */
[----:B------:R-:W-:Y:S05]  /*1a1e0*/  RET.REL.NODEC R2 `(attn_fwd) ;  /* 0xfffffe5c02847950 */ /* 0x000fea0003c3ffff */
        .weak           $__internal_1_$__cuda_sm10x_tcgen05_guardrail_trap_phase_invalid_during_alloc
        .type           $__internal_1_$__cuda_sm10x_tcgen05_guardrail_trap_phase_invalid_during_alloc,@function
        .size           $__internal_1_$__cuda_sm10x_tcgen05_guardrail_trap_phase_invalid_during_alloc,($__internal_2_$__cuda_sm10x_tcgen05_guardrail_trap_unallocated_columns_being_dealloced - $__internal_1_$__cuda_sm10x_tcgen05_guardrail_trap_phase_invalid_during_alloc)
$__internal_1_$__cuda_sm10x_tcgen05_guardrail_trap_phase_invalid_during_alloc:
[----:B------:R-:W-:Y:S05]  /*1a1f0*/  BPT.TRAP 0x1 ;  /* 0x000000040000795c */ /* 0x000fea0000300000 */
[----:B------:R-:W-:-:S04]  /*1a200*/  IMAD.MOV.U32 R5, RZ, RZ, 0x0 ;  /* 0x00000000ff057424 */ /* 0x000fc800078e00ff */
[----:B------:R-:W-:Y:S05]  /*1a210*/  RET.REL.NODEC R4 `(attn_fwd) ;  /* 0xfffffe5c04787950 */ /* 0x000fea0003c3ffff */
        .weak           $__internal_2_$__cuda_sm10x_tcgen05_guardrail_trap_unallocated_columns_being_dealloced
        .type           $__internal_2_$__cuda_sm10x_tcgen05_guardrail_trap_unallocated_columns_being_dealloced,@function
        .size           $__internal_2_$__cuda_sm10x_tcgen05_guardrail_trap_unallocated_columns_being_dealloced,(.L_x_28 - $__internal_2_$__cuda_sm10x_tcgen05_guardrail_trap_unallocated_columns_being_dealloced)
$__internal_2_$__cuda_sm10x_tcgen05_guardrail_trap_unallocated_columns_being_dealloced:
[----:B------:R-:W-:Y:S05]  /*1a220*/  BPT.TRAP 0x1 ;  /* 0x000000040000795c */ /* 0x000fea0000300000 */
[----:B------:R-:W-:-:S04]  /*1a230*/  IMAD.MOV.U32 R3, RZ, RZ, 0x0 ;  /* 0x00000000ff037424 */ /* 0x000fc800078e00ff */
[----:B------:R-:W-:Y:S05]  /*1a240*/  RET.REL.NODEC R2 `(attn_fwd) ;  /* 0xfffffe5c026c7950 */ /* 0x000fea0003c3ffff */
.L_x_25:
[----:B------:R-:W-:-:S00]  /*1a250*/  BRA `(.L_x_25) ;  /* 0xfffffffc00fc7947 */ /* 0x000fc0000383ffff */
[----:B------:R-:W-:-:S00]  /*1a260*/  NOP ;  /* 0x0000000000007918 */ /* 0x000fc00000000000 */
        /* <DEDUP_REMOVED lines=9> */
.L_x_28:


//--------------------- .nv.global.init           --------------------------
	.section	.nv.global.init,"aw",@progbits
.nv.global.init:
	.type		_$_str,@object
	.size		_$_str,(.L_3 - _$_str)
_$_str:
        /*0000*/ 	.byte	0x5f, 0x5f, 0x43, 0x55, 0x44, 0x41, 0x5f, 0x46, 0x54, 0x5a, 0x00
.L_3:


//--------------------- .nv.shared.attn_fwd       --------------------------
	.section	.nv.shared.attn_fwd,"aw",@nobits
	.sectionflags	@""
	.align	16
	.zero		1024


//--------------------- .nv.shared.reserved.0     --------------------------
	.section	.nv.shared.reserved.0,"aw",@nobits
	.align	8
	.weak		__nv_reservedSMEM_offset_0_alias
	.size		__nv_reservedSMEM_offset_0_alias, 0, 64
	.other		__nv_reservedSMEM_offset_0_alias,@"STO_CUDA_RESERVED_SHARED STV_DEFAULT"
__nv_reservedSMEM_offset_0_alias:
	.zero		0
.nv.shared.reserved.0:
	.zero		64
	.weak		__nv_reservedSMEM_allocation_phase
	.type		__nv_reservedSMEM_allocation_phase,@object
	.size		__nv_reservedSMEM_allocation_phase,(.L_0 - __nv_reservedSMEM_allocation_phase)
__nv_reservedSMEM_allocation_phase:
	.zero		1
.L_0:
	.zero		7
	.weak		__nv_reservedSMEM_devtool_atexit_pc
	.type		__nv_reservedSMEM_devtool_atexit_pc,@object
	.size		__nv_reservedSMEM_devtool_atexit_pc,(__nv_reservedSMEM_allocation_mask - __nv_reservedSMEM_devtool_atexit_pc)
__nv_reservedSMEM_devtool_atexit_pc:
	.zero		8
	.weak		__nv_reservedSMEM_allocation_mask
	.type		__nv_reservedSMEM_allocation_mask,@object
	.size		__nv_reservedSMEM_allocation_mask,(.L_2 - __nv_reservedSMEM_allocation_mask)
__nv_reservedSMEM_allocation_mask:
	.zero		4
.L_2:


//--------------------- .nv.constant0.attn_fwd    --------------------------
	.section	.nv.constant0.attn_fwd,"a",@progbits
	.sectionflags	@""
	.align	4
.nv.constant0.attn_fwd:
	.zero		1032


//--------------------- SYMBOLS --------------------------

	.type		.nv.reservedSmem.offset0,@object
	.size		.nv.reservedSmem.offset0,0x4
	.type		.nv.reservedSmem.cap,@object
	.size		.nv.reservedSmem.cap,0x4
